//
// Generated by NVIDIA NVVM Compiler
//
// Compiler Build ID: CL-36424714
// Cuda compilation tools, release 13.0, V13.0.88
// Based on NVVM 20.0.0
//

.version 9.0
.target sm_100
.address_size 64

	// .globl	_Z10gemm_acim_PKiS0_Piiiiiib
.extern .func  (.param .b32 func_retval0) vprintf
(
	.param .b64 vprintf_param_0,
	.param .b64 vprintf_param_1
)
;
.extern .func  (.param .b64 func_retval0) malloc
(
	.param .b64 malloc_param_0
)
;
.func  (.param .b64 func_retval0) __internal_accurate_pow
(
	.param .b64 __internal_accurate_pow_param_0
)
;
// _ZZ30gemm_acim_with_scale_kernel_v2P5char4S0_PfiiiiiPKfS3_biiE4Asub has been demoted
// _ZZ30gemm_acim_with_scale_kernel_v2P5char4S0_PfiiiiiPKfS3_biiE4Bsub has been demoted
// _ZZ9transposeIiEviiPKT_PS0_E6buffer has been demoted
// _ZZ9transposeIcEviiPKT_PS0_E6buffer has been demoted
.global .align 1 .b8 $str[16] = {111, 117, 116, 95, 100, 97, 116, 97, 32, 48, 58, 32, 37, 100, 10};
.global .align 1 .b8 $str$1[16] = {111, 117, 116, 95, 100, 97, 116, 97, 32, 49, 58, 32, 37, 100, 10};
.global .align 1 .b8 $str$2[16] = {111, 117, 116, 95, 100, 97, 116, 97, 32, 50, 58, 32, 37, 100, 10};

.visible .entry _Z10gemm_acim_PKiS0_Piiiiiib(
	.param .u64 .ptr .align 1 _Z10gemm_acim_PKiS0_Piiiiiib_param_0,
	.param .u64 .ptr .align 1 _Z10gemm_acim_PKiS0_Piiiiiib_param_1,
	.param .u64 .ptr .align 1 _Z10gemm_acim_PKiS0_Piiiiiib_param_2,
	.param .u32 _Z10gemm_acim_PKiS0_Piiiiiib_param_3,
	.param .u32 _Z10gemm_acim_PKiS0_Piiiiiib_param_4,
	.param .u32 _Z10gemm_acim_PKiS0_Piiiiiib_param_5,
	.param .u32 _Z10gemm_acim_PKiS0_Piiiiiib_param_6,
	.param .u32 _Z10gemm_acim_PKiS0_Piiiiiib_param_7,
	.param .u8 _Z10gemm_acim_PKiS0_Piiiiiib_param_8
)
{
	.reg .pred 	%p<55>;
	.reg .b16 	%rs<2>;
	.reg .b32 	%r<480>;
	.reg .b32 	%f<32>;
	.reg .b64 	%rd<142>;
	.reg .b64 	%fd<20>;

	ld.param.u64 	%rd11, [_Z10gemm_acim_PKiS0_Piiiiiib_param_0];
	ld.param.u64 	%rd12, [_Z10gemm_acim_PKiS0_Piiiiiib_param_1];
	ld.param.u64 	%rd10, [_Z10gemm_acim_PKiS0_Piiiiiib_param_2];
	ld.param.u32 	%r115, [_Z10gemm_acim_PKiS0_Piiiiiib_param_3];
	ld.param.u32 	%r111, [_Z10gemm_acim_PKiS0_Piiiiiib_param_4];
	ld.param.u32 	%r112, [_Z10gemm_acim_PKiS0_Piiiiiib_param_5];
	ld.param.u32 	%r113, [_Z10gemm_acim_PKiS0_Piiiiiib_param_6];
	ld.param.u32 	%r114, [_Z10gemm_acim_PKiS0_Piiiiiib_param_7];
	ld.param.s8 	%rs1, [_Z10gemm_acim_PKiS0_Piiiiiib_param_8];
	cvta.to.global.u64 	%rd1, %rd12;
	cvta.to.global.u64 	%rd2, %rd11;
	mov.u32 	%r116, %ctaid.y;
	mov.u32 	%r117, %ntid.y;
	mov.u32 	%r118, %tid.y;
	mad.lo.s32 	%r1, %r116, %r117, %r118;
	mov.u32 	%r119, %ctaid.x;
	mov.u32 	%r120, %ntid.x;
	mov.u32 	%r121, %tid.x;
	mad.lo.s32 	%r2, %r119, %r120, %r121;
	setp.ge.s32 	%p1, %r1, %r115;
	setp.ge.s32 	%p2, %r2, %r111;
	or.pred  	%p3, %p1, %p2;
	setp.lt.s32 	%p4, %r112, 1;
	or.pred  	%p5, %p3, %p4;
	@%p5 bra 	$L__BB0_59;
	cvta.to.global.u64 	%rd13, %rd10;
	mul.lo.s32 	%r3, %r112, %r1;
	mul.lo.s32 	%r4, %r112, %r2;
	setp.lt.s32 	%p6, %r113, 1;
	mov.f64 	%fd6, 0d4000000000000000;
	{
	.reg .b32 %temp; 
	mov.b64 	{%temp, %r5}, %fd6;
	}
	add.s32 	%r6, %r113, -1;
	add.s32 	%r7, %r114, -1;
	mad.lo.s32 	%r122, %r111, %r1, %r2;
	mul.wide.s32 	%rd14, %r122, 4;
	add.s64 	%rd3, %rd13, %rd14;
	@%p6 bra 	$L__BB0_53;
	setp.lt.s32 	%p11, %r114, 1;
	@%p11 bra 	$L__BB0_47;
	setp.eq.s16 	%p16, %rs1, 0;
	@%p16 bra 	$L__BB0_29;
	mov.b32 	%r431, 0;
	mov.u32 	%r430, %r112;
$L__BB0_5:
	sub.s32 	%r165, %r112, %r431;
	min.s32 	%r166, %r165, 128;
	add.s32 	%r10, %r431, %r3;
	add.s32 	%r167, %r431, %r4;
	cvt.s64.s32 	%rd5, %r167;
	shl.b32 	%r168, %r166, 2;
	mul.wide.s32 	%rd65, %r168, 4;
	{ // callseq 20, 0
	.param .b64 param0;
	st.param.b64 	[param0], %rd65;
	.param .b64 retval0;
	call.uni (retval0), 
	malloc, 
	(
	param0
	);
	ld.param.b64 	%rd66, [retval0];
	} // callseq 20
	{ // callseq 21, 0
	.param .b64 param0;
	st.param.b64 	[param0], %rd65;
	.param .b64 retval0;
	call.uni (retval0), 
	malloc, 
	(
	param0
	);
	ld.param.b64 	%rd68, [retval0];
	} // callseq 21
	setp.lt.s32 	%p17, %r165, 1;
	mov.b32 	%r436, 0;
	@%p17 bra 	$L__BB0_28;
	min.s32 	%r170, %r430, 128;
	max.s32 	%r171, %r170, 1;
	and.b32  	%r11, %r171, 7;
	add.s32 	%r12, %r11, -1;
	and.b32  	%r13, %r171, 3;
	and.b32  	%r14, %r171, 248;
	and.b32  	%r15, %r171, 1;
	mov.b32 	%r433, 0;
	cvt.u64.u32 	%rd92, %r10;
	mov.u32 	%r436, %r433;
$L__BB0_7:
	mov.b32 	%r435, 0;
$L__BB0_8:
	setp.lt.s32 	%p18, %r430, 8;
	mov.b32 	%r444, 0;
	mov.u32 	%r449, %r444;
	@%p18 bra 	$L__BB0_11;
	mov.b32 	%r437, 0;
	mov.u32 	%r449, %r437;
$L__BB0_10:
	.pragma "nounroll";
	cvt.u64.u32 	%rd70, %r437;
	add.s32 	%r176, %r437, %r10;
	mul.wide.u32 	%rd71, %r176, 4;
	add.s64 	%rd72, %rd2, %rd71;
	ld.global.u32 	%r177, [%rd72];
	shr.u32 	%r178, %r177, %r433;
	add.s64 	%rd73, %rd70, %rd5;
	shl.b64 	%rd74, %rd73, 2;
	add.s64 	%rd75, %rd1, %rd74;
	ld.global.u32 	%r179, [%rd75];
	shr.u32 	%r180, %r179, %r435;
	and.b32  	%r181, %r178, %r180;
	and.b32  	%r182, %r181, 1;
	add.s32 	%r183, %r182, %r449;
	ld.global.u32 	%r184, [%rd72+4];
	shr.u32 	%r185, %r184, %r433;
	ld.global.u32 	%r186, [%rd75+4];
	shr.u32 	%r187, %r186, %r435;
	and.b32  	%r188, %r185, %r187;
	and.b32  	%r189, %r188, 1;
	add.s32 	%r190, %r189, %r183;
	ld.global.u32 	%r191, [%rd72+8];
	shr.u32 	%r192, %r191, %r433;
	ld.global.u32 	%r193, [%rd75+8];
	shr.u32 	%r194, %r193, %r435;
	and.b32  	%r195, %r192, %r194;
	and.b32  	%r196, %r195, 1;
	add.s32 	%r197, %r196, %r190;
	ld.global.u32 	%r198, [%rd72+12];
	shr.u32 	%r199, %r198, %r433;
	ld.global.u32 	%r200, [%rd75+12];
	shr.u32 	%r201, %r200, %r435;
	and.b32  	%r202, %r199, %r201;
	and.b32  	%r203, %r202, 1;
	add.s32 	%r204, %r203, %r197;
	ld.global.u32 	%r205, [%rd72+16];
	shr.u32 	%r206, %r205, %r433;
	ld.global.u32 	%r207, [%rd75+16];
	shr.u32 	%r208, %r207, %r435;
	and.b32  	%r209, %r206, %r208;
	and.b32  	%r210, %r209, 1;
	add.s32 	%r211, %r210, %r204;
	ld.global.u32 	%r212, [%rd72+20];
	shr.u32 	%r213, %r212, %r433;
	ld.global.u32 	%r214, [%rd75+20];
	shr.u32 	%r215, %r214, %r435;
	and.b32  	%r216, %r213, %r215;
	and.b32  	%r217, %r216, 1;
	add.s32 	%r218, %r217, %r211;
	ld.global.u32 	%r219, [%rd72+24];
	shr.u32 	%r220, %r219, %r433;
	ld.global.u32 	%r221, [%rd75+24];
	shr.u32 	%r222, %r221, %r435;
	and.b32  	%r223, %r220, %r222;
	and.b32  	%r224, %r223, 1;
	add.s32 	%r225, %r224, %r218;
	ld.global.u32 	%r226, [%rd72+28];
	shr.u32 	%r227, %r226, %r433;
	ld.global.u32 	%r228, [%rd75+28];
	shr.u32 	%r229, %r228, %r435;
	and.b32  	%r230, %r227, %r229;
	and.b32  	%r231, %r230, 1;
	add.s32 	%r449, %r231, %r225;
	add.s32 	%r437, %r437, 8;
	setp.eq.s32 	%p19, %r437, %r14;
	mov.u32 	%r444, %r14;
	@%p19 bra 	$L__BB0_11;
	bra.uni 	$L__BB0_10;
$L__BB0_11:
	setp.eq.s32 	%p20, %r11, 0;
	@%p20 bra 	$L__BB0_19;
	setp.lt.u32 	%p21, %r12, 3;
	@%p21 bra 	$L__BB0_14;
	cvt.u64.u32 	%rd76, %r444;
	add.s32 	%r233, %r444, %r10;
	mul.wide.u32 	%rd77, %r233, 4;
	add.s64 	%rd78, %rd2, %rd77;
	ld.global.u32 	%r234, [%rd78];
	shr.u32 	%r235, %r234, %r433;
	add.s64 	%rd79, %rd76, %rd5;
	shl.b64 	%rd80, %rd79, 2;
	add.s64 	%rd81, %rd1, %rd80;
	ld.global.u32 	%r236, [%rd81];
	shr.u32 	%r237, %r236, %r435;
	and.b32  	%r238, %r235, %r237;
	and.b32  	%r239, %r238, 1;
	add.s32 	%r240, %r239, %r449;
	cvt.u64.u32 	%rd82, %r10;
	add.s64 	%rd83, %rd76, %rd82;
	shl.b64 	%rd84, %rd83, 2;
	add.s64 	%rd85, %rd2, %rd84;
	ld.global.u32 	%r241, [%rd85+4];
	shr.u32 	%r242, %r241, %r433;
	ld.global.u32 	%r243, [%rd81+4];
	shr.u32 	%r244, %r243, %r435;
	and.b32  	%r245, %r242, %r244;
	and.b32  	%r246, %r245, 1;
	add.s32 	%r247, %r246, %r240;
	ld.global.u32 	%r248, [%rd85+8];
	shr.u32 	%r249, %r248, %r433;
	ld.global.u32 	%r250, [%rd81+8];
	shr.u32 	%r251, %r250, %r435;
	and.b32  	%r252, %r249, %r251;
	and.b32  	%r253, %r252, 1;
	add.s32 	%r254, %r253, %r247;
	ld.global.u32 	%r255, [%rd85+12];
	shr.u32 	%r256, %r255, %r433;
	ld.global.u32 	%r257, [%rd81+12];
	shr.u32 	%r258, %r257, %r435;
	and.b32  	%r259, %r256, %r258;
	and.b32  	%r260, %r259, 1;
	add.s32 	%r449, %r260, %r254;
	add.s32 	%r444, %r444, 4;
$L__BB0_14:
	setp.eq.s32 	%p22, %r13, 0;
	@%p22 bra 	$L__BB0_19;
	setp.eq.s32 	%p23, %r13, 1;
	@%p23 bra 	$L__BB0_17;
	cvt.u64.u32 	%rd86, %r444;
	add.s32 	%r262, %r444, %r10;
	mul.wide.u32 	%rd87, %r262, 4;
	add.s64 	%rd88, %rd2, %rd87;
	ld.global.u32 	%r263, [%rd88];
	shr.u32 	%r264, %r263, %r433;
	add.s64 	%rd89, %rd86, %rd5;
	shl.b64 	%rd90, %rd89, 2;
	add.s64 	%rd91, %rd1, %rd90;
	ld.global.u32 	%r265, [%rd91];
	shr.u32 	%r266, %r265, %r435;
	and.b32  	%r267, %r264, %r266;
	and.b32  	%r268, %r267, 1;
	add.s32 	%r269, %r268, %r449;
	add.s64 	%rd93, %rd86, %rd92;
	shl.b64 	%rd94, %rd93, 2;
	add.s64 	%rd95, %rd2, %rd94;
	ld.global.u32 	%r270, [%rd95+4];
	shr.u32 	%r271, %r270, %r433;
	ld.global.u32 	%r272, [%rd91+4];
	shr.u32 	%r273, %r272, %r435;
	and.b32  	%r274, %r271, %r273;
	and.b32  	%r275, %r274, 1;
	add.s32 	%r449, %r275, %r269;
	add.s32 	%r444, %r444, 2;
$L__BB0_17:
	setp.eq.s32 	%p24, %r15, 0;
	@%p24 bra 	$L__BB0_19;
	cvt.u64.u32 	%rd96, %r444;
	add.s32 	%r276, %r444, %r10;
	mul.wide.u32 	%rd97, %r276, 4;
	add.s64 	%rd98, %rd2, %rd97;
	ld.global.u32 	%r277, [%rd98];
	shr.u32 	%r278, %r277, %r433;
	add.s64 	%rd99, %rd96, %rd5;
	shl.b64 	%rd100, %rd99, 2;
	add.s64 	%rd101, %rd1, %rd100;
	ld.global.u32 	%r279, [%rd101];
	shr.u32 	%r280, %r279, %r435;
	and.b32  	%r281, %r278, %r280;
	and.b32  	%r282, %r281, 1;
	add.s32 	%r449, %r282, %r449;
$L__BB0_19:
	setp.gt.u32 	%p25, %r449, 15;
	@%p25 bra 	$L__BB0_20;
	bra.uni 	$L__BB0_26;
$L__BB0_20:
	setp.lt.s32 	%p26, %r5, 0;
	cvt.rn.f32.u32 	%f1, %r449;
	div.rn.f32 	%f3, %f1, 0f41700000;
	setp.lt.f32 	%p27, %f3, 0f00800000;
	mul.f32 	%f4, %f3, 0f4B000000;
	selp.f32 	%f5, %f4, %f3, %p27;
	selp.f32 	%f6, 0fC1B80000, 0f00000000, %p27;
	mov.b32 	%r283, %f5;
	add.s32 	%r284, %r283, -1060439283;
	and.b32  	%r285, %r284, -8388608;
	sub.s32 	%r286, %r283, %r285;
	mov.b32 	%f7, %r286;
	cvt.rn.f32.s32 	%f8, %r285;
	fma.rn.f32 	%f9, %f8, 0f34000000, %f6;
	add.f32 	%f10, %f7, 0fBF800000;
	fma.rn.f32 	%f11, %f10, 0f3DC6B27F, 0fBE2C7F30;
	fma.rn.f32 	%f12, %f11, %f10, 0f3E2FCF2A;
	fma.rn.f32 	%f13, %f12, %f10, 0fBE374E43;
	fma.rn.f32 	%f14, %f13, %f10, 0f3E520BF4;
	fma.rn.f32 	%f15, %f14, %f10, 0fBE763C8B;
	fma.rn.f32 	%f16, %f15, %f10, 0f3E93BF99;
	fma.rn.f32 	%f17, %f16, %f10, 0fBEB8AA49;
	fma.rn.f32 	%f18, %f17, %f10, 0f3EF6384A;
	fma.rn.f32 	%f19, %f18, %f10, 0fBF38AA3B;
	mul.f32 	%f20, %f10, %f19;
	mul.f32 	%f21, %f10, %f20;
	fma.rn.f32 	%f22, %f10, 0f3FB8AA3B, %f21;
	add.f32 	%f23, %f9, %f22;
	setp.gt.u32 	%p28, %r283, 2139095039;
	fma.rn.f32 	%f24, %f5, 0f7F800000, 0f7F800000;
	selp.f32 	%f25, %f24, %f23, %p28;
	setp.eq.f32 	%p29, %f5, 0f00000000;
	cvt.rpi.f32.f32 	%f26, %f25;
	selp.f32 	%f2, 0fFF800000, %f26, %p29;
	cvt.f64.f32 	%fd7, %f2;
	{
	.reg .b32 %temp; 
	mov.b64 	{%temp, %r27}, %fd7;
	}
	shr.u32 	%r287, %r27, 20;
	and.b32  	%r288, %r287, 2047;
	add.s32 	%r289, %r288, -1012;
	mov.b64 	%rd102, %fd7;
	shl.b64 	%rd103, %rd102, %r289;
	setp.eq.s64 	%p30, %rd103, -9223372036854775808;
	{ // callseq 22, 0
	.param .b64 param0;
	st.param.f64 	[param0], %fd7;
	.param .b64 retval0;
	call.uni (retval0), 
	__internal_accurate_pow, 
	(
	param0
	);
	ld.param.f64 	%fd8, [retval0];
	} // callseq 22
	neg.f64 	%fd10, %fd8;
	selp.f64 	%fd11, %fd10, %fd8, %p30;
	selp.f64 	%fd12, %fd11, %fd8, %p26;
	cvt.rzi.f64.f64 	%fd13, %fd7;
	setp.neu.f64 	%p31, %fd13, %fd7;
	selp.f64 	%fd15, 0dFFF8000000000000, %fd12, %p31;
	selp.f64 	%fd19, %fd15, %fd12, %p26;
	add.f64 	%fd16, %fd7, 0d4000000000000000;
	{
	.reg .b32 %temp; 
	mov.b64 	{%temp, %r290}, %fd16;
	}
	and.b32  	%r291, %r290, 2146435072;
	setp.ne.s32 	%p32, %r291, 2146435072;
	@%p32 bra 	$L__BB0_25;
	setp.nan.f32 	%p33, %f2, %f2;
	@%p33 bra 	$L__BB0_24;
	abs.f64 	%fd17, %fd7;
	setp.neu.f64 	%p34, %fd17, 0d7FF0000000000000;
	@%p34 bra 	$L__BB0_25;
	setp.lt.s32 	%p35, %r27, 0;
	selp.b32 	%r292, 0, 2146435072, %p35;
	mov.b32 	%r293, 0;
	mov.b64 	%fd19, {%r293, %r292};
	bra.uni 	$L__BB0_25;
$L__BB0_24:
	mov.f64 	%fd18, 0d4000000000000000;
	add.rn.f64 	%fd19, %fd18, %fd7;
$L__BB0_25:
	setp.eq.f32 	%p36, %f2, 0f00000000;
	cvt.rn.f32.f64 	%f27, %fd19;
	selp.f32 	%f28, 0f3F800000, %f27, %p36;
	div.rn.f32 	%f29, %f1, %f28;
	cvt.rni.s64.f32 	%rd105, %f29;
	cvt.rn.f32.s64 	%f30, %rd105;
	mul.f32 	%f31, %f28, %f30;
	cvt.rzi.s32.f32 	%r449, %f31;
$L__BB0_26:
	setp.eq.s32 	%p37, %r433, %r6;
	neg.s32 	%r294, %r449;
	selp.b32 	%r295, %r294, %r449, %p37;
	setp.eq.s32 	%p38, %r435, %r7;
	neg.s32 	%r296, %r295;
	selp.b32 	%r297, %r296, %r295, %p38;
	add.s32 	%r298, %r435, %r433;
	shl.b32 	%r299, %r297, %r298;
	add.s32 	%r436, %r299, %r436;
	add.s32 	%r435, %r435, 1;
	setp.eq.s32 	%p39, %r435, %r114;
	@%p39 bra 	$L__BB0_27;
	bra.uni 	$L__BB0_8;
$L__BB0_27:
	add.s32 	%r433, %r433, 1;
	setp.eq.s32 	%p40, %r433, %r113;
	@%p40 bra 	$L__BB0_28;
	bra.uni 	$L__BB0_7;
$L__BB0_28:
	ld.global.u32 	%r300, [%rd3];
	add.s32 	%r301, %r300, %r436;
	st.global.u32 	[%rd3], %r301;
	add.s32 	%r431, %r431, 128;
	setp.lt.s32 	%p41, %r431, %r112;
	add.s32 	%r430, %r430, -128;
	@%p41 bra 	$L__BB0_5;
	bra.uni 	$L__BB0_59;
$L__BB0_29:
	add.s64 	%rd4, %rd2, 16;
	mov.b32 	%r451, 0;
	mov.u32 	%r450, %r112;
$L__BB0_30:
	sub.s32 	%r304, %r112, %r451;
	min.s32 	%r305, %r304, 128;
	add.s32 	%r50, %r451, %r3;
	add.s32 	%r306, %r451, %r4;
	cvt.s64.s32 	%rd6, %r306;
	shl.b32 	%r307, %r305, 2;
	mul.wide.s32 	%rd106, %r307, 4;
	{ // callseq 23, 0
	.param .b64 param0;
	st.param.b64 	[param0], %rd106;
	.param .b64 retval0;
	call.uni (retval0), 
	malloc, 
	(
	param0
	);
	ld.param.b64 	%rd107, [retval0];
	} // callseq 23
	{ // callseq 24, 0
	.param .b64 param0;
	st.param.b64 	[param0], %rd106;
	.param .b64 retval0;
	call.uni (retval0), 
	malloc, 
	(
	param0
	);
	ld.param.b64 	%rd109, [retval0];
	} // callseq 24
	setp.lt.s32 	%p42, %r304, 1;
	mov.b32 	%r456, 0;
	@%p42 bra 	$L__BB0_46;
	min.s32 	%r309, %r450, 128;
	max.s32 	%r310, %r309, 1;
	and.b32  	%r51, %r310, 7;
	and.b32  	%r52, %r310, 3;
	and.b32  	%r53, %r310, 248;
	and.b32  	%r54, %r310, 1;
	neg.s32 	%r55, %r53;
	mov.b32 	%r453, 0;
	mov.u32 	%r456, %r453;
$L__BB0_32:
	mov.b32 	%r455, 0;
$L__BB0_33:
	setp.lt.s32 	%p43, %r450, 8;
	mov.b32 	%r464, 0;
	mov.u32 	%r469, %r464;
	@%p43 bra 	$L__BB0_36;
	shl.b64 	%rd111, %rd6, 2;
	add.s64 	%rd112, %rd1, %rd111;
	add.s64 	%rd141, %rd112, 16;
	mov.b32 	%r469, 0;
	mov.u32 	%r457, %r50;
	mov.u32 	%r458, %r55;
$L__BB0_35:
	.pragma "nounroll";
	mul.wide.u32 	%rd113, %r457, 4;
	add.s64 	%rd114, %rd4, %rd113;
	ld.global.u32 	%r315, [%rd114+-16];
	shr.u32 	%r316, %r315, %r453;
	ld.global.u32 	%r317, [%rd141+-16];
	shr.u32 	%r318, %r317, %r455;
	and.b32  	%r319, %r316, %r318;
	and.b32  	%r320, %r319, 1;
	add.s32 	%r321, %r320, %r469;
	ld.global.u32 	%r322, [%rd114+-12];
	shr.u32 	%r323, %r322, %r453;
	ld.global.u32 	%r324, [%rd141+-12];
	shr.u32 	%r325, %r324, %r455;
	and.b32  	%r326, %r323, %r325;
	and.b32  	%r327, %r326, 1;
	add.s32 	%r328, %r327, %r321;
	ld.global.u32 	%r329, [%rd114+-8];
	shr.u32 	%r330, %r329, %r453;
	ld.global.u32 	%r331, [%rd141+-8];
	shr.u32 	%r332, %r331, %r455;
	and.b32  	%r333, %r330, %r332;
	and.b32  	%r334, %r333, 1;
	add.s32 	%r335, %r334, %r328;
	ld.global.u32 	%r336, [%rd114+-4];
	shr.u32 	%r337, %r336, %r453;
	ld.global.u32 	%r338, [%rd141+-4];
	shr.u32 	%r339, %r338, %r455;
	and.b32  	%r340, %r337, %r339;
	and.b32  	%r341, %r340, 1;
	add.s32 	%r342, %r341, %r335;
	ld.global.u32 	%r343, [%rd114];
	shr.u32 	%r344, %r343, %r453;
	ld.global.u32 	%r345, [%rd141];
	shr.u32 	%r346, %r345, %r455;
	and.b32  	%r347, %r344, %r346;
	and.b32  	%r348, %r347, 1;
	add.s32 	%r349, %r348, %r342;
	ld.global.u32 	%r350, [%rd114+4];
	shr.u32 	%r351, %r350, %r453;
	ld.global.u32 	%r352, [%rd141+4];
	shr.u32 	%r353, %r352, %r455;
	and.b32  	%r354, %r351, %r353;
	and.b32  	%r355, %r354, 1;
	add.s32 	%r356, %r355, %r349;
	ld.global.u32 	%r357, [%rd114+8];
	shr.u32 	%r358, %r357, %r453;
	ld.global.u32 	%r359, [%rd141+8];
	shr.u32 	%r360, %r359, %r455;
	and.b32  	%r361, %r358, %r360;
	and.b32  	%r362, %r361, 1;
	add.s32 	%r363, %r362, %r356;
	ld.global.u32 	%r364, [%rd114+12];
	shr.u32 	%r365, %r364, %r453;
	ld.global.u32 	%r366, [%rd141+12];
	shr.u32 	%r367, %r366, %r455;
	and.b32  	%r368, %r365, %r367;
	and.b32  	%r369, %r368, 1;
	add.s32 	%r469, %r369, %r363;
	add.s32 	%r458, %r458, 8;
	add.s64 	%rd141, %rd141, 32;
	add.s32 	%r457, %r457, 8;
	setp.ne.s32 	%p44, %r458, 0;
	mov.u32 	%r464, %r53;
	@%p44 bra 	$L__BB0_35;
$L__BB0_36:
	setp.eq.s32 	%p45, %r51, 0;
	@%p45 bra 	$L__BB0_44;
	add.s32 	%r371, %r51, -1;
	setp.lt.u32 	%p46, %r371, 3;
	@%p46 bra 	$L__BB0_39;
	cvt.u64.u32 	%rd115, %r464;
	add.s32 	%r372, %r464, %r50;
	mul.wide.u32 	%rd116, %r372, 4;
	add.s64 	%rd117, %rd2, %rd116;
	ld.global.u32 	%r373, [%rd117];
	shr.u32 	%r374, %r373, %r453;
	add.s64 	%rd118, %rd115, %rd6;
	shl.b64 	%rd119, %rd118, 2;
	add.s64 	%rd120, %rd1, %rd119;
	ld.global.u32 	%r375, [%rd120];
	shr.u32 	%r376, %r375, %r455;
	and.b32  	%r377, %r374, %r376;
	and.b32  	%r378, %r377, 1;
	add.s32 	%r379, %r378, %r469;
	cvt.u64.u32 	%rd121, %r50;
	add.s64 	%rd122, %rd115, %rd121;
	shl.b64 	%rd123, %rd122, 2;
	add.s64 	%rd124, %rd2, %rd123;
	ld.global.u32 	%r380, [%rd124+4];
	shr.u32 	%r381, %r380, %r453;
	ld.global.u32 	%r382, [%rd120+4];
	shr.u32 	%r383, %r382, %r455;
	and.b32  	%r384, %r381, %r383;
	and.b32  	%r385, %r384, 1;
	add.s32 	%r386, %r385, %r379;
	ld.global.u32 	%r387, [%rd124+8];
	shr.u32 	%r388, %r387, %r453;
	ld.global.u32 	%r389, [%rd120+8];
	shr.u32 	%r390, %r389, %r455;
	and.b32  	%r391, %r388, %r390;
	and.b32  	%r392, %r391, 1;
	add.s32 	%r393, %r392, %r386;
	ld.global.u32 	%r394, [%rd124+12];
	shr.u32 	%r395, %r394, %r453;
	ld.global.u32 	%r396, [%rd120+12];
	shr.u32 	%r397, %r396, %r455;
	and.b32  	%r398, %r395, %r397;
	and.b32  	%r399, %r398, 1;
	add.s32 	%r469, %r399, %r393;
	add.s32 	%r464, %r464, 4;
$L__BB0_39:
	setp.eq.s32 	%p47, %r52, 0;
	@%p47 bra 	$L__BB0_44;
	setp.eq.s32 	%p48, %r52, 1;
	@%p48 bra 	$L__BB0_42;
	cvt.u64.u32 	%rd125, %r464;
	add.s32 	%r401, %r464, %r50;
	mul.wide.u32 	%rd126, %r401, 4;
	add.s64 	%rd127, %rd2, %rd126;
	ld.global.u32 	%r402, [%rd127];
	shr.u32 	%r403, %r402, %r453;
	add.s64 	%rd128, %rd125, %rd6;
	shl.b64 	%rd129, %rd128, 2;
	add.s64 	%rd130, %rd1, %rd129;
	ld.global.u32 	%r404, [%rd130];
	shr.u32 	%r405, %r404, %r455;
	and.b32  	%r406, %r403, %r405;
	and.b32  	%r407, %r406, 1;
	add.s32 	%r408, %r407, %r469;
	cvt.u64.u32 	%rd131, %r50;
	add.s64 	%rd132, %rd125, %rd131;
	shl.b64 	%rd133, %rd132, 2;
	add.s64 	%rd134, %rd2, %rd133;
	ld.global.u32 	%r409, [%rd134+4];
	shr.u32 	%r410, %r409, %r453;
	ld.global.u32 	%r411, [%rd130+4];
	shr.u32 	%r412, %r411, %r455;
	and.b32  	%r413, %r410, %r412;
	and.b32  	%r414, %r413, 1;
	add.s32 	%r469, %r414, %r408;
	add.s32 	%r464, %r464, 2;
$L__BB0_42:
	setp.eq.s32 	%p49, %r54, 0;
	@%p49 bra 	$L__BB0_44;
	cvt.u64.u32 	%rd135, %r464;
	add.s32 	%r415, %r464, %r50;
	mul.wide.u32 	%rd136, %r415, 4;
	add.s64 	%rd137, %rd2, %rd136;
	ld.global.u32 	%r416, [%rd137];
	shr.u32 	%r417, %r416, %r453;
	add.s64 	%rd138, %rd135, %rd6;
	shl.b64 	%rd139, %rd138, 2;
	add.s64 	%rd140, %rd1, %rd139;
	ld.global.u32 	%r418, [%rd140];
	shr.u32 	%r419, %r418, %r455;
	and.b32  	%r420, %r417, %r419;
	and.b32  	%r421, %r420, 1;
	add.s32 	%r469, %r421, %r469;
$L__BB0_44:
	setp.eq.s32 	%p50, %r453, %r6;
	neg.s32 	%r422, %r469;
	selp.b32 	%r423, %r422, %r469, %p50;
	setp.eq.s32 	%p51, %r455, %r7;
	neg.s32 	%r424, %r423;
	selp.b32 	%r425, %r424, %r423, %p51;
	add.s32 	%r426, %r455, %r453;
	shl.b32 	%r427, %r425, %r426;
	add.s32 	%r456, %r427, %r456;
	add.s32 	%r455, %r455, 1;
	setp.ne.s32 	%p52, %r455, %r114;
	@%p52 bra 	$L__BB0_33;
	add.s32 	%r453, %r453, 1;
	setp.eq.s32 	%p53, %r453, %r113;
	@%p53 bra 	$L__BB0_46;
	bra.uni 	$L__BB0_32;
$L__BB0_46:
	ld.global.u32 	%r428, [%rd3];
	add.s32 	%r429, %r428, %r456;
	st.global.u32 	[%rd3], %r429;
	add.s32 	%r451, %r451, 128;
	setp.lt.s32 	%p54, %r451, %r112;
	add.s32 	%r450, %r450, -128;
	@%p54 bra 	$L__BB0_30;
	bra.uni 	$L__BB0_59;
$L__BB0_47:
	add.s32 	%r144, %r112, -1;
	shr.u32 	%r145, %r144, 7;
	add.s32 	%r87, %r145, 1;
	and.b32  	%r88, %r87, 3;
	setp.lt.u32 	%p12, %r112, 385;
	mov.b32 	%r472, 0;
	@%p12 bra 	$L__BB0_50;
	and.b32  	%r89, %r87, 67108860;
	mov.b32 	%r472, 0;
	mov.u32 	%r471, %r472;
$L__BB0_49:
	sub.s32 	%r147, %r112, %r472;
	min.s32 	%r148, %r147, 128;
	shl.b32 	%r149, %r148, 2;
	mul.wide.s32 	%rd40, %r149, 4;
	{ // callseq 10, 0
	.param .b64 param0;
	st.param.b64 	[param0], %rd40;
	.param .b64 retval0;
	call.uni (retval0), 
	malloc, 
	(
	param0
	);
	ld.param.b64 	%rd41, [retval0];
	} // callseq 10
	{ // callseq 11, 0
	.param .b64 param0;
	st.param.b64 	[param0], %rd40;
	.param .b64 retval0;
	call.uni (retval0), 
	malloc, 
	(
	param0
	);
	ld.param.b64 	%rd43, [retval0];
	} // callseq 11
	add.s32 	%r150, %r147, -128;
	min.s32 	%r151, %r150, 128;
	shl.b32 	%r152, %r151, 2;
	mul.wide.s32 	%rd45, %r152, 4;
	{ // callseq 12, 0
	.param .b64 param0;
	st.param.b64 	[param0], %rd45;
	.param .b64 retval0;
	call.uni (retval0), 
	malloc, 
	(
	param0
	);
	ld.param.b64 	%rd46, [retval0];
	} // callseq 12
	{ // callseq 13, 0
	.param .b64 param0;
	st.param.b64 	[param0], %rd45;
	.param .b64 retval0;
	call.uni (retval0), 
	malloc, 
	(
	param0
	);
	ld.param.b64 	%rd48, [retval0];
	} // callseq 13
	add.s32 	%r153, %r147, -256;
	min.s32 	%r154, %r153, 128;
	shl.b32 	%r155, %r154, 2;
	mul.wide.s32 	%rd50, %r155, 4;
	{ // callseq 14, 0
	.param .b64 param0;
	st.param.b64 	[param0], %rd50;
	.param .b64 retval0;
	call.uni (retval0), 
	malloc, 
	(
	param0
	);
	ld.param.b64 	%rd51, [retval0];
	} // callseq 14
	{ // callseq 15, 0
	.param .b64 param0;
	st.param.b64 	[param0], %rd50;
	.param .b64 retval0;
	call.uni (retval0), 
	malloc, 
	(
	param0
	);
	ld.param.b64 	%rd53, [retval0];
	} // callseq 15
	add.s32 	%r156, %r147, -384;
	min.s32 	%r157, %r156, 128;
	shl.b32 	%r158, %r157, 2;
	mul.wide.s32 	%rd55, %r158, 4;
	{ // callseq 16, 0
	.param .b64 param0;
	st.param.b64 	[param0], %rd55;
	.param .b64 retval0;
	call.uni (retval0), 
	malloc, 
	(
	param0
	);
	ld.param.b64 	%rd56, [retval0];
	} // callseq 16
	{ // callseq 17, 0
	.param .b64 param0;
	st.param.b64 	[param0], %rd55;
	.param .b64 retval0;
	call.uni (retval0), 
	malloc, 
	(
	param0
	);
	ld.param.b64 	%rd58, [retval0];
	} // callseq 17
	add.s32 	%r472, %r472, 512;
	add.s32 	%r471, %r471, 4;
	setp.ne.s32 	%p13, %r471, %r89;
	@%p13 bra 	$L__BB0_49;
$L__BB0_50:
	setp.eq.s32 	%p14, %r88, 0;
	@%p14 bra 	$L__BB0_59;
	mov.b32 	%r474, 0;
$L__BB0_52:
	.pragma "nounroll";
	sub.s32 	%r160, %r112, %r472;
	min.s32 	%r161, %r160, 128;
	shl.b32 	%r162, %r161, 2;
	mul.wide.s32 	%rd60, %r162, 4;
	{ // callseq 18, 0
	.param .b64 param0;
	st.param.b64 	[param0], %rd60;
	.param .b64 retval0;
	call.uni (retval0), 
	malloc, 
	(
	param0
	);
	ld.param.b64 	%rd61, [retval0];
	} // callseq 18
	{ // callseq 19, 0
	.param .b64 param0;
	st.param.b64 	[param0], %rd60;
	.param .b64 retval0;
	call.uni (retval0), 
	malloc, 
	(
	param0
	);
	ld.param.b64 	%rd63, [retval0];
	} // callseq 19
	add.s32 	%r472, %r472, 128;
	add.s32 	%r474, %r474, 1;
	setp.eq.s32 	%p15, %r474, %r88;
	@%p15 bra 	$L__BB0_59;
	bra.uni 	$L__BB0_52;
$L__BB0_53:
	add.s32 	%r124, %r112, -1;
	shr.u32 	%r125, %r124, 7;
	add.s32 	%r99, %r125, 1;
	and.b32  	%r100, %r99, 3;
	setp.lt.u32 	%p7, %r112, 385;
	mov.b32 	%r477, 0;
	@%p7 bra 	$L__BB0_56;
	and.b32  	%r101, %r99, 67108860;
	mov.b32 	%r477, 0;
	mov.u32 	%r476, %r477;
$L__BB0_55:
	sub.s32 	%r127, %r112, %r477;
	min.s32 	%r128, %r127, 128;
	shl.b32 	%r129, %r128, 2;
	mul.wide.s32 	%rd15, %r129, 4;
	{ // callseq 0, 0
	.param .b64 param0;
	st.param.b64 	[param0], %rd15;
	.param .b64 retval0;
	call.uni (retval0), 
	malloc, 
	(
	param0
	);
	ld.param.b64 	%rd16, [retval0];
	} // callseq 0
	{ // callseq 1, 0
	.param .b64 param0;
	st.param.b64 	[param0], %rd15;
	.param .b64 retval0;
	call.uni (retval0), 
	malloc, 
	(
	param0
	);
	ld.param.b64 	%rd18, [retval0];
	} // callseq 1
	add.s32 	%r130, %r127, -128;
	min.s32 	%r131, %r130, 128;
	shl.b32 	%r132, %r131, 2;
	mul.wide.s32 	%rd20, %r132, 4;
	{ // callseq 2, 0
	.param .b64 param0;
	st.param.b64 	[param0], %rd20;
	.param .b64 retval0;
	call.uni (retval0), 
	malloc, 
	(
	param0
	);
	ld.param.b64 	%rd21, [retval0];
	} // callseq 2
	{ // callseq 3, 0
	.param .b64 param0;
	st.param.b64 	[param0], %rd20;
	.param .b64 retval0;
	call.uni (retval0), 
	malloc, 
	(
	param0
	);
	ld.param.b64 	%rd23, [retval0];
	} // callseq 3
	add.s32 	%r133, %r127, -256;
	min.s32 	%r134, %r133, 128;
	shl.b32 	%r135, %r134, 2;
	mul.wide.s32 	%rd25, %r135, 4;
	{ // callseq 4, 0
	.param .b64 param0;
	st.param.b64 	[param0], %rd25;
	.param .b64 retval0;
	call.uni (retval0), 
	malloc, 
	(
	param0
	);
	ld.param.b64 	%rd26, [retval0];
	} // callseq 4
	{ // callseq 5, 0
	.param .b64 param0;
	st.param.b64 	[param0], %rd25;
	.param .b64 retval0;
	call.uni (retval0), 
	malloc, 
	(
	param0
	);
	ld.param.b64 	%rd28, [retval0];
	} // callseq 5
	add.s32 	%r136, %r127, -384;
	min.s32 	%r137, %r136, 128;
	shl.b32 	%r138, %r137, 2;
	mul.wide.s32 	%rd30, %r138, 4;
	{ // callseq 6, 0
	.param .b64 param0;
	st.param.b64 	[param0], %rd30;
	.param .b64 retval0;
	call.uni (retval0), 
	malloc, 
	(
	param0
	);
	ld.param.b64 	%rd31, [retval0];
	} // callseq 6
	{ // callseq 7, 0
	.param .b64 param0;
	st.param.b64 	[param0], %rd30;
	.param .b64 retval0;
	call.uni (retval0), 
	malloc, 
	(
	param0
	);
	ld.param.b64 	%rd33, [retval0];
	} // callseq 7
	add.s32 	%r477, %r477, 512;
	add.s32 	%r476, %r476, 4;
	setp.ne.s32 	%p8, %r476, %r101;
	@%p8 bra 	$L__BB0_55;
$L__BB0_56:
	setp.eq.s32 	%p9, %r100, 0;
	@%p9 bra 	$L__BB0_59;
	mov.b32 	%r479, 0;
$L__BB0_58:
	.pragma "nounroll";
	sub.s32 	%r140, %r112, %r477;
	min.s32 	%r141, %r140, 128;
	shl.b32 	%r142, %r141, 2;
	mul.wide.s32 	%rd35, %r142, 4;
	{ // callseq 8, 0
	.param .b64 param0;
	st.param.b64 	[param0], %rd35;
	.param .b64 retval0;
	call.uni (retval0), 
	malloc, 
	(
	param0
	);
	ld.param.b64 	%rd36, [retval0];
	} // callseq 8
	{ // callseq 9, 0
	.param .b64 param0;
	st.param.b64 	[param0], %rd35;
	.param .b64 retval0;
	call.uni (retval0), 
	malloc, 
	(
	param0
	);
	ld.param.b64 	%rd38, [retval0];
	} // callseq 9
	add.s32 	%r477, %r477, 128;
	add.s32 	%r479, %r479, 1;
	setp.ne.s32 	%p10, %r479, %r100;
	@%p10 bra 	$L__BB0_58;
$L__BB0_59:
	ret;

}
	// .globl	_Z30gemm_acim_with_scale_kernel_v1PKiS0_PfiiiiiPKfS3_b
.visible .entry _Z30gemm_acim_with_scale_kernel_v1PKiS0_PfiiiiiPKfS3_b(
	.param .u64 .ptr .align 1 _Z30gemm_acim_with_scale_kernel_v1PKiS0_PfiiiiiPKfS3_b_param_0,
	.param .u64 .ptr .align 1 _Z30gemm_acim_with_scale_kernel_v1PKiS0_PfiiiiiPKfS3_b_param_1,
	.param .u64 .ptr .align 1 _Z30gemm_acim_with_scale_kernel_v1PKiS0_PfiiiiiPKfS3_b_param_2,
	.param .u32 _Z30gemm_acim_with_scale_kernel_v1PKiS0_PfiiiiiPKfS3_b_param_3,
	.param .u32 _Z30gemm_acim_with_scale_kernel_v1PKiS0_PfiiiiiPKfS3_b_param_4,
	.param .u32 _Z30gemm_acim_with_scale_kernel_v1PKiS0_PfiiiiiPKfS3_b_param_5,
	.param .u32 _Z30gemm_acim_with_scale_kernel_v1PKiS0_PfiiiiiPKfS3_b_param_6,
	.param .u32 _Z30gemm_acim_with_scale_kernel_v1PKiS0_PfiiiiiPKfS3_b_param_7,
	.param .u64 .ptr .align 1 _Z30gemm_acim_with_scale_kernel_v1PKiS0_PfiiiiiPKfS3_b_param_8,
	.param .u64 .ptr .align 1 _Z30gemm_acim_with_scale_kernel_v1PKiS0_PfiiiiiPKfS3_b_param_9,
	.param .u8 _Z30gemm_acim_with_scale_kernel_v1PKiS0_PfiiiiiPKfS3_b_param_10
)
{
	.reg .pred 	%p<62>;
	.reg .b16 	%rs<2>;
	.reg .b32 	%r<408>;
	.reg .b32 	%f<81>;
	.reg .b64 	%rd<106>;
	.reg .b64 	%fd<38>;

	ld.param.u64 	%rd13, [_Z30gemm_acim_with_scale_kernel_v1PKiS0_PfiiiiiPKfS3_b_param_0];
	ld.param.u64 	%rd14, [_Z30gemm_acim_with_scale_kernel_v1PKiS0_PfiiiiiPKfS3_b_param_1];
	ld.param.u64 	%rd10, [_Z30gemm_acim_with_scale_kernel_v1PKiS0_PfiiiiiPKfS3_b_param_2];
	ld.param.u32 	%r91, [_Z30gemm_acim_with_scale_kernel_v1PKiS0_PfiiiiiPKfS3_b_param_3];
	ld.param.u32 	%r87, [_Z30gemm_acim_with_scale_kernel_v1PKiS0_PfiiiiiPKfS3_b_param_4];
	ld.param.u32 	%r88, [_Z30gemm_acim_with_scale_kernel_v1PKiS0_PfiiiiiPKfS3_b_param_5];
	ld.param.u32 	%r89, [_Z30gemm_acim_with_scale_kernel_v1PKiS0_PfiiiiiPKfS3_b_param_6];
	ld.param.u32 	%r90, [_Z30gemm_acim_with_scale_kernel_v1PKiS0_PfiiiiiPKfS3_b_param_7];
	ld.param.s8 	%rs1, [_Z30gemm_acim_with_scale_kernel_v1PKiS0_PfiiiiiPKfS3_b_param_10];
	cvta.to.global.u64 	%rd1, %rd14;
	cvta.to.global.u64 	%rd2, %rd13;
	mov.u32 	%r92, %ctaid.y;
	mov.u32 	%r93, %ntid.y;
	mov.u32 	%r94, %tid.y;
	mad.lo.s32 	%r1, %r92, %r93, %r94;
	mov.u32 	%r95, %ctaid.x;
	mov.u32 	%r96, %ntid.x;
	mov.u32 	%r97, %tid.x;
	mad.lo.s32 	%r2, %r95, %r96, %r97;
	setp.ge.s32 	%p2, %r1, %r91;
	setp.ge.s32 	%p3, %r2, %r87;
	or.pred  	%p4, %p2, %p3;
	@%p4 bra 	$L__BB1_55;
	cvta.to.global.u64 	%rd15, %rd10;
	mad.lo.s32 	%r98, %r87, %r1, %r2;
	mul.wide.s32 	%rd16, %r98, 4;
	add.s64 	%rd3, %rd15, %rd16;
	mov.b32 	%r99, 0;
	st.global.u32 	[%rd3], %r99;
	setp.lt.s32 	%p5, %r88, 1;
	@%p5 bra 	$L__BB1_55;
	shr.s32 	%r101, %r88, 31;
	shr.u32 	%r102, %r101, 25;
	add.s32 	%r103, %r88, %r102;
	shr.s32 	%r104, %r103, 7;
	mul.lo.s32 	%r3, %r104, %r1;
	mul.lo.s32 	%r4, %r104, %r2;
	mul.lo.s32 	%r5, %r88, %r1;
	mul.lo.s32 	%r6, %r88, %r2;
	mov.f64 	%fd11, 0d4000000000000000;
	{
	.reg .b32 %temp; 
	mov.b64 	{%temp, %r7}, %fd11;
	}
	add.s32 	%r8, %r89, -1;
	add.s32 	%r9, %r90, -1;
	min.s32 	%r105, %r89, %r90;
	setp.gt.s32 	%p1, %r105, 0;
	add.s64 	%rd4, %rd2, 16;
	mov.b32 	%r372, 0;
	not.pred 	%p34, %p1;
	mov.u32 	%r371, %r88;
$L__BB1_3:
	ld.param.u64 	%rd104, [_Z30gemm_acim_with_scale_kernel_v1PKiS0_PfiiiiiPKfS3_b_param_9];
	ld.param.u64 	%rd103, [_Z30gemm_acim_with_scale_kernel_v1PKiS0_PfiiiiiPKfS3_b_param_8];
	min.s32 	%r106, %r371, 128;
	max.s32 	%r12, %r106, 1;
	and.b32  	%r13, %r12, 3;
	and.b32  	%r14, %r12, 7;
	add.s32 	%r15, %r14, -1;
	sub.s32 	%r16, %r88, %r372;
	min.s32 	%r17, %r16, 128;
	shr.u32 	%r107, %r372, 7;
	add.s32 	%r108, %r107, %r3;
	cvta.to.global.u64 	%rd17, %rd103;
	mul.wide.u32 	%rd18, %r108, 4;
	add.s64 	%rd19, %rd17, %rd18;
	ld.global.f32 	%f1, [%rd19];
	add.s32 	%r109, %r107, %r4;
	cvta.to.global.u64 	%rd20, %rd104;
	mul.wide.s32 	%rd21, %r109, 4;
	add.s64 	%rd22, %rd20, %rd21;
	ld.global.f32 	%f2, [%rd22];
	add.s32 	%r18, %r372, 128;
	setp.lt.s32 	%p6, %r18, %r88;
	@%p6 bra 	$L__BB1_29;
	add.s32 	%r19, %r372, %r5;
	add.s32 	%r110, %r372, %r6;
	cvt.s64.s32 	%rd5, %r110;
	shl.b32 	%r111, %r17, 2;
	mul.wide.s32 	%rd23, %r111, 4;
	{ // callseq 25, 0
	.param .b64 param0;
	st.param.b64 	[param0], %rd23;
	.param .b64 retval0;
	call.uni (retval0), 
	malloc, 
	(
	param0
	);
	ld.param.b64 	%rd24, [retval0];
	} // callseq 25
	{ // callseq 26, 0
	.param .b64 param0;
	st.param.b64 	[param0], %rd23;
	.param .b64 retval0;
	call.uni (retval0), 
	malloc, 
	(
	param0
	);
	ld.param.b64 	%rd26, [retval0];
	} // callseq 26
	setp.lt.s32 	%p7, %r16, 1;
	mov.f32 	%f78, 0f00000000;
	@%p7 bra 	$L__BB1_28;
	and.b32  	%r20, %r12, 248;
	and.b32  	%r21, %r12, 1;
	neg.s32 	%r22, %r20;
	shl.b64 	%rd28, %rd5, 2;
	add.s64 	%rd29, %rd1, %rd28;
	add.s64 	%rd6, %rd29, 16;
	mov.b32 	%r373, 0;
	mov.u32 	%r376, %r373;
$L__BB1_6:
	mov.b32 	%r375, 0;
$L__BB1_7:
	setp.lt.s32 	%p8, %r371, 8;
	mov.b32 	%r385, 0;
	mov.u32 	%r390, %r385;
	@%p8 bra 	$L__BB1_10;
	mov.b32 	%r390, 0;
	mov.u32 	%r377, %r19;
	mov.u64 	%rd105, %rd6;
	mov.u32 	%r378, %r22;
$L__BB1_9:
	.pragma "nounroll";
	mul.wide.u32 	%rd30, %r377, 4;
	add.s64 	%rd31, %rd4, %rd30;
	ld.global.u32 	%r117, [%rd31+-16];
	shr.u32 	%r118, %r117, %r373;
	ld.global.u32 	%r119, [%rd105+-16];
	shr.u32 	%r120, %r119, %r375;
	and.b32  	%r121, %r118, %r120;
	and.b32  	%r122, %r121, 1;
	add.s32 	%r123, %r122, %r390;
	ld.global.u32 	%r124, [%rd31+-12];
	shr.u32 	%r125, %r124, %r373;
	ld.global.u32 	%r126, [%rd105+-12];
	shr.u32 	%r127, %r126, %r375;
	and.b32  	%r128, %r125, %r127;
	and.b32  	%r129, %r128, 1;
	add.s32 	%r130, %r129, %r123;
	ld.global.u32 	%r131, [%rd31+-8];
	shr.u32 	%r132, %r131, %r373;
	ld.global.u32 	%r133, [%rd105+-8];
	shr.u32 	%r134, %r133, %r375;
	and.b32  	%r135, %r132, %r134;
	and.b32  	%r136, %r135, 1;
	add.s32 	%r137, %r136, %r130;
	ld.global.u32 	%r138, [%rd31+-4];
	shr.u32 	%r139, %r138, %r373;
	ld.global.u32 	%r140, [%rd105+-4];
	shr.u32 	%r141, %r140, %r375;
	and.b32  	%r142, %r139, %r141;
	and.b32  	%r143, %r142, 1;
	add.s32 	%r144, %r143, %r137;
	ld.global.u32 	%r145, [%rd31];
	shr.u32 	%r146, %r145, %r373;
	ld.global.u32 	%r147, [%rd105];
	shr.u32 	%r148, %r147, %r375;
	and.b32  	%r149, %r146, %r148;
	and.b32  	%r150, %r149, 1;
	add.s32 	%r151, %r150, %r144;
	ld.global.u32 	%r152, [%rd31+4];
	shr.u32 	%r153, %r152, %r373;
	ld.global.u32 	%r154, [%rd105+4];
	shr.u32 	%r155, %r154, %r375;
	and.b32  	%r156, %r153, %r155;
	and.b32  	%r157, %r156, 1;
	add.s32 	%r158, %r157, %r151;
	ld.global.u32 	%r159, [%rd31+8];
	shr.u32 	%r160, %r159, %r373;
	ld.global.u32 	%r161, [%rd105+8];
	shr.u32 	%r162, %r161, %r375;
	and.b32  	%r163, %r160, %r162;
	and.b32  	%r164, %r163, 1;
	add.s32 	%r165, %r164, %r158;
	ld.global.u32 	%r166, [%rd31+12];
	shr.u32 	%r167, %r166, %r373;
	ld.global.u32 	%r168, [%rd105+12];
	shr.u32 	%r169, %r168, %r375;
	and.b32  	%r170, %r167, %r169;
	and.b32  	%r171, %r170, 1;
	add.s32 	%r390, %r171, %r165;
	add.s32 	%r378, %r378, 8;
	add.s64 	%rd105, %rd105, 32;
	add.s32 	%r377, %r377, 8;
	setp.eq.s32 	%p9, %r378, 0;
	mov.u32 	%r385, %r20;
	@%p9 bra 	$L__BB1_10;
	bra.uni 	$L__BB1_9;
$L__BB1_10:
	setp.eq.s32 	%p10, %r14, 0;
	@%p10 bra 	$L__BB1_18;
	setp.lt.u32 	%p11, %r15, 3;
	@%p11 bra 	$L__BB1_13;
	cvt.u64.u32 	%rd32, %r385;
	add.s32 	%r173, %r385, %r19;
	mul.wide.u32 	%rd33, %r173, 4;
	add.s64 	%rd34, %rd2, %rd33;
	ld.global.u32 	%r174, [%rd34];
	shr.u32 	%r175, %r174, %r373;
	add.s64 	%rd35, %rd32, %rd5;
	shl.b64 	%rd36, %rd35, 2;
	add.s64 	%rd37, %rd1, %rd36;
	ld.global.u32 	%r176, [%rd37];
	shr.u32 	%r177, %r176, %r375;
	and.b32  	%r178, %r175, %r177;
	and.b32  	%r179, %r178, 1;
	add.s32 	%r180, %r179, %r390;
	cvt.u64.u32 	%rd38, %r19;
	add.s64 	%rd39, %rd32, %rd38;
	shl.b64 	%rd40, %rd39, 2;
	add.s64 	%rd41, %rd2, %rd40;
	ld.global.u32 	%r181, [%rd41+4];
	shr.u32 	%r182, %r181, %r373;
	ld.global.u32 	%r183, [%rd37+4];
	shr.u32 	%r184, %r183, %r375;
	and.b32  	%r185, %r182, %r184;
	and.b32  	%r186, %r185, 1;
	add.s32 	%r187, %r186, %r180;
	ld.global.u32 	%r188, [%rd41+8];
	shr.u32 	%r189, %r188, %r373;
	ld.global.u32 	%r190, [%rd37+8];
	shr.u32 	%r191, %r190, %r375;
	and.b32  	%r192, %r189, %r191;
	and.b32  	%r193, %r192, 1;
	add.s32 	%r194, %r193, %r187;
	ld.global.u32 	%r195, [%rd41+12];
	shr.u32 	%r196, %r195, %r373;
	ld.global.u32 	%r197, [%rd37+12];
	shr.u32 	%r198, %r197, %r375;
	and.b32  	%r199, %r196, %r198;
	and.b32  	%r200, %r199, 1;
	add.s32 	%r390, %r200, %r194;
	add.s32 	%r385, %r385, 4;
$L__BB1_13:
	setp.eq.s32 	%p12, %r13, 0;
	@%p12 bra 	$L__BB1_18;
	setp.eq.s32 	%p13, %r13, 1;
	@%p13 bra 	$L__BB1_16;
	cvt.u64.u32 	%rd42, %r385;
	add.s32 	%r202, %r385, %r19;
	mul.wide.u32 	%rd43, %r202, 4;
	add.s64 	%rd44, %rd2, %rd43;
	ld.global.u32 	%r203, [%rd44];
	shr.u32 	%r204, %r203, %r373;
	add.s64 	%rd45, %rd42, %rd5;
	shl.b64 	%rd46, %rd45, 2;
	add.s64 	%rd47, %rd1, %rd46;
	ld.global.u32 	%r205, [%rd47];
	shr.u32 	%r206, %r205, %r375;
	and.b32  	%r207, %r204, %r206;
	and.b32  	%r208, %r207, 1;
	add.s32 	%r209, %r208, %r390;
	cvt.u64.u32 	%rd48, %r19;
	add.s64 	%rd49, %rd42, %rd48;
	shl.b64 	%rd50, %rd49, 2;
	add.s64 	%rd51, %rd2, %rd50;
	ld.global.u32 	%r210, [%rd51+4];
	shr.u32 	%r211, %r210, %r373;
	ld.global.u32 	%r212, [%rd47+4];
	shr.u32 	%r213, %r212, %r375;
	and.b32  	%r214, %r211, %r213;
	and.b32  	%r215, %r214, 1;
	add.s32 	%r390, %r215, %r209;
	add.s32 	%r385, %r385, 2;
$L__BB1_16:
	setp.eq.s32 	%p14, %r21, 0;
	@%p14 bra 	$L__BB1_18;
	cvt.u64.u32 	%rd52, %r385;
	add.s32 	%r216, %r385, %r19;
	mul.wide.u32 	%rd53, %r216, 4;
	add.s64 	%rd54, %rd2, %rd53;
	ld.global.u32 	%r217, [%rd54];
	shr.u32 	%r218, %r217, %r373;
	add.s64 	%rd55, %rd52, %rd5;
	shl.b64 	%rd56, %rd55, 2;
	add.s64 	%rd57, %rd1, %rd56;
	ld.global.u32 	%r219, [%rd57];
	shr.u32 	%r220, %r219, %r375;
	and.b32  	%r221, %r218, %r220;
	and.b32  	%r222, %r221, 1;
	add.s32 	%r390, %r222, %r390;
$L__BB1_18:
	setp.ne.s16 	%p15, %rs1, 0;
	setp.gt.u32 	%p16, %r390, 15;
	and.pred  	%p17, %p15, %p16;
	@%p17 bra 	$L__BB1_19;
	bra.uni 	$L__BB1_25;
$L__BB1_19:
	setp.lt.s32 	%p18, %r7, 0;
	cvt.rn.f32.u32 	%f3, %r390;
	div.rn.f32 	%f15, %f3, 0f41700000;
	setp.lt.f32 	%p19, %f15, 0f00800000;
	mul.f32 	%f16, %f15, 0f4B000000;
	selp.f32 	%f17, %f16, %f15, %p19;
	selp.f32 	%f18, 0fC1B80000, 0f00000000, %p19;
	mov.b32 	%r223, %f17;
	add.s32 	%r224, %r223, -1060439283;
	and.b32  	%r225, %r224, -8388608;
	sub.s32 	%r226, %r223, %r225;
	mov.b32 	%f19, %r226;
	cvt.rn.f32.s32 	%f20, %r225;
	fma.rn.f32 	%f21, %f20, 0f34000000, %f18;
	add.f32 	%f22, %f19, 0fBF800000;
	fma.rn.f32 	%f23, %f22, 0f3DC6B27F, 0fBE2C7F30;
	fma.rn.f32 	%f24, %f23, %f22, 0f3E2FCF2A;
	fma.rn.f32 	%f25, %f24, %f22, 0fBE374E43;
	fma.rn.f32 	%f26, %f25, %f22, 0f3E520BF4;
	fma.rn.f32 	%f27, %f26, %f22, 0fBE763C8B;
	fma.rn.f32 	%f28, %f27, %f22, 0f3E93BF99;
	fma.rn.f32 	%f29, %f28, %f22, 0fBEB8AA49;
	fma.rn.f32 	%f30, %f29, %f22, 0f3EF6384A;
	fma.rn.f32 	%f31, %f30, %f22, 0fBF38AA3B;
	mul.f32 	%f32, %f22, %f31;
	mul.f32 	%f33, %f22, %f32;
	fma.rn.f32 	%f34, %f22, 0f3FB8AA3B, %f33;
	add.f32 	%f35, %f21, %f34;
	setp.gt.u32 	%p20, %r223, 2139095039;
	fma.rn.f32 	%f36, %f17, 0f7F800000, 0f7F800000;
	selp.f32 	%f37, %f36, %f35, %p20;
	setp.eq.f32 	%p21, %f17, 0f00000000;
	cvt.rpi.f32.f32 	%f38, %f37;
	selp.f32 	%f4, 0fFF800000, %f38, %p21;
	cvt.f64.f32 	%fd12, %f4;
	{
	.reg .b32 %temp; 
	mov.b64 	{%temp, %r33}, %fd12;
	}
	shr.u32 	%r227, %r33, 20;
	and.b32  	%r228, %r227, 2047;
	add.s32 	%r229, %r228, -1012;
	mov.b64 	%rd58, %fd12;
	shl.b64 	%rd59, %rd58, %r229;
	setp.eq.s64 	%p22, %rd59, -9223372036854775808;
	{ // callseq 27, 0
	.param .b64 param0;
	st.param.f64 	[param0], %fd12;
	.param .b64 retval0;
	call.uni (retval0), 
	__internal_accurate_pow, 
	(
	param0
	);
	ld.param.f64 	%fd13, [retval0];
	} // callseq 27
	neg.f64 	%fd15, %fd13;
	selp.f64 	%fd16, %fd15, %fd13, %p22;
	selp.f64 	%fd17, %fd16, %fd13, %p18;
	cvt.rzi.f64.f64 	%fd18, %fd12;
	setp.neu.f64 	%p23, %fd18, %fd12;
	selp.f64 	%fd20, 0dFFF8000000000000, %fd17, %p23;
	selp.f64 	%fd36, %fd20, %fd17, %p18;
	add.f64 	%fd21, %fd12, 0d4000000000000000;
	{
	.reg .b32 %temp; 
	mov.b64 	{%temp, %r230}, %fd21;
	}
	and.b32  	%r231, %r230, 2146435072;
	setp.ne.s32 	%p24, %r231, 2146435072;
	@%p24 bra 	$L__BB1_24;
	setp.nan.f32 	%p25, %f4, %f4;
	@%p25 bra 	$L__BB1_23;
	abs.f64 	%fd22, %fd12;
	setp.neu.f64 	%p26, %fd22, 0d7FF0000000000000;
	@%p26 bra 	$L__BB1_24;
	setp.lt.s32 	%p27, %r33, 0;
	selp.b32 	%r232, 0, 2146435072, %p27;
	mov.b32 	%r233, 0;
	mov.b64 	%fd36, {%r233, %r232};
	bra.uni 	$L__BB1_24;
$L__BB1_23:
	mov.f64 	%fd23, 0d4000000000000000;
	add.rn.f64 	%fd36, %fd23, %fd12;
$L__BB1_24:
	setp.eq.f32 	%p28, %f4, 0f00000000;
	cvt.rn.f32.f64 	%f39, %fd36;
	selp.f32 	%f40, 0f3F800000, %f39, %p28;
	div.rn.f32 	%f41, %f3, %f40;
	cvt.rni.s64.f32 	%rd61, %f41;
	cvt.rn.f32.s64 	%f42, %rd61;
	mul.f32 	%f43, %f40, %f42;
	cvt.rzi.s32.f32 	%r390, %f43;
$L__BB1_25:
	setp.eq.s32 	%p29, %r373, 7;
	neg.s32 	%r234, %r390;
	selp.b32 	%r235, %r234, %r390, %p29;
	setp.eq.s32 	%p30, %r375, 7;
	neg.s32 	%r236, %r235;
	selp.b32 	%r237, %r236, %r235, %p30;
	add.s32 	%r238, %r375, %r373;
	shl.b32 	%r239, %r237, %r238;
	add.s32 	%r376, %r239, %r376;
	add.s32 	%r375, %r375, 1;
	setp.eq.s32 	%p31, %r375, 8;
	@%p31 bra 	$L__BB1_26;
	bra.uni 	$L__BB1_7;
$L__BB1_26:
	add.s32 	%r373, %r373, 1;
	setp.ne.s32 	%p32, %r373, 8;
	@%p32 bra 	$L__BB1_6;
	cvt.rn.f32.s32 	%f78, %r376;
$L__BB1_28:
	mul.f32 	%f44, %f1, %f78;
	ld.global.f32 	%f45, [%rd3];
	fma.rn.f32 	%f80, %f2, %f44, %f45;
	bra.uni 	$L__BB1_54;
$L__BB1_29:
	add.s32 	%r54, %r372, %r5;
	add.s32 	%r240, %r372, %r6;
	cvt.s64.s32 	%rd9, %r240;
	shl.b32 	%r241, %r17, 2;
	mul.wide.s32 	%rd62, %r241, 4;
	{ // callseq 28, 0
	.param .b64 param0;
	st.param.b64 	[param0], %rd62;
	.param .b64 retval0;
	call.uni (retval0), 
	malloc, 
	(
	param0
	);
	ld.param.b64 	%rd63, [retval0];
	} // callseq 28
	{ // callseq 29, 0
	.param .b64 param0;
	st.param.b64 	[param0], %rd62;
	.param .b64 retval0;
	call.uni (retval0), 
	malloc, 
	(
	param0
	);
	ld.param.b64 	%rd65, [retval0];
	} // callseq 29
	setp.lt.s32 	%p33, %r16, 1;
	mov.f32 	%f79, 0f00000000;
	or.pred  	%p35, %p34, %p33;
	@%p35 bra 	$L__BB1_53;
	and.b32  	%r55, %r12, 248;
	and.b32  	%r56, %r12, 1;
	mov.b32 	%r391, 0;
	mov.u32 	%r394, %r391;
$L__BB1_31:
	mov.b32 	%r393, 0;
$L__BB1_32:
	setp.lt.s32 	%p36, %r371, 8;
	mov.b32 	%r402, 0;
	mov.u32 	%r407, %r402;
	@%p36 bra 	$L__BB1_35;
	mov.b32 	%r395, 0;
	mov.u32 	%r407, %r395;
$L__BB1_34:
	.pragma "nounroll";
	cvt.u64.u32 	%rd67, %r395;
	add.s32 	%r247, %r395, %r54;
	mul.wide.u32 	%rd68, %r247, 4;
	add.s64 	%rd69, %rd2, %rd68;
	ld.global.u32 	%r248, [%rd69];
	shr.u32 	%r249, %r248, %r391;
	add.s64 	%rd70, %rd67, %rd9;
	shl.b64 	%rd71, %rd70, 2;
	add.s64 	%rd72, %rd1, %rd71;
	ld.global.u32 	%r250, [%rd72];
	shr.u32 	%r251, %r250, %r393;
	and.b32  	%r252, %r249, %r251;
	and.b32  	%r253, %r252, 1;
	add.s32 	%r254, %r253, %r407;
	ld.global.u32 	%r255, [%rd69+4];
	shr.u32 	%r256, %r255, %r391;
	ld.global.u32 	%r257, [%rd72+4];
	shr.u32 	%r258, %r257, %r393;
	and.b32  	%r259, %r256, %r258;
	and.b32  	%r260, %r259, 1;
	add.s32 	%r261, %r260, %r254;
	ld.global.u32 	%r262, [%rd69+8];
	shr.u32 	%r263, %r262, %r391;
	ld.global.u32 	%r264, [%rd72+8];
	shr.u32 	%r265, %r264, %r393;
	and.b32  	%r266, %r263, %r265;
	and.b32  	%r267, %r266, 1;
	add.s32 	%r268, %r267, %r261;
	ld.global.u32 	%r269, [%rd69+12];
	shr.u32 	%r270, %r269, %r391;
	ld.global.u32 	%r271, [%rd72+12];
	shr.u32 	%r272, %r271, %r393;
	and.b32  	%r273, %r270, %r272;
	and.b32  	%r274, %r273, 1;
	add.s32 	%r275, %r274, %r268;
	ld.global.u32 	%r276, [%rd69+16];
	shr.u32 	%r277, %r276, %r391;
	ld.global.u32 	%r278, [%rd72+16];
	shr.u32 	%r279, %r278, %r393;
	and.b32  	%r280, %r277, %r279;
	and.b32  	%r281, %r280, 1;
	add.s32 	%r282, %r281, %r275;
	ld.global.u32 	%r283, [%rd69+20];
	shr.u32 	%r284, %r283, %r391;
	ld.global.u32 	%r285, [%rd72+20];
	shr.u32 	%r286, %r285, %r393;
	and.b32  	%r287, %r284, %r286;
	and.b32  	%r288, %r287, 1;
	add.s32 	%r289, %r288, %r282;
	ld.global.u32 	%r290, [%rd69+24];
	shr.u32 	%r291, %r290, %r391;
	ld.global.u32 	%r292, [%rd72+24];
	shr.u32 	%r293, %r292, %r393;
	and.b32  	%r294, %r291, %r293;
	and.b32  	%r295, %r294, 1;
	add.s32 	%r296, %r295, %r289;
	ld.global.u32 	%r297, [%rd69+28];
	shr.u32 	%r298, %r297, %r391;
	ld.global.u32 	%r299, [%rd72+28];
	shr.u32 	%r300, %r299, %r393;
	and.b32  	%r301, %r298, %r300;
	and.b32  	%r302, %r301, 1;
	add.s32 	%r407, %r302, %r296;
	add.s32 	%r395, %r395, 8;
	setp.eq.s32 	%p37, %r395, %r55;
	mov.u32 	%r402, %r55;
	@%p37 bra 	$L__BB1_35;
	bra.uni 	$L__BB1_34;
$L__BB1_35:
	setp.eq.s32 	%p38, %r14, 0;
	@%p38 bra 	$L__BB1_43;
	setp.lt.u32 	%p39, %r15, 3;
	@%p39 bra 	$L__BB1_38;
	cvt.u64.u32 	%rd73, %r402;
	add.s32 	%r304, %r402, %r54;
	mul.wide.u32 	%rd74, %r304, 4;
	add.s64 	%rd75, %rd2, %rd74;
	ld.global.u32 	%r305, [%rd75];
	shr.u32 	%r306, %r305, %r391;
	add.s64 	%rd76, %rd73, %rd9;
	shl.b64 	%rd77, %rd76, 2;
	add.s64 	%rd78, %rd1, %rd77;
	ld.global.u32 	%r307, [%rd78];
	shr.u32 	%r308, %r307, %r393;
	and.b32  	%r309, %r306, %r308;
	and.b32  	%r310, %r309, 1;
	add.s32 	%r311, %r310, %r407;
	cvt.u64.u32 	%rd79, %r54;
	add.s64 	%rd80, %rd73, %rd79;
	shl.b64 	%rd81, %rd80, 2;
	add.s64 	%rd82, %rd2, %rd81;
	ld.global.u32 	%r312, [%rd82+4];
	shr.u32 	%r313, %r312, %r391;
	ld.global.u32 	%r314, [%rd78+4];
	shr.u32 	%r315, %r314, %r393;
	and.b32  	%r316, %r313, %r315;
	and.b32  	%r317, %r316, 1;
	add.s32 	%r318, %r317, %r311;
	ld.global.u32 	%r319, [%rd82+8];
	shr.u32 	%r320, %r319, %r391;
	ld.global.u32 	%r321, [%rd78+8];
	shr.u32 	%r322, %r321, %r393;
	and.b32  	%r323, %r320, %r322;
	and.b32  	%r324, %r323, 1;
	add.s32 	%r325, %r324, %r318;
	ld.global.u32 	%r326, [%rd82+12];
	shr.u32 	%r327, %r326, %r391;
	ld.global.u32 	%r328, [%rd78+12];
	shr.u32 	%r329, %r328, %r393;
	and.b32  	%r330, %r327, %r329;
	and.b32  	%r331, %r330, 1;
	add.s32 	%r407, %r331, %r325;
	add.s32 	%r402, %r402, 4;
$L__BB1_38:
	setp.eq.s32 	%p40, %r13, 0;
	@%p40 bra 	$L__BB1_43;
	setp.eq.s32 	%p41, %r13, 1;
	@%p41 bra 	$L__BB1_41;
	cvt.u64.u32 	%rd83, %r402;
	add.s32 	%r333, %r402, %r54;
	mul.wide.u32 	%rd84, %r333, 4;
	add.s64 	%rd85, %rd2, %rd84;
	ld.global.u32 	%r334, [%rd85];
	shr.u32 	%r335, %r334, %r391;
	add.s64 	%rd86, %rd83, %rd9;
	shl.b64 	%rd87, %rd86, 2;
	add.s64 	%rd88, %rd1, %rd87;
	ld.global.u32 	%r336, [%rd88];
	shr.u32 	%r337, %r336, %r393;
	and.b32  	%r338, %r335, %r337;
	and.b32  	%r339, %r338, 1;
	add.s32 	%r340, %r339, %r407;
	cvt.u64.u32 	%rd89, %r54;
	add.s64 	%rd90, %rd83, %rd89;
	shl.b64 	%rd91, %rd90, 2;
	add.s64 	%rd92, %rd2, %rd91;
	ld.global.u32 	%r341, [%rd92+4];
	shr.u32 	%r342, %r341, %r391;
	ld.global.u32 	%r343, [%rd88+4];
	shr.u32 	%r344, %r343, %r393;
	and.b32  	%r345, %r342, %r344;
	and.b32  	%r346, %r345, 1;
	add.s32 	%r407, %r346, %r340;
	add.s32 	%r402, %r402, 2;
$L__BB1_41:
	setp.eq.s32 	%p42, %r56, 0;
	@%p42 bra 	$L__BB1_43;
	cvt.u64.u32 	%rd93, %r402;
	add.s32 	%r347, %r402, %r54;
	mul.wide.u32 	%rd94, %r347, 4;
	add.s64 	%rd95, %rd2, %rd94;
	ld.global.u32 	%r348, [%rd95];
	shr.u32 	%r349, %r348, %r391;
	add.s64 	%rd96, %rd93, %rd9;
	shl.b64 	%rd97, %rd96, 2;
	add.s64 	%rd98, %rd1, %rd97;
	ld.global.u32 	%r350, [%rd98];
	shr.u32 	%r351, %r350, %r393;
	and.b32  	%r352, %r349, %r351;
	and.b32  	%r353, %r352, 1;
	add.s32 	%r407, %r353, %r407;
$L__BB1_43:
	setp.ne.s16 	%p43, %rs1, 0;
	setp.gt.u32 	%p44, %r407, 15;
	and.pred  	%p45, %p43, %p44;
	@%p45 bra 	$L__BB1_44;
	bra.uni 	$L__BB1_50;
$L__BB1_44:
	setp.lt.s32 	%p46, %r7, 0;
	cvt.rn.f32.u32 	%f8, %r407;
	div.rn.f32 	%f47, %f8, 0f41700000;
	setp.lt.f32 	%p47, %f47, 0f00800000;
	mul.f32 	%f48, %f47, 0f4B000000;
	selp.f32 	%f49, %f48, %f47, %p47;
	selp.f32 	%f50, 0fC1B80000, 0f00000000, %p47;
	mov.b32 	%r354, %f49;
	add.s32 	%r355, %r354, -1060439283;
	and.b32  	%r356, %r355, -8388608;
	sub.s32 	%r357, %r354, %r356;
	mov.b32 	%f51, %r357;
	cvt.rn.f32.s32 	%f52, %r356;
	fma.rn.f32 	%f53, %f52, 0f34000000, %f50;
	add.f32 	%f54, %f51, 0fBF800000;
	fma.rn.f32 	%f55, %f54, 0f3DC6B27F, 0fBE2C7F30;
	fma.rn.f32 	%f56, %f55, %f54, 0f3E2FCF2A;
	fma.rn.f32 	%f57, %f56, %f54, 0fBE374E43;
	fma.rn.f32 	%f58, %f57, %f54, 0f3E520BF4;
	fma.rn.f32 	%f59, %f58, %f54, 0fBE763C8B;
	fma.rn.f32 	%f60, %f59, %f54, 0f3E93BF99;
	fma.rn.f32 	%f61, %f60, %f54, 0fBEB8AA49;
	fma.rn.f32 	%f62, %f61, %f54, 0f3EF6384A;
	fma.rn.f32 	%f63, %f62, %f54, 0fBF38AA3B;
	mul.f32 	%f64, %f54, %f63;
	mul.f32 	%f65, %f54, %f64;
	fma.rn.f32 	%f66, %f54, 0f3FB8AA3B, %f65;
	add.f32 	%f67, %f53, %f66;
	setp.gt.u32 	%p48, %r354, 2139095039;
	fma.rn.f32 	%f68, %f49, 0f7F800000, 0f7F800000;
	selp.f32 	%f69, %f68, %f67, %p48;
	setp.eq.f32 	%p49, %f49, 0f00000000;
	cvt.rpi.f32.f32 	%f70, %f69;
	selp.f32 	%f9, 0fFF800000, %f70, %p49;
	cvt.f64.f32 	%fd24, %f9;
	{
	.reg .b32 %temp; 
	mov.b64 	{%temp, %r65}, %fd24;
	}
	shr.u32 	%r358, %r65, 20;
	and.b32  	%r359, %r358, 2047;
	add.s32 	%r360, %r359, -1012;
	mov.b64 	%rd99, %fd24;
	shl.b64 	%rd100, %rd99, %r360;
	setp.eq.s64 	%p50, %rd100, -9223372036854775808;
	{ // callseq 30, 0
	.param .b64 param0;
	st.param.f64 	[param0], %fd24;
	.param .b64 retval0;
	call.uni (retval0), 
	__internal_accurate_pow, 
	(
	param0
	);
	ld.param.f64 	%fd25, [retval0];
	} // callseq 30
	neg.f64 	%fd27, %fd25;
	selp.f64 	%fd28, %fd27, %fd25, %p50;
	selp.f64 	%fd29, %fd28, %fd25, %p46;
	cvt.rzi.f64.f64 	%fd30, %fd24;
	setp.neu.f64 	%p51, %fd30, %fd24;
	selp.f64 	%fd32, 0dFFF8000000000000, %fd29, %p51;
	selp.f64 	%fd37, %fd32, %fd29, %p46;
	add.f64 	%fd33, %fd24, 0d4000000000000000;
	{
	.reg .b32 %temp; 
	mov.b64 	{%temp, %r361}, %fd33;
	}
	and.b32  	%r362, %r361, 2146435072;
	setp.ne.s32 	%p52, %r362, 2146435072;
	@%p52 bra 	$L__BB1_49;
	setp.nan.f32 	%p53, %f9, %f9;
	@%p53 bra 	$L__BB1_48;
	abs.f64 	%fd34, %fd24;
	setp.neu.f64 	%p54, %fd34, 0d7FF0000000000000;
	@%p54 bra 	$L__BB1_49;
	setp.lt.s32 	%p55, %r65, 0;
	selp.b32 	%r363, 0, 2146435072, %p55;
	mov.b32 	%r364, 0;
	mov.b64 	%fd37, {%r364, %r363};
	bra.uni 	$L__BB1_49;
$L__BB1_48:
	mov.f64 	%fd35, 0d4000000000000000;
	add.rn.f64 	%fd37, %fd35, %fd24;
$L__BB1_49:
	setp.eq.f32 	%p56, %f9, 0f00000000;
	cvt.rn.f32.f64 	%f71, %fd37;
	selp.f32 	%f72, 0f3F800000, %f71, %p56;
	div.rn.f32 	%f73, %f8, %f72;
	cvt.rni.s64.f32 	%rd102, %f73;
	cvt.rn.f32.s64 	%f74, %rd102;
	mul.f32 	%f75, %f72, %f74;
	cvt.rzi.s32.f32 	%r407, %f75;
$L__BB1_50:
	setp.eq.s32 	%p57, %r391, %r8;
	neg.s32 	%r365, %r407;
	selp.b32 	%r366, %r365, %r407, %p57;
	setp.eq.s32 	%p58, %r393, %r9;
	neg.s32 	%r367, %r366;
	selp.b32 	%r368, %r367, %r366, %p58;
	add.s32 	%r369, %r393, %r391;
	shl.b32 	%r370, %r368, %r369;
	add.s32 	%r394, %r370, %r394;
	add.s32 	%r393, %r393, 1;
	setp.eq.s32 	%p59, %r393, %r90;
	@%p59 bra 	$L__BB1_51;
	bra.uni 	$L__BB1_32;
$L__BB1_51:
	add.s32 	%r391, %r391, 1;
	setp.ne.s32 	%p60, %r391, %r89;
	@%p60 bra 	$L__BB1_31;
	cvt.rn.f32.s32 	%f79, %r394;
$L__BB1_53:
	mul.f32 	%f76, %f1, %f79;
	ld.global.f32 	%f77, [%rd3];
	fma.rn.f32 	%f80, %f2, %f76, %f77;
$L__BB1_54:
	setp.lt.s32 	%p61, %r18, %r88;
	st.global.f32 	[%rd3], %f80;
	add.s32 	%r371, %r371, -128;
	mov.u32 	%r372, %r18;
	@%p61 bra 	$L__BB1_3;
$L__BB1_55:
	ret;

}
	// .globl	_Z9transposeIiEviiPKT_PS0_
.visible .entry _Z9transposeIiEviiPKT_PS0_(
	.param .u32 _Z9transposeIiEviiPKT_PS0__param_0,
	.param .u32 _Z9transposeIiEviiPKT_PS0__param_1,
	.param .u64 .ptr .align 1 _Z9transposeIiEviiPKT_PS0__param_2,
	.param .u64 .ptr .align 1 _Z9transposeIiEviiPKT_PS0__param_3
)
{
	.reg .pred 	%p<7>;
	.reg .b32 	%r<28>;
	.reg .b32 	%f<3>;
	.reg .b64 	%rd<9>;
	// demoted variable
	.shared .align 4 .b8 _ZZ9transposeIiEviiPKT_PS0_E6buffer[1024];
	ld.param.u32 	%r9, [_Z9transposeIiEviiPKT_PS0__param_0];
	ld.param.u32 	%r10, [_Z9transposeIiEviiPKT_PS0__param_1];
	ld.param.u64 	%rd1, [_Z9transposeIiEviiPKT_PS0__param_2];
	ld.param.u64 	%rd2, [_Z9transposeIiEviiPKT_PS0__param_3];
	mov.u32 	%r1, %tid.x;
	mov.u32 	%r2, %tid.y;
	mov.u32 	%r11, %ctaid.x;
	shl.b32 	%r3, %r11, 4;
	add.s32 	%r4, %r3, %r1;
	mov.u32 	%r12, %ctaid.y;
	shl.b32 	%r5, %r12, 4;
	add.s32 	%r6, %r5, %r2;
	setp.ge.s32 	%p1, %r6, %r9;
	setp.ge.s32 	%p2, %r4, %r10;
	or.pred  	%p3, %p1, %p2;
	@%p3 bra 	$L__BB2_2;
	cvta.to.global.u64 	%rd3, %rd1;
	mad.lo.s32 	%r13, %r10, %r6, %r4;
	mul.wide.s32 	%rd4, %r13, 4;
	add.s64 	%rd5, %rd3, %rd4;
	ld.global.u32 	%r14, [%rd5];
	cvt.rn.f32.s32 	%f1, %r14;
	shl.b32 	%r15, %r2, 6;
	mov.u32 	%r16, _ZZ9transposeIiEviiPKT_PS0_E6buffer;
	add.s32 	%r17, %r16, %r15;
	shl.b32 	%r18, %r1, 2;
	add.s32 	%r19, %r17, %r18;
	st.shared.f32 	[%r19], %f1;
$L__BB2_2:
	bar.sync 	0;
	add.s32 	%r7, %r3, %r2;
	add.s32 	%r20, %r5, %r1;
	setp.ge.s32 	%p4, %r7, %r10;
	setp.ge.s32 	%p5, %r20, %r9;
	or.pred  	%p6, %p4, %p5;
	@%p6 bra 	$L__BB2_4;
	shl.b32 	%r21, %r1, 6;
	mov.u32 	%r22, _ZZ9transposeIiEviiPKT_PS0_E6buffer;
	add.s32 	%r23, %r22, %r21;
	shl.b32 	%r24, %r2, 2;
	add.s32 	%r25, %r23, %r24;
	ld.shared.f32 	%f2, [%r25];
	cvt.rzi.s32.f32 	%r26, %f2;
	mad.lo.s32 	%r27, %r7, %r9, %r20;
	cvta.to.global.u64 	%rd6, %rd2;
	mul.wide.s32 	%rd7, %r27, 4;
	add.s64 	%rd8, %rd6, %rd7;
	st.global.u32 	[%rd8], %r26;
$L__BB2_4:
	ret;

}
	// .globl	_Z30gemm_acim_with_scale_kernel_v2P5char4S0_PfiiiiiPKfS3_bii
.visible .entry _Z30gemm_acim_with_scale_kernel_v2P5char4S0_PfiiiiiPKfS3_bii(
	.param .u64 .ptr .align 1 _Z30gemm_acim_with_scale_kernel_v2P5char4S0_PfiiiiiPKfS3_bii_param_0,
	.param .u64 .ptr .align 1 _Z30gemm_acim_with_scale_kernel_v2P5char4S0_PfiiiiiPKfS3_bii_param_1,
	.param .u64 .ptr .align 1 _Z30gemm_acim_with_scale_kernel_v2P5char4S0_PfiiiiiPKfS3_bii_param_2,
	.param .u32 _Z30gemm_acim_with_scale_kernel_v2P5char4S0_PfiiiiiPKfS3_bii_param_3,
	.param .u32 _Z30gemm_acim_with_scale_kernel_v2P5char4S0_PfiiiiiPKfS3_bii_param_4,
	.param .u32 _Z30gemm_acim_with_scale_kernel_v2P5char4S0_PfiiiiiPKfS3_bii_param_5,
	.param .u32 _Z30gemm_acim_with_scale_kernel_v2P5char4S0_PfiiiiiPKfS3_bii_param_6,
	.param .u32 _Z30gemm_acim_with_scale_kernel_v2P5char4S0_PfiiiiiPKfS3_bii_param_7,
	.param .u64 .ptr .align 1 _Z30gemm_acim_with_scale_kernel_v2P5char4S0_PfiiiiiPKfS3_bii_param_8,
	.param .u64 .ptr .align 1 _Z30gemm_acim_with_scale_kernel_v2P5char4S0_PfiiiiiPKfS3_bii_param_9,
	.param .u8 _Z30gemm_acim_with_scale_kernel_v2P5char4S0_PfiiiiiPKfS3_bii_param_10,
	.param .u32 _Z30gemm_acim_with_scale_kernel_v2P5char4S0_PfiiiiiPKfS3_bii_param_11,
	.param .u32 _Z30gemm_acim_with_scale_kernel_v2P5char4S0_PfiiiiiPKfS3_bii_param_12
)
{
	.reg .pred 	%p<211>;
	.reg .b16 	%rs<2>;
	.reg .b32 	%r<1759>;
	.reg .b32 	%f<348>;
	.reg .b64 	%rd<128>;
	.reg .b64 	%fd<146>;
	// demoted variable
	.shared .align 1 .b8 _ZZ30gemm_acim_with_scale_kernel_v2P5char4S0_PfiiiiiPKfS3_biiE4Asub[256];
	// demoted variable
	.shared .align 1 .b8 _ZZ30gemm_acim_with_scale_kernel_v2P5char4S0_PfiiiiiPKfS3_biiE4Bsub[32768];
	ld.param.u64 	%rd7, [_Z30gemm_acim_with_scale_kernel_v2P5char4S0_PfiiiiiPKfS3_bii_param_0];
	ld.param.u64 	%rd8, [_Z30gemm_acim_with_scale_kernel_v2P5char4S0_PfiiiiiPKfS3_bii_param_1];
	ld.param.u32 	%r282, [_Z30gemm_acim_with_scale_kernel_v2P5char4S0_PfiiiiiPKfS3_bii_param_4];
	ld.param.u32 	%r283, [_Z30gemm_acim_with_scale_kernel_v2P5char4S0_PfiiiiiPKfS3_bii_param_5];
	ld.param.u32 	%r284, [_Z30gemm_acim_with_scale_kernel_v2P5char4S0_PfiiiiiPKfS3_bii_param_6];
	ld.param.u32 	%r285, [_Z30gemm_acim_with_scale_kernel_v2P5char4S0_PfiiiiiPKfS3_bii_param_7];
	ld.param.u64 	%rd9, [_Z30gemm_acim_with_scale_kernel_v2P5char4S0_PfiiiiiPKfS3_bii_param_9];
	ld.param.s8 	%rs1, [_Z30gemm_acim_with_scale_kernel_v2P5char4S0_PfiiiiiPKfS3_bii_param_10];
	cvta.to.global.u64 	%rd1, %rd7;
	cvta.to.global.u64 	%rd2, %rd8;
	cvta.to.global.u64 	%rd3, %rd9;
	mov.u32 	%r1, %tid.x;
	mov.u32 	%r2, %tid.y;
	mov.u32 	%r3, %ctaid.x;
	mov.u32 	%r4, %ctaid.y;
	shr.s32 	%r287, %r283, 31;
	shr.u32 	%r288, %r287, 25;
	add.s32 	%r289, %r283, %r288;
	shr.s32 	%r5, %r289, 7;
	shr.u32 	%r290, %r1, 5;
	add.s32 	%r6, %r290, %r2;
	and.b32  	%r291, %r1, 31;
	add.s32 	%r292, %r6, %r4;
	shr.u32 	%r293, %r287, 30;
	add.s32 	%r294, %r283, %r293;
	shr.s32 	%r295, %r294, 2;
	mad.lo.s32 	%r7, %r295, %r292, %r291;
	mul.wide.s32 	%rd10, %r7, 4;
	add.s64 	%rd11, %rd1, %rd10;
	ld.global.u32 	%r296, [%rd11];
	bfe.u32 	%r297, %r296, 0, 8;
	bfe.u32 	%r298, %r296, 8, 8;
	bfe.u32 	%r299, %r296, 16, 8;
	bfe.u32 	%r300, %r296, 24, 8;
	shl.b32 	%r301, %r6, 7;
	shl.b32 	%r302, %r1, 2;
	and.b32  	%r8, %r302, 124;
	or.b32  	%r9, %r301, %r8;
	mov.u32 	%r303, _ZZ30gemm_acim_with_scale_kernel_v2P5char4S0_PfiiiiiPKfS3_biiE4Asub;
	add.s32 	%r304, %r303, %r9;
	st.shared.u8 	[%r304], %r297;
	st.shared.u8 	[%r304+1], %r298;
	st.shared.u8 	[%r304+2], %r299;
	st.shared.u8 	[%r304+3], %r300;
	shr.s32 	%r305, %r282, 31;
	shr.u32 	%r306, %r305, 30;
	add.s32 	%r307, %r282, %r306;
	shr.s32 	%r10, %r307, 2;
	shl.b32 	%r308, %r3, 5;
	or.b32  	%r11, %r291, %r308;
	mov.b32 	%r1617, 0;
	mul.wide.s32 	%rd4, %r10, 4;
$L__BB3_1:
	add.s32 	%r309, %r6, %r1617;
	mad.lo.s32 	%r310, %r309, %r10, %r11;
	mul.wide.s32 	%rd12, %r310, 4;
	add.s64 	%rd13, %rd2, %rd12;
	ld.global.u32 	%r311, [%rd13];
	bfe.u32 	%r312, %r311, 0, 8;
	bfe.u32 	%r313, %r311, 8, 8;
	bfe.u32 	%r314, %r311, 16, 8;
	bfe.u32 	%r315, %r311, 24, 8;
	shl.b32 	%r316, %r309, 7;
	or.b32  	%r317, %r316, %r8;
	mov.u32 	%r318, _ZZ30gemm_acim_with_scale_kernel_v2P5char4S0_PfiiiiiPKfS3_biiE4Bsub;
	add.s32 	%r319, %r318, %r317;
	st.shared.u8 	[%r319], %r312;
	st.shared.u8 	[%r319+1], %r313;
	st.shared.u8 	[%r319+2], %r314;
	st.shared.u8 	[%r319+3], %r315;
	add.s64 	%rd14, %rd13, %rd4;
	ld.global.u32 	%r320, [%rd14];
	bfe.u32 	%r321, %r320, 0, 8;
	bfe.u32 	%r322, %r320, 8, 8;
	bfe.u32 	%r323, %r320, 16, 8;
	bfe.u32 	%r324, %r320, 24, 8;
	st.shared.u8 	[%r319+128], %r321;
	st.shared.u8 	[%r319+129], %r322;
	st.shared.u8 	[%r319+130], %r323;
	st.shared.u8 	[%r319+131], %r324;
	add.s64 	%rd15, %rd14, %rd4;
	ld.global.u32 	%r325, [%rd15];
	bfe.u32 	%r326, %r325, 0, 8;
	bfe.u32 	%r327, %r325, 8, 8;
	bfe.u32 	%r328, %r325, 16, 8;
	bfe.u32 	%r329, %r325, 24, 8;
	st.shared.u8 	[%r319+256], %r326;
	st.shared.u8 	[%r319+257], %r327;
	st.shared.u8 	[%r319+258], %r328;
	st.shared.u8 	[%r319+259], %r329;
	add.s64 	%rd16, %rd15, %rd4;
	ld.global.u32 	%r330, [%rd16];
	bfe.u32 	%r331, %r330, 0, 8;
	bfe.u32 	%r332, %r330, 8, 8;
	bfe.u32 	%r333, %r330, 16, 8;
	bfe.u32 	%r334, %r330, 24, 8;
	st.shared.u8 	[%r319+384], %r331;
	st.shared.u8 	[%r319+385], %r332;
	st.shared.u8 	[%r319+386], %r333;
	st.shared.u8 	[%r319+387], %r334;
	add.s64 	%rd17, %rd16, %rd4;
	ld.global.u32 	%r335, [%rd17];
	bfe.u32 	%r336, %r335, 0, 8;
	bfe.u32 	%r337, %r335, 8, 8;
	bfe.u32 	%r338, %r335, 16, 8;
	bfe.u32 	%r339, %r335, 24, 8;
	st.shared.u8 	[%r319+512], %r336;
	st.shared.u8 	[%r319+513], %r337;
	st.shared.u8 	[%r319+514], %r338;
	st.shared.u8 	[%r319+515], %r339;
	add.s64 	%rd18, %rd17, %rd4;
	ld.global.u32 	%r340, [%rd18];
	bfe.u32 	%r341, %r340, 0, 8;
	bfe.u32 	%r342, %r340, 8, 8;
	bfe.u32 	%r343, %r340, 16, 8;
	bfe.u32 	%r344, %r340, 24, 8;
	st.shared.u8 	[%r319+640], %r341;
	st.shared.u8 	[%r319+641], %r342;
	st.shared.u8 	[%r319+642], %r343;
	st.shared.u8 	[%r319+643], %r344;
	add.s64 	%rd19, %rd18, %rd4;
	ld.global.u32 	%r345, [%rd19];
	bfe.u32 	%r346, %r345, 0, 8;
	bfe.u32 	%r347, %r345, 8, 8;
	bfe.u32 	%r348, %r345, 16, 8;
	bfe.u32 	%r349, %r345, 24, 8;
	st.shared.u8 	[%r319+768], %r346;
	st.shared.u8 	[%r319+769], %r347;
	st.shared.u8 	[%r319+770], %r348;
	st.shared.u8 	[%r319+771], %r349;
	add.s64 	%rd20, %rd19, %rd4;
	ld.global.u32 	%r350, [%rd20];
	bfe.u32 	%r351, %r350, 0, 8;
	bfe.u32 	%r352, %r350, 8, 8;
	bfe.u32 	%r353, %r350, 16, 8;
	bfe.u32 	%r354, %r350, 24, 8;
	st.shared.u8 	[%r319+896], %r351;
	st.shared.u8 	[%r319+897], %r352;
	st.shared.u8 	[%r319+898], %r353;
	st.shared.u8 	[%r319+899], %r354;
	add.s32 	%r1617, %r1617, 8;
	setp.ne.s32 	%p1, %r1617, 128;
	@%p1 bra 	$L__BB3_1;
	add.s32 	%r14, %r4, %r2;
	shl.b32 	%r356, %r3, 7;
	add.s32 	%r15, %r356, %r1;
	shl.b32 	%r16, %r2, 7;
	mov.f64 	%fd41, 0d4000000000000000;
	{
	.reg .b32 %temp; 
	mov.b64 	{%temp, %r17}, %fd41;
	}
	add.s32 	%r18, %r284, -1;
	add.s32 	%r19, %r285, -1;
	max.s32 	%r20, %r5, 1;
	mul.lo.s32 	%r21, %r15, %r5;
	shl.b32 	%r357, %r5, 5;
	add.s32 	%r22, %r21, %r357;
	shl.b32 	%r358, %r5, 6;
	add.s32 	%r23, %r358, %r21;
	add.s32 	%r24, %r23, %r357;
	add.s32 	%r25, %r6, 128;
	mov.b32 	%r1619, 0;
	mov.f32 	%f340, 0f00000000;
	mov.f32 	%f341, %f340;
	mov.f32 	%f342, %f340;
	mov.f32 	%f343, %f340;
	mov.u32 	%r1618, %r283;
$L__BB3_3:
	mov.u32 	%r27, %r1619;
	min.s32 	%r359, %r1618, 128;
	max.s32 	%r28, %r359, 1;
	and.b32  	%r29, %r28, 3;
	add.s32 	%r30, %r29, -1;
	and.b32  	%r31, %r28, 7;
	add.s32 	%r32, %r31, -1;
	bar.sync 	0;
	add.s32 	%r1619, %r27, 1;
	setp.ge.s32 	%p2, %r1619, %r5;
	@%p2 bra 	$L__BB3_6;
	shl.b32 	%r361, %r1619, 5;
	add.s32 	%r362, %r7, %r361;
	mul.wide.s32 	%rd21, %r362, 4;
	add.s64 	%rd22, %rd1, %rd21;
	ld.global.u32 	%r363, [%rd22];
	bfe.u32 	%r364, %r363, 0, 8;
	bfe.u32 	%r365, %r363, 8, 8;
	bfe.u32 	%r366, %r363, 16, 8;
	bfe.u32 	%r367, %r363, 24, 8;
	shl.b32 	%r368, %r1619, 7;
	and.b32  	%r369, %r368, 128;
	mov.u32 	%r370, _ZZ30gemm_acim_with_scale_kernel_v2P5char4S0_PfiiiiiPKfS3_biiE4Asub;
	add.s32 	%r371, %r370, %r369;
	add.s32 	%r372, %r371, %r9;
	st.shared.u8 	[%r372], %r364;
	st.shared.u8 	[%r372+1], %r365;
	st.shared.u8 	[%r372+2], %r366;
	st.shared.u8 	[%r372+3], %r367;
	shl.b32 	%r373, %r27, 7;
	add.s32 	%r374, %r25, %r373;
	mad.lo.s32 	%r1621, %r10, %r374, %r11;
	shl.b32 	%r375, %r1619, 14;
	and.b32  	%r376, %r375, 16384;
	mov.u32 	%r377, _ZZ30gemm_acim_with_scale_kernel_v2P5char4S0_PfiiiiiPKfS3_biiE4Bsub;
	add.s32 	%r378, %r9, %r377;
	add.s32 	%r379, %r378, %r376;
	add.s32 	%r1620, %r379, 512;
	mov.b32 	%r1622, 0;
$L__BB3_5:
	mul.wide.s32 	%rd23, %r1621, 4;
	add.s64 	%rd24, %rd2, %rd23;
	ld.global.u32 	%r380, [%rd24];
	bfe.u32 	%r381, %r380, 0, 8;
	bfe.u32 	%r382, %r380, 8, 8;
	bfe.u32 	%r383, %r380, 16, 8;
	bfe.u32 	%r384, %r380, 24, 8;
	st.shared.u8 	[%r1620+-512], %r381;
	st.shared.u8 	[%r1620+-511], %r382;
	st.shared.u8 	[%r1620+-510], %r383;
	st.shared.u8 	[%r1620+-509], %r384;
	add.s64 	%rd25, %rd24, %rd4;
	ld.global.u32 	%r385, [%rd25];
	bfe.u32 	%r386, %r385, 0, 8;
	bfe.u32 	%r387, %r385, 8, 8;
	bfe.u32 	%r388, %r385, 16, 8;
	bfe.u32 	%r389, %r385, 24, 8;
	st.shared.u8 	[%r1620+-384], %r386;
	st.shared.u8 	[%r1620+-383], %r387;
	st.shared.u8 	[%r1620+-382], %r388;
	st.shared.u8 	[%r1620+-381], %r389;
	add.s64 	%rd26, %rd25, %rd4;
	ld.global.u32 	%r390, [%rd26];
	bfe.u32 	%r391, %r390, 0, 8;
	bfe.u32 	%r392, %r390, 8, 8;
	bfe.u32 	%r393, %r390, 16, 8;
	bfe.u32 	%r394, %r390, 24, 8;
	st.shared.u8 	[%r1620+-256], %r391;
	st.shared.u8 	[%r1620+-255], %r392;
	st.shared.u8 	[%r1620+-254], %r393;
	st.shared.u8 	[%r1620+-253], %r394;
	add.s64 	%rd27, %rd26, %rd4;
	ld.global.u32 	%r395, [%rd27];
	bfe.u32 	%r396, %r395, 0, 8;
	bfe.u32 	%r397, %r395, 8, 8;
	bfe.u32 	%r398, %r395, 16, 8;
	bfe.u32 	%r399, %r395, 24, 8;
	st.shared.u8 	[%r1620+-128], %r396;
	st.shared.u8 	[%r1620+-127], %r397;
	st.shared.u8 	[%r1620+-126], %r398;
	st.shared.u8 	[%r1620+-125], %r399;
	add.s64 	%rd28, %rd27, %rd4;
	ld.global.u32 	%r400, [%rd28];
	bfe.u32 	%r401, %r400, 0, 8;
	bfe.u32 	%r402, %r400, 8, 8;
	bfe.u32 	%r403, %r400, 16, 8;
	bfe.u32 	%r404, %r400, 24, 8;
	st.shared.u8 	[%r1620], %r401;
	st.shared.u8 	[%r1620+1], %r402;
	st.shared.u8 	[%r1620+2], %r403;
	st.shared.u8 	[%r1620+3], %r404;
	add.s64 	%rd29, %rd28, %rd4;
	ld.global.u32 	%r405, [%rd29];
	bfe.u32 	%r406, %r405, 0, 8;
	bfe.u32 	%r407, %r405, 8, 8;
	bfe.u32 	%r408, %r405, 16, 8;
	bfe.u32 	%r409, %r405, 24, 8;
	st.shared.u8 	[%r1620+128], %r406;
	st.shared.u8 	[%r1620+129], %r407;
	st.shared.u8 	[%r1620+130], %r408;
	st.shared.u8 	[%r1620+131], %r409;
	add.s64 	%rd30, %rd29, %rd4;
	ld.global.u32 	%r410, [%rd30];
	bfe.u32 	%r411, %r410, 0, 8;
	bfe.u32 	%r412, %r410, 8, 8;
	bfe.u32 	%r413, %r410, 16, 8;
	bfe.u32 	%r414, %r410, 24, 8;
	st.shared.u8 	[%r1620+256], %r411;
	st.shared.u8 	[%r1620+257], %r412;
	st.shared.u8 	[%r1620+258], %r413;
	st.shared.u8 	[%r1620+259], %r414;
	add.s64 	%rd31, %rd30, %rd4;
	ld.global.u32 	%r415, [%rd31];
	bfe.u32 	%r416, %r415, 0, 8;
	bfe.u32 	%r417, %r415, 8, 8;
	bfe.u32 	%r418, %r415, 16, 8;
	bfe.u32 	%r419, %r415, 24, 8;
	st.shared.u8 	[%r1620+384], %r416;
	st.shared.u8 	[%r1620+385], %r417;
	st.shared.u8 	[%r1620+386], %r418;
	st.shared.u8 	[%r1620+387], %r419;
	add.s32 	%r1622, %r1622, 8;
	shl.b32 	%r420, %r10, 3;
	add.s32 	%r1621, %r1621, %r420;
	add.s32 	%r1620, %r1620, 1024;
	setp.ne.s32 	%p3, %r1622, 128;
	@%p3 bra 	$L__BB3_5;
$L__BB3_6:
	ld.param.u64 	%rd127, [_Z30gemm_acim_with_scale_kernel_v2P5char4S0_PfiiiiiPKfS3_bii_param_8];
	shl.b32 	%r42, %r27, 7;
	mad.lo.s32 	%r421, %r5, %r14, %r27;
	cvta.to.global.u64 	%rd32, %rd127;
	mul.wide.s32 	%rd33, %r421, 4;
	add.s64 	%rd34, %rd32, %rd33;
	ld.global.f32 	%f5, [%rd34];
	add.s32 	%r422, %r42, 128;
	setp.ge.s32 	%p4, %r422, %r283;
	and.b32  	%r423, %r42, 128;
	mov.u32 	%r424, _ZZ30gemm_acim_with_scale_kernel_v2P5char4S0_PfiiiiiPKfS3_biiE4Asub;
	add.s32 	%r43, %r424, %r423;
	shl.b32 	%r425, %r27, 14;
	and.b32  	%r426, %r425, 16384;
	mov.u32 	%r427, _ZZ30gemm_acim_with_scale_kernel_v2P5char4S0_PfiiiiiPKfS3_biiE4Bsub;
	add.s32 	%r44, %r427, %r426;
	@%p4 bra 	$L__BB3_102;
	setp.lt.s32 	%p107, %r284, 1;
	@%p107 bra 	$L__BB3_101;
	setp.lt.s32 	%p108, %r285, 1;
	@%p108 bra 	$L__BB3_100;
	setp.ge.s32 	%p109, %r42, %r283;
	@%p109 bra 	$L__BB3_99;
	add.s32 	%r1033, %r21, %r27;
	mul.wide.s32 	%rd99, %r1033, 4;
	add.s64 	%rd100, %rd3, %rd99;
	ld.global.f32 	%f6, [%rd100];
	and.b32  	%r45, %r28, 248;
	and.b32  	%r46, %r28, 1;
	mov.b32 	%r1674, 0;
	mov.u32 	%r1677, %r1674;
$L__BB3_11:
	mov.b32 	%r1676, 0;
$L__BB3_12:
	setp.lt.s32 	%p110, %r1618, 8;
	mov.b32 	%r1685, 0;
	mov.u32 	%r1690, %r1685;
	@%p110 bra 	$L__BB3_15;
	mov.b32 	%r1678, 0;
	mov.u32 	%r1690, %r1678;
$L__BB3_14:
	.pragma "nounroll";
	add.s32 	%r1038, %r16, %r1678;
	add.s32 	%r1039, %r43, %r1038;
	ld.shared.s8 	%r1040, [%r1039];
	shr.u32 	%r1041, %r1040, %r1674;
	shl.b32 	%r1042, %r1678, 7;
	add.s32 	%r1043, %r1042, %r1;
	add.s32 	%r1044, %r44, %r1043;
	ld.shared.s8 	%r1045, [%r1044];
	shr.u32 	%r1046, %r1045, %r1676;
	and.b32  	%r1047, %r1041, %r1046;
	and.b32  	%r1048, %r1047, 1;
	add.s32 	%r1049, %r1048, %r1690;
	ld.shared.s8 	%r1050, [%r1039+1];
	shr.u32 	%r1051, %r1050, %r1674;
	ld.shared.s8 	%r1052, [%r1044+128];
	shr.u32 	%r1053, %r1052, %r1676;
	and.b32  	%r1054, %r1051, %r1053;
	and.b32  	%r1055, %r1054, 1;
	add.s32 	%r1056, %r1055, %r1049;
	ld.shared.s8 	%r1057, [%r1039+2];
	shr.u32 	%r1058, %r1057, %r1674;
	ld.shared.s8 	%r1059, [%r1044+256];
	shr.u32 	%r1060, %r1059, %r1676;
	and.b32  	%r1061, %r1058, %r1060;
	and.b32  	%r1062, %r1061, 1;
	add.s32 	%r1063, %r1062, %r1056;
	ld.shared.s8 	%r1064, [%r1039+3];
	shr.u32 	%r1065, %r1064, %r1674;
	ld.shared.s8 	%r1066, [%r1044+384];
	shr.u32 	%r1067, %r1066, %r1676;
	and.b32  	%r1068, %r1065, %r1067;
	and.b32  	%r1069, %r1068, 1;
	add.s32 	%r1070, %r1069, %r1063;
	ld.shared.s8 	%r1071, [%r1039+4];
	shr.u32 	%r1072, %r1071, %r1674;
	ld.shared.s8 	%r1073, [%r1044+512];
	shr.u32 	%r1074, %r1073, %r1676;
	and.b32  	%r1075, %r1072, %r1074;
	and.b32  	%r1076, %r1075, 1;
	add.s32 	%r1077, %r1076, %r1070;
	ld.shared.s8 	%r1078, [%r1039+5];
	shr.u32 	%r1079, %r1078, %r1674;
	ld.shared.s8 	%r1080, [%r1044+640];
	shr.u32 	%r1081, %r1080, %r1676;
	and.b32  	%r1082, %r1079, %r1081;
	and.b32  	%r1083, %r1082, 1;
	add.s32 	%r1084, %r1083, %r1077;
	ld.shared.s8 	%r1085, [%r1039+6];
	shr.u32 	%r1086, %r1085, %r1674;
	ld.shared.s8 	%r1087, [%r1044+768];
	shr.u32 	%r1088, %r1087, %r1676;
	and.b32  	%r1089, %r1086, %r1088;
	and.b32  	%r1090, %r1089, 1;
	add.s32 	%r1091, %r1090, %r1084;
	ld.shared.s8 	%r1092, [%r1039+7];
	shr.u32 	%r1093, %r1092, %r1674;
	ld.shared.s8 	%r1094, [%r1044+896];
	shr.u32 	%r1095, %r1094, %r1676;
	and.b32  	%r1096, %r1093, %r1095;
	and.b32  	%r1097, %r1096, 1;
	add.s32 	%r1690, %r1097, %r1091;
	add.s32 	%r1678, %r1678, 8;
	setp.eq.s32 	%p111, %r1678, %r45;
	mov.u32 	%r1685, %r45;
	@%p111 bra 	$L__BB3_15;
	bra.uni 	$L__BB3_14;
$L__BB3_15:
	setp.eq.s32 	%p112, %r31, 0;
	@%p112 bra 	$L__BB3_23;
	setp.lt.u32 	%p113, %r32, 3;
	@%p113 bra 	$L__BB3_18;
	add.s32 	%r1099, %r16, %r1685;
	add.s32 	%r1100, %r43, %r1099;
	ld.shared.s8 	%r1101, [%r1100];
	shr.u32 	%r1102, %r1101, %r1674;
	shl.b32 	%r1103, %r1685, 7;
	add.s32 	%r1104, %r1103, %r1;
	add.s32 	%r1105, %r44, %r1104;
	ld.shared.s8 	%r1106, [%r1105];
	shr.u32 	%r1107, %r1106, %r1676;
	and.b32  	%r1108, %r1102, %r1107;
	and.b32  	%r1109, %r1108, 1;
	add.s32 	%r1110, %r1109, %r1690;
	ld.shared.s8 	%r1111, [%r1100+1];
	shr.u32 	%r1112, %r1111, %r1674;
	ld.shared.s8 	%r1113, [%r1105+128];
	shr.u32 	%r1114, %r1113, %r1676;
	and.b32  	%r1115, %r1112, %r1114;
	and.b32  	%r1116, %r1115, 1;
	add.s32 	%r1117, %r1116, %r1110;
	ld.shared.s8 	%r1118, [%r1100+2];
	shr.u32 	%r1119, %r1118, %r1674;
	ld.shared.s8 	%r1120, [%r1105+256];
	shr.u32 	%r1121, %r1120, %r1676;
	and.b32  	%r1122, %r1119, %r1121;
	and.b32  	%r1123, %r1122, 1;
	add.s32 	%r1124, %r1123, %r1117;
	ld.shared.s8 	%r1125, [%r1100+3];
	shr.u32 	%r1126, %r1125, %r1674;
	ld.shared.s8 	%r1127, [%r1105+384];
	shr.u32 	%r1128, %r1127, %r1676;
	and.b32  	%r1129, %r1126, %r1128;
	and.b32  	%r1130, %r1129, 1;
	add.s32 	%r1690, %r1130, %r1124;
	add.s32 	%r1685, %r1685, 4;
$L__BB3_18:
	setp.eq.s32 	%p114, %r29, 0;
	@%p114 bra 	$L__BB3_23;
	setp.eq.s32 	%p115, %r30, 0;
	@%p115 bra 	$L__BB3_21;
	add.s32 	%r1132, %r16, %r1685;
	add.s32 	%r1133, %r43, %r1132;
	ld.shared.s8 	%r1134, [%r1133];
	shr.u32 	%r1135, %r1134, %r1674;
	shl.b32 	%r1136, %r1685, 7;
	add.s32 	%r1137, %r1136, %r1;
	add.s32 	%r1138, %r44, %r1137;
	ld.shared.s8 	%r1139, [%r1138];
	shr.u32 	%r1140, %r1139, %r1676;
	and.b32  	%r1141, %r1135, %r1140;
	and.b32  	%r1142, %r1141, 1;
	add.s32 	%r1143, %r1142, %r1690;
	ld.shared.s8 	%r1144, [%r1133+1];
	shr.u32 	%r1145, %r1144, %r1674;
	ld.shared.s8 	%r1146, [%r1138+128];
	shr.u32 	%r1147, %r1146, %r1676;
	and.b32  	%r1148, %r1145, %r1147;
	and.b32  	%r1149, %r1148, 1;
	add.s32 	%r1690, %r1149, %r1143;
	add.s32 	%r1685, %r1685, 2;
$L__BB3_21:
	setp.eq.s32 	%p116, %r46, 0;
	@%p116 bra 	$L__BB3_23;
	add.s32 	%r1150, %r16, %r1685;
	add.s32 	%r1151, %r43, %r1150;
	ld.shared.s8 	%r1152, [%r1151];
	shr.u32 	%r1153, %r1152, %r1674;
	shl.b32 	%r1154, %r1685, 7;
	add.s32 	%r1155, %r1154, %r1;
	add.s32 	%r1156, %r44, %r1155;
	ld.shared.s8 	%r1157, [%r1156];
	shr.u32 	%r1158, %r1157, %r1676;
	and.b32  	%r1159, %r1153, %r1158;
	and.b32  	%r1160, %r1159, 1;
	add.s32 	%r1690, %r1160, %r1690;
$L__BB3_23:
	setp.ne.s16 	%p117, %rs1, 0;
	setp.gt.u32 	%p118, %r1690, 15;
	and.pred  	%p119, %p117, %p118;
	@%p119 bra 	$L__BB3_24;
	bra.uni 	$L__BB3_96;
$L__BB3_24:
	setp.lt.s32 	%p120, %r17, 0;
	cvt.rn.f32.u32 	%f18, %r1690;
	div.rn.f32 	%f216, %f18, 0f41700000;
	setp.lt.f32 	%p121, %f216, 0f00800000;
	mul.f32 	%f217, %f216, 0f4B000000;
	selp.f32 	%f218, %f217, %f216, %p121;
	selp.f32 	%f219, 0fC1B80000, 0f00000000, %p121;
	mov.b32 	%r1161, %f218;
	add.s32 	%r1162, %r1161, -1060439283;
	and.b32  	%r1163, %r1162, -8388608;
	sub.s32 	%r1164, %r1161, %r1163;
	mov.b32 	%f220, %r1164;
	cvt.rn.f32.s32 	%f221, %r1163;
	fma.rn.f32 	%f222, %f221, 0f34000000, %f219;
	add.f32 	%f223, %f220, 0fBF800000;
	fma.rn.f32 	%f224, %f223, 0f3DC6B27F, 0fBE2C7F30;
	fma.rn.f32 	%f225, %f224, %f223, 0f3E2FCF2A;
	fma.rn.f32 	%f226, %f225, %f223, 0fBE374E43;
	fma.rn.f32 	%f227, %f226, %f223, 0f3E520BF4;
	fma.rn.f32 	%f228, %f227, %f223, 0fBE763C8B;
	fma.rn.f32 	%f229, %f228, %f223, 0f3E93BF99;
	fma.rn.f32 	%f230, %f229, %f223, 0fBEB8AA49;
	fma.rn.f32 	%f231, %f230, %f223, 0f3EF6384A;
	fma.rn.f32 	%f232, %f231, %f223, 0fBF38AA3B;
	mul.f32 	%f233, %f223, %f232;
	mul.f32 	%f234, %f223, %f233;
	fma.rn.f32 	%f235, %f223, 0f3FB8AA3B, %f234;
	add.f32 	%f236, %f222, %f235;
	setp.gt.u32 	%p122, %r1161, 2139095039;
	fma.rn.f32 	%f237, %f218, 0f7F800000, 0f7F800000;
	selp.f32 	%f238, %f237, %f236, %p122;
	setp.eq.f32 	%p123, %f218, 0f00000000;
	cvt.rpi.f32.f32 	%f239, %f238;
	selp.f32 	%f19, 0fFF800000, %f239, %p123;
	cvt.f64.f32 	%fd90, %f19;
	{
	.reg .b32 %temp; 
	mov.b64 	{%temp, %r142}, %fd90;
	}
	shr.u32 	%r1165, %r142, 20;
	and.b32  	%r1166, %r1165, 2047;
	add.s32 	%r1167, %r1166, -1012;
	mov.b64 	%rd101, %fd90;
	shl.b64 	%rd102, %rd101, %r1167;
	setp.eq.s64 	%p124, %rd102, -9223372036854775808;
	{ // callseq 35, 0
	.param .b64 param0;
	st.param.f64 	[param0], %fd90;
	.param .b64 retval0;
	call.uni (retval0), 
	__internal_accurate_pow, 
	(
	param0
	);
	ld.param.f64 	%fd91, [retval0];
	} // callseq 35
	neg.f64 	%fd93, %fd91;
	selp.f64 	%fd94, %fd93, %fd91, %p124;
	selp.f64 	%fd95, %fd94, %fd91, %p120;
	cvt.rzi.f64.f64 	%fd96, %fd90;
	setp.neu.f64 	%p125, %fd96, %fd90;
	selp.f64 	%fd98, 0dFFF8000000000000, %fd95, %p125;
	selp.f64 	%fd141, %fd98, %fd95, %p120;
	add.f64 	%fd99, %fd90, 0d4000000000000000;
	{
	.reg .b32 %temp; 
	mov.b64 	{%temp, %r1168}, %fd99;
	}
	and.b32  	%r1169, %r1168, 2146435072;
	setp.ne.s32 	%p126, %r1169, 2146435072;
	@%p126 bra 	$L__BB3_95;
	setp.nan.f32 	%p127, %f19, %f19;
	@%p127 bra 	$L__BB3_94;
	abs.f64 	%fd100, %fd90;
	setp.neu.f64 	%p128, %fd100, 0d7FF0000000000000;
	@%p128 bra 	$L__BB3_95;
	setp.lt.s32 	%p129, %r142, 0;
	selp.b32 	%r1170, 0, 2146435072, %p129;
	mov.b32 	%r1171, 0;
	mov.b64 	%fd141, {%r1171, %r1170};
	bra.uni 	$L__BB3_95;
$L__BB3_28:
	mov.b32 	%r1625, 0;
$L__BB3_29:
	mov.b32 	%r1633, 0;
	mov.u32 	%r1638, %r1633;
	@%p110 bra 	$L__BB3_32;
	mov.b32 	%r1627, 0;
	mov.u32 	%r1638, %r1627;
$L__BB3_31:
	.pragma "nounroll";
	add.s32 	%r1184, %r16, %r1627;
	add.s32 	%r1185, %r43, %r1184;
	ld.shared.s8 	%r1186, [%r1185];
	shr.u32 	%r1187, %r1186, %r1623;
	shl.b32 	%r1188, %r1627, 7;
	add.s32 	%r1189, %r1188, %r1;
	add.s32 	%r1190, %r44, %r1189;
	ld.shared.s8 	%r1191, [%r1190+32];
	shr.u32 	%r1192, %r1191, %r1625;
	and.b32  	%r1193, %r1187, %r1192;
	and.b32  	%r1194, %r1193, 1;
	add.s32 	%r1195, %r1194, %r1638;
	ld.shared.s8 	%r1196, [%r1185+1];
	shr.u32 	%r1197, %r1196, %r1623;
	ld.shared.s8 	%r1198, [%r1190+160];
	shr.u32 	%r1199, %r1198, %r1625;
	and.b32  	%r1200, %r1197, %r1199;
	and.b32  	%r1201, %r1200, 1;
	add.s32 	%r1202, %r1201, %r1195;
	ld.shared.s8 	%r1203, [%r1185+2];
	shr.u32 	%r1204, %r1203, %r1623;
	ld.shared.s8 	%r1205, [%r1190+288];
	shr.u32 	%r1206, %r1205, %r1625;
	and.b32  	%r1207, %r1204, %r1206;
	and.b32  	%r1208, %r1207, 1;
	add.s32 	%r1209, %r1208, %r1202;
	ld.shared.s8 	%r1210, [%r1185+3];
	shr.u32 	%r1211, %r1210, %r1623;
	ld.shared.s8 	%r1212, [%r1190+416];
	shr.u32 	%r1213, %r1212, %r1625;
	and.b32  	%r1214, %r1211, %r1213;
	and.b32  	%r1215, %r1214, 1;
	add.s32 	%r1216, %r1215, %r1209;
	ld.shared.s8 	%r1217, [%r1185+4];
	shr.u32 	%r1218, %r1217, %r1623;
	ld.shared.s8 	%r1219, [%r1190+544];
	shr.u32 	%r1220, %r1219, %r1625;
	and.b32  	%r1221, %r1218, %r1220;
	and.b32  	%r1222, %r1221, 1;
	add.s32 	%r1223, %r1222, %r1216;
	ld.shared.s8 	%r1224, [%r1185+5];
	shr.u32 	%r1225, %r1224, %r1623;
	ld.shared.s8 	%r1226, [%r1190+672];
	shr.u32 	%r1227, %r1226, %r1625;
	and.b32  	%r1228, %r1225, %r1227;
	and.b32  	%r1229, %r1228, 1;
	add.s32 	%r1230, %r1229, %r1223;
	ld.shared.s8 	%r1231, [%r1185+6];
	shr.u32 	%r1232, %r1231, %r1623;
	ld.shared.s8 	%r1233, [%r1190+800];
	shr.u32 	%r1234, %r1233, %r1625;
	and.b32  	%r1235, %r1232, %r1234;
	and.b32  	%r1236, %r1235, 1;
	add.s32 	%r1237, %r1236, %r1230;
	ld.shared.s8 	%r1238, [%r1185+7];
	shr.u32 	%r1239, %r1238, %r1623;
	ld.shared.s8 	%r1240, [%r1190+928];
	shr.u32 	%r1241, %r1240, %r1625;
	and.b32  	%r1242, %r1239, %r1241;
	and.b32  	%r1243, %r1242, 1;
	add.s32 	%r1638, %r1243, %r1237;
	add.s32 	%r1627, %r1627, 8;
	setp.ne.s32 	%p136, %r1627, %r45;
	mov.u32 	%r1633, %r45;
	@%p136 bra 	$L__BB3_31;
$L__BB3_32:
	@%p112 bra 	$L__BB3_40;
	setp.lt.u32 	%p138, %r32, 3;
	@%p138 bra 	$L__BB3_35;
	add.s32 	%r1245, %r16, %r1633;
	add.s32 	%r1246, %r43, %r1245;
	ld.shared.s8 	%r1247, [%r1246];
	shr.u32 	%r1248, %r1247, %r1623;
	shl.b32 	%r1249, %r1633, 7;
	add.s32 	%r1250, %r1249, %r1;
	add.s32 	%r1251, %r44, %r1250;
	ld.shared.s8 	%r1252, [%r1251+32];
	shr.u32 	%r1253, %r1252, %r1625;
	and.b32  	%r1254, %r1248, %r1253;
	and.b32  	%r1255, %r1254, 1;
	add.s32 	%r1256, %r1255, %r1638;
	ld.shared.s8 	%r1257, [%r1246+1];
	shr.u32 	%r1258, %r1257, %r1623;
	ld.shared.s8 	%r1259, [%r1251+160];
	shr.u32 	%r1260, %r1259, %r1625;
	and.b32  	%r1261, %r1258, %r1260;
	and.b32  	%r1262, %r1261, 1;
	add.s32 	%r1263, %r1262, %r1256;
	ld.shared.s8 	%r1264, [%r1246+2];
	shr.u32 	%r1265, %r1264, %r1623;
	ld.shared.s8 	%r1266, [%r1251+288];
	shr.u32 	%r1267, %r1266, %r1625;
	and.b32  	%r1268, %r1265, %r1267;
	and.b32  	%r1269, %r1268, 1;
	add.s32 	%r1270, %r1269, %r1263;
	ld.shared.s8 	%r1271, [%r1246+3];
	shr.u32 	%r1272, %r1271, %r1623;
	ld.shared.s8 	%r1273, [%r1251+416];
	shr.u32 	%r1274, %r1273, %r1625;
	and.b32  	%r1275, %r1272, %r1274;
	and.b32  	%r1276, %r1275, 1;
	add.s32 	%r1638, %r1276, %r1270;
	add.s32 	%r1633, %r1633, 4;
$L__BB3_35:
	setp.eq.s32 	%p139, %r29, 0;
	@%p139 bra 	$L__BB3_40;
	setp.eq.s32 	%p140, %r30, 0;
	@%p140 bra 	$L__BB3_38;
	add.s32 	%r1278, %r16, %r1633;
	add.s32 	%r1279, %r43, %r1278;
	ld.shared.s8 	%r1280, [%r1279];
	shr.u32 	%r1281, %r1280, %r1623;
	shl.b32 	%r1282, %r1633, 7;
	add.s32 	%r1283, %r1282, %r1;
	add.s32 	%r1284, %r44, %r1283;
	ld.shared.s8 	%r1285, [%r1284+32];
	shr.u32 	%r1286, %r1285, %r1625;
	and.b32  	%r1287, %r1281, %r1286;
	and.b32  	%r1288, %r1287, 1;
	add.s32 	%r1289, %r1288, %r1638;
	ld.shared.s8 	%r1290, [%r1279+1];
	shr.u32 	%r1291, %r1290, %r1623;
	ld.shared.s8 	%r1292, [%r1284+160];
	shr.u32 	%r1293, %r1292, %r1625;
	and.b32  	%r1294, %r1291, %r1293;
	and.b32  	%r1295, %r1294, 1;
	add.s32 	%r1638, %r1295, %r1289;
	add.s32 	%r1633, %r1633, 2;
$L__BB3_38:
	setp.eq.s32 	%p141, %r46, 0;
	@%p141 bra 	$L__BB3_40;
	add.s32 	%r1296, %r16, %r1633;
	add.s32 	%r1297, %r43, %r1296;
	ld.shared.s8 	%r1298, [%r1297];
	shr.u32 	%r1299, %r1298, %r1623;
	shl.b32 	%r1300, %r1633, 7;
	add.s32 	%r1301, %r1300, %r1;
	add.s32 	%r1302, %r44, %r1301;
	ld.shared.s8 	%r1303, [%r1302+32];
	shr.u32 	%r1304, %r1303, %r1625;
	and.b32  	%r1305, %r1299, %r1304;
	and.b32  	%r1306, %r1305, 1;
	add.s32 	%r1638, %r1306, %r1638;
$L__BB3_40:
	setp.eq.s16 	%p142, %rs1, 0;
	setp.lt.u32 	%p143, %r1638, 16;
	or.pred  	%p144, %p142, %p143;
	@%p144 bra 	$L__BB3_47;
	setp.lt.s32 	%p145, %r17, 0;
	cvt.rn.f32.u32 	%f7, %r1638;
	div.rn.f32 	%f247, %f7, 0f41700000;
	setp.lt.f32 	%p146, %f247, 0f00800000;
	mul.f32 	%f248, %f247, 0f4B000000;
	selp.f32 	%f249, %f248, %f247, %p146;
	selp.f32 	%f250, 0fC1B80000, 0f00000000, %p146;
	mov.b32 	%r1307, %f249;
	add.s32 	%r1308, %r1307, -1060439283;
	and.b32  	%r1309, %r1308, -8388608;
	sub.s32 	%r1310, %r1307, %r1309;
	mov.b32 	%f251, %r1310;
	cvt.rn.f32.s32 	%f252, %r1309;
	fma.rn.f32 	%f253, %f252, 0f34000000, %f250;
	add.f32 	%f254, %f251, 0fBF800000;
	fma.rn.f32 	%f255, %f254, 0f3DC6B27F, 0fBE2C7F30;
	fma.rn.f32 	%f256, %f255, %f254, 0f3E2FCF2A;
	fma.rn.f32 	%f257, %f256, %f254, 0fBE374E43;
	fma.rn.f32 	%f258, %f257, %f254, 0f3E520BF4;
	fma.rn.f32 	%f259, %f258, %f254, 0fBE763C8B;
	fma.rn.f32 	%f260, %f259, %f254, 0f3E93BF99;
	fma.rn.f32 	%f261, %f260, %f254, 0fBEB8AA49;
	fma.rn.f32 	%f262, %f261, %f254, 0f3EF6384A;
	fma.rn.f32 	%f263, %f262, %f254, 0fBF38AA3B;
	mul.f32 	%f264, %f254, %f263;
	mul.f32 	%f265, %f254, %f264;
	fma.rn.f32 	%f266, %f254, 0f3FB8AA3B, %f265;
	add.f32 	%f267, %f253, %f266;
	setp.gt.u32 	%p147, %r1307, 2139095039;
	fma.rn.f32 	%f268, %f249, 0f7F800000, 0f7F800000;
	selp.f32 	%f269, %f268, %f267, %p147;
	setp.eq.f32 	%p148, %f249, 0f00000000;
	cvt.rpi.f32.f32 	%f270, %f269;
	selp.f32 	%f8, 0fFF800000, %f270, %p148;
	cvt.f64.f32 	%fd102, %f8;
	{
	.reg .b32 %temp; 
	mov.b64 	{%temp, %r70}, %fd102;
	}
	shr.u32 	%r1311, %r70, 20;
	and.b32  	%r1312, %r1311, 2047;
	add.s32 	%r1313, %r1312, -1012;
	mov.b64 	%rd107, %fd102;
	shl.b64 	%rd108, %rd107, %r1313;
	setp.eq.s64 	%p149, %rd108, -9223372036854775808;
	{ // callseq 36, 0
	.param .b64 param0;
	st.param.f64 	[param0], %fd102;
	.param .b64 retval0;
	call.uni (retval0), 
	__internal_accurate_pow, 
	(
	param0
	);
	ld.param.f64 	%fd103, [retval0];
	} // callseq 36
	neg.f64 	%fd105, %fd103;
	selp.f64 	%fd106, %fd105, %fd103, %p149;
	selp.f64 	%fd107, %fd106, %fd103, %p145;
	cvt.rzi.f64.f64 	%fd108, %fd102;
	setp.neu.f64 	%p150, %fd108, %fd102;
	selp.f64 	%fd110, 0dFFF8000000000000, %fd107, %p150;
	selp.f64 	%fd138, %fd110, %fd107, %p145;
	add.f64 	%fd111, %fd102, 0d4000000000000000;
	{
	.reg .b32 %temp; 
	mov.b64 	{%temp, %r1314}, %fd111;
	}
	and.b32  	%r1315, %r1314, 2146435072;
	setp.ne.s32 	%p151, %r1315, 2146435072;
	@%p151 bra 	$L__BB3_46;
	setp.nan.f32 	%p152, %f8, %f8;
	@%p152 bra 	$L__BB3_45;
	abs.f64 	%fd112, %fd102;
	setp.neu.f64 	%p153, %fd112, 0d7FF0000000000000;
	@%p153 bra 	$L__BB3_46;
	setp.lt.s32 	%p154, %r70, 0;
	selp.b32 	%r1316, 0, 2146435072, %p154;
	mov.b32 	%r1317, 0;
	mov.b64 	%fd138, {%r1317, %r1316};
	bra.uni 	$L__BB3_46;
$L__BB3_45:
	mov.f64 	%fd113, 0d4000000000000000;
	add.rn.f64 	%fd138, %fd113, %fd102;
$L__BB3_46:
	setp.eq.f32 	%p155, %f8, 0f00000000;
	cvt.rn.f32.f64 	%f271, %fd138;
	selp.f32 	%f272, 0f3F800000, %f271, %p155;
	div.rn.f32 	%f273, %f7, %f272;
	cvt.rni.s64.f32 	%rd110, %f273;
	cvt.rn.f32.s64 	%f274, %rd110;
	mul.f32 	%f275, %f272, %f274;
	cvt.rzi.s32.f32 	%r1638, %f275;
$L__BB3_47:
	setp.eq.s32 	%p156, %r1623, %r18;
	neg.s32 	%r1318, %r1638;
	selp.b32 	%r1319, %r1318, %r1638, %p156;
	setp.eq.s32 	%p157, %r1625, %r19;
	neg.s32 	%r1320, %r1319;
	selp.b32 	%r1321, %r1320, %r1319, %p157;
	add.s32 	%r1322, %r1625, %r1623;
	shl.b32 	%r1323, %r1321, %r1322;
	add.s32 	%r1626, %r1323, %r1626;
	add.s32 	%r1625, %r1625, 1;
	setp.ne.s32 	%p158, %r1625, %r285;
	@%p158 bra 	$L__BB3_29;
	add.s32 	%r1623, %r1623, 1;
	setp.ne.s32 	%p159, %r1623, %r284;
	@%p159 bra 	$L__BB3_28;
	cvt.rn.f32.s32 	%f276, %r1626;
	mul.f32 	%f277, %f5, %f276;
	mul.f32 	%f346, %f21, %f277;
	add.s32 	%r1325, %r23, %r27;
	mul.wide.s32 	%rd111, %r1325, 4;
	add.s64 	%rd112, %rd3, %rd111;
	ld.global.f32 	%f10, [%rd112];
	mov.b32 	%r1640, 0;
	mov.u32 	%r1643, %r1640;
$L__BB3_50:
	mov.b32 	%r1642, 0;
$L__BB3_51:
	mov.b32 	%r1650, 0;
	mov.u32 	%r1655, %r1650;
	@%p110 bra 	$L__BB3_54;
	mov.b32 	%r1644, 0;
	mov.u32 	%r1655, %r1644;
$L__BB3_53:
	.pragma "nounroll";
	add.s32 	%r1330, %r16, %r1644;
	add.s32 	%r1331, %r43, %r1330;
	ld.shared.s8 	%r1332, [%r1331];
	shr.u32 	%r1333, %r1332, %r1640;
	shl.b32 	%r1334, %r1644, 7;
	add.s32 	%r1335, %r1334, %r1;
	add.s32 	%r1336, %r44, %r1335;
	ld.shared.s8 	%r1337, [%r1336+64];
	shr.u32 	%r1338, %r1337, %r1642;
	and.b32  	%r1339, %r1333, %r1338;
	and.b32  	%r1340, %r1339, 1;
	add.s32 	%r1341, %r1340, %r1655;
	ld.shared.s8 	%r1342, [%r1331+1];
	shr.u32 	%r1343, %r1342, %r1640;
	ld.shared.s8 	%r1344, [%r1336+192];
	shr.u32 	%r1345, %r1344, %r1642;
	and.b32  	%r1346, %r1343, %r1345;
	and.b32  	%r1347, %r1346, 1;
	add.s32 	%r1348, %r1347, %r1341;
	ld.shared.s8 	%r1349, [%r1331+2];
	shr.u32 	%r1350, %r1349, %r1640;
	ld.shared.s8 	%r1351, [%r1336+320];
	shr.u32 	%r1352, %r1351, %r1642;
	and.b32  	%r1353, %r1350, %r1352;
	and.b32  	%r1354, %r1353, 1;
	add.s32 	%r1355, %r1354, %r1348;
	ld.shared.s8 	%r1356, [%r1331+3];
	shr.u32 	%r1357, %r1356, %r1640;
	ld.shared.s8 	%r1358, [%r1336+448];
	shr.u32 	%r1359, %r1358, %r1642;
	and.b32  	%r1360, %r1357, %r1359;
	and.b32  	%r1361, %r1360, 1;
	add.s32 	%r1362, %r1361, %r1355;
	ld.shared.s8 	%r1363, [%r1331+4];
	shr.u32 	%r1364, %r1363, %r1640;
	ld.shared.s8 	%r1365, [%r1336+576];
	shr.u32 	%r1366, %r1365, %r1642;
	and.b32  	%r1367, %r1364, %r1366;
	and.b32  	%r1368, %r1367, 1;
	add.s32 	%r1369, %r1368, %r1362;
	ld.shared.s8 	%r1370, [%r1331+5];
	shr.u32 	%r1371, %r1370, %r1640;
	ld.shared.s8 	%r1372, [%r1336+704];
	shr.u32 	%r1373, %r1372, %r1642;
	and.b32  	%r1374, %r1371, %r1373;
	and.b32  	%r1375, %r1374, 1;
	add.s32 	%r1376, %r1375, %r1369;
	ld.shared.s8 	%r1377, [%r1331+6];
	shr.u32 	%r1378, %r1377, %r1640;
	ld.shared.s8 	%r1379, [%r1336+832];
	shr.u32 	%r1380, %r1379, %r1642;
	and.b32  	%r1381, %r1378, %r1380;
	and.b32  	%r1382, %r1381, 1;
	add.s32 	%r1383, %r1382, %r1376;
	ld.shared.s8 	%r1384, [%r1331+7];
	shr.u32 	%r1385, %r1384, %r1640;
	ld.shared.s8 	%r1386, [%r1336+960];
	shr.u32 	%r1387, %r1386, %r1642;
	and.b32  	%r1388, %r1385, %r1387;
	and.b32  	%r1389, %r1388, 1;
	add.s32 	%r1655, %r1389, %r1383;
	add.s32 	%r1644, %r1644, 8;
	setp.ne.s32 	%p161, %r1644, %r45;
	mov.u32 	%r1650, %r45;
	@%p161 bra 	$L__BB3_53;
$L__BB3_54:
	@%p112 bra 	$L__BB3_62;
	setp.lt.u32 	%p163, %r32, 3;
	@%p163 bra 	$L__BB3_57;
	add.s32 	%r1391, %r16, %r1650;
	add.s32 	%r1392, %r43, %r1391;
	ld.shared.s8 	%r1393, [%r1392];
	shr.u32 	%r1394, %r1393, %r1640;
	shl.b32 	%r1395, %r1650, 7;
	add.s32 	%r1396, %r1395, %r1;
	add.s32 	%r1397, %r44, %r1396;
	ld.shared.s8 	%r1398, [%r1397+64];
	shr.u32 	%r1399, %r1398, %r1642;
	and.b32  	%r1400, %r1394, %r1399;
	and.b32  	%r1401, %r1400, 1;
	add.s32 	%r1402, %r1401, %r1655;
	ld.shared.s8 	%r1403, [%r1392+1];
	shr.u32 	%r1404, %r1403, %r1640;
	ld.shared.s8 	%r1405, [%r1397+192];
	shr.u32 	%r1406, %r1405, %r1642;
	and.b32  	%r1407, %r1404, %r1406;
	and.b32  	%r1408, %r1407, 1;
	add.s32 	%r1409, %r1408, %r1402;
	ld.shared.s8 	%r1410, [%r1392+2];
	shr.u32 	%r1411, %r1410, %r1640;
	ld.shared.s8 	%r1412, [%r1397+320];
	shr.u32 	%r1413, %r1412, %r1642;
	and.b32  	%r1414, %r1411, %r1413;
	and.b32  	%r1415, %r1414, 1;
	add.s32 	%r1416, %r1415, %r1409;
	ld.shared.s8 	%r1417, [%r1392+3];
	shr.u32 	%r1418, %r1417, %r1640;
	ld.shared.s8 	%r1419, [%r1397+448];
	shr.u32 	%r1420, %r1419, %r1642;
	and.b32  	%r1421, %r1418, %r1420;
	and.b32  	%r1422, %r1421, 1;
	add.s32 	%r1655, %r1422, %r1416;
	add.s32 	%r1650, %r1650, 4;
$L__BB3_57:
	setp.eq.s32 	%p164, %r29, 0;
	@%p164 bra 	$L__BB3_62;
	setp.eq.s32 	%p165, %r30, 0;
	@%p165 bra 	$L__BB3_60;
	add.s32 	%r1424, %r16, %r1650;
	add.s32 	%r1425, %r43, %r1424;
	ld.shared.s8 	%r1426, [%r1425];
	shr.u32 	%r1427, %r1426, %r1640;
	shl.b32 	%r1428, %r1650, 7;
	add.s32 	%r1429, %r1428, %r1;
	add.s32 	%r1430, %r44, %r1429;
	ld.shared.s8 	%r1431, [%r1430+64];
	shr.u32 	%r1432, %r1431, %r1642;
	and.b32  	%r1433, %r1427, %r1432;
	and.b32  	%r1434, %r1433, 1;
	add.s32 	%r1435, %r1434, %r1655;
	ld.shared.s8 	%r1436, [%r1425+1];
	shr.u32 	%r1437, %r1436, %r1640;
	ld.shared.s8 	%r1438, [%r1430+192];
	shr.u32 	%r1439, %r1438, %r1642;
	and.b32  	%r1440, %r1437, %r1439;
	and.b32  	%r1441, %r1440, 1;
	add.s32 	%r1655, %r1441, %r1435;
	add.s32 	%r1650, %r1650, 2;
$L__BB3_60:
	setp.eq.s32 	%p166, %r46, 0;
	@%p166 bra 	$L__BB3_62;
	add.s32 	%r1442, %r16, %r1650;
	add.s32 	%r1443, %r43, %r1442;
	ld.shared.s8 	%r1444, [%r1443];
	shr.u32 	%r1445, %r1444, %r1640;
	shl.b32 	%r1446, %r1650, 7;
	add.s32 	%r1447, %r1446, %r1;
	add.s32 	%r1448, %r44, %r1447;
	ld.shared.s8 	%r1449, [%r1448+64];
	shr.u32 	%r1450, %r1449, %r1642;
	and.b32  	%r1451, %r1445, %r1450;
	and.b32  	%r1452, %r1451, 1;
	add.s32 	%r1655, %r1452, %r1655;
$L__BB3_62:
	setp.lt.u32 	%p168, %r1655, 16;
	or.pred  	%p169, %p142, %p168;
	@%p169 bra 	$L__BB3_69;
	setp.lt.s32 	%p170, %r17, 0;
	cvt.rn.f32.u32 	%f11, %r1655;
	div.rn.f32 	%f278, %f11, 0f41700000;
	setp.lt.f32 	%p171, %f278, 0f00800000;
	mul.f32 	%f279, %f278, 0f4B000000;
	selp.f32 	%f280, %f279, %f278, %p171;
	selp.f32 	%f281, 0fC1B80000, 0f00000000, %p171;
	mov.b32 	%r1453, %f280;
	add.s32 	%r1454, %r1453, -1060439283;
	and.b32  	%r1455, %r1454, -8388608;
	sub.s32 	%r1456, %r1453, %r1455;
	mov.b32 	%f282, %r1456;
	cvt.rn.f32.s32 	%f283, %r1455;
	fma.rn.f32 	%f284, %f283, 0f34000000, %f281;
	add.f32 	%f285, %f282, 0fBF800000;
	fma.rn.f32 	%f286, %f285, 0f3DC6B27F, 0fBE2C7F30;
	fma.rn.f32 	%f287, %f286, %f285, 0f3E2FCF2A;
	fma.rn.f32 	%f288, %f287, %f285, 0fBE374E43;
	fma.rn.f32 	%f289, %f288, %f285, 0f3E520BF4;
	fma.rn.f32 	%f290, %f289, %f285, 0fBE763C8B;
	fma.rn.f32 	%f291, %f290, %f285, 0f3E93BF99;
	fma.rn.f32 	%f292, %f291, %f285, 0fBEB8AA49;
	fma.rn.f32 	%f293, %f292, %f285, 0f3EF6384A;
	fma.rn.f32 	%f294, %f293, %f285, 0fBF38AA3B;
	mul.f32 	%f295, %f285, %f294;
	mul.f32 	%f296, %f285, %f295;
	fma.rn.f32 	%f297, %f285, 0f3FB8AA3B, %f296;
	add.f32 	%f298, %f284, %f297;
	setp.gt.u32 	%p172, %r1453, 2139095039;
	fma.rn.f32 	%f299, %f280, 0f7F800000, 0f7F800000;
	selp.f32 	%f300, %f299, %f298, %p172;
	setp.eq.f32 	%p173, %f280, 0f00000000;
	cvt.rpi.f32.f32 	%f301, %f300;
	selp.f32 	%f12, 0fFF800000, %f301, %p173;
	cvt.f64.f32 	%fd114, %f12;
	{
	.reg .b32 %temp; 
	mov.b64 	{%temp, %r99}, %fd114;
	}
	shr.u32 	%r1457, %r99, 20;
	and.b32  	%r1458, %r1457, 2047;
	add.s32 	%r1459, %r1458, -1012;
	mov.b64 	%rd113, %fd114;
	shl.b64 	%rd114, %rd113, %r1459;
	setp.eq.s64 	%p174, %rd114, -9223372036854775808;
	{ // callseq 37, 0
	.param .b64 param0;
	st.param.f64 	[param0], %fd114;
	.param .b64 retval0;
	call.uni (retval0), 
	__internal_accurate_pow, 
	(
	param0
	);
	ld.param.f64 	%fd115, [retval0];
	} // callseq 37
	neg.f64 	%fd117, %fd115;
	selp.f64 	%fd118, %fd117, %fd115, %p174;
	selp.f64 	%fd119, %fd118, %fd115, %p170;
	cvt.rzi.f64.f64 	%fd120, %fd114;
	setp.neu.f64 	%p175, %fd120, %fd114;
	selp.f64 	%fd122, 0dFFF8000000000000, %fd119, %p175;
	selp.f64 	%fd139, %fd122, %fd119, %p170;
	add.f64 	%fd123, %fd114, 0d4000000000000000;
	{
	.reg .b32 %temp; 
	mov.b64 	{%temp, %r1460}, %fd123;
	}
	and.b32  	%r1461, %r1460, 2146435072;
	setp.ne.s32 	%p176, %r1461, 2146435072;
	@%p176 bra 	$L__BB3_68;
	setp.nan.f32 	%p177, %f12, %f12;
	@%p177 bra 	$L__BB3_67;
	abs.f64 	%fd124, %fd114;
	setp.neu.f64 	%p178, %fd124, 0d7FF0000000000000;
	@%p178 bra 	$L__BB3_68;
	setp.lt.s32 	%p179, %r99, 0;
	selp.b32 	%r1462, 0, 2146435072, %p179;
	mov.b32 	%r1463, 0;
	mov.b64 	%fd139, {%r1463, %r1462};
	bra.uni 	$L__BB3_68;
$L__BB3_67:
	mov.f64 	%fd125, 0d4000000000000000;
	add.rn.f64 	%fd139, %fd125, %fd114;
$L__BB3_68:
	setp.eq.f32 	%p180, %f12, 0f00000000;
	cvt.rn.f32.f64 	%f302, %fd139;
	selp.f32 	%f303, 0f3F800000, %f302, %p180;
	div.rn.f32 	%f304, %f11, %f303;
	cvt.rni.s64.f32 	%rd116, %f304;
	cvt.rn.f32.s64 	%f305, %rd116;
	mul.f32 	%f306, %f303, %f305;
	cvt.rzi.s32.f32 	%r1655, %f306;
$L__BB3_69:
	setp.eq.s32 	%p181, %r1640, %r18;
	neg.s32 	%r1464, %r1655;
	selp.b32 	%r1465, %r1464, %r1655, %p181;
	setp.eq.s32 	%p182, %r1642, %r19;
	neg.s32 	%r1466, %r1465;
	selp.b32 	%r1467, %r1466, %r1465, %p182;
	add.s32 	%r1468, %r1642, %r1640;
	shl.b32 	%r1469, %r1467, %r1468;
	add.s32 	%r1643, %r1469, %r1643;
	add.s32 	%r1642, %r1642, 1;
	setp.ne.s32 	%p183, %r1642, %r285;
	@%p183 bra 	$L__BB3_51;
	add.s32 	%r1640, %r1640, 1;
	setp.ne.s32 	%p184, %r1640, %r284;
	@%p184 bra 	$L__BB3_50;
	cvt.rn.f32.s32 	%f307, %r1643;
	mul.f32 	%f308, %f5, %f307;
	mul.f32 	%f345, %f10, %f308;
	add.s32 	%r1471, %r24, %r27;
	mul.wide.s32 	%rd117, %r1471, 4;
	add.s64 	%rd118, %rd3, %rd117;
	ld.global.f32 	%f14, [%rd118];
	mov.b32 	%r1657, 0;
	mov.u32 	%r1660, %r1657;
$L__BB3_72:
	mov.b32 	%r1659, 0;
$L__BB3_73:
	mov.b32 	%r1667, 0;
	mov.u32 	%r1672, %r1667;
	@%p110 bra 	$L__BB3_76;
	mov.b32 	%r1661, 0;
	mov.u32 	%r1672, %r1661;
$L__BB3_75:
	.pragma "nounroll";
	add.s32 	%r1476, %r16, %r1661;
	add.s32 	%r1477, %r43, %r1476;
	ld.shared.s8 	%r1478, [%r1477];
	shr.u32 	%r1479, %r1478, %r1657;
	shl.b32 	%r1480, %r1661, 7;
	add.s32 	%r1481, %r1480, %r1;
	add.s32 	%r1482, %r44, %r1481;
	ld.shared.s8 	%r1483, [%r1482+96];
	shr.u32 	%r1484, %r1483, %r1659;
	and.b32  	%r1485, %r1479, %r1484;
	and.b32  	%r1486, %r1485, 1;
	add.s32 	%r1487, %r1486, %r1672;
	ld.shared.s8 	%r1488, [%r1477+1];
	shr.u32 	%r1489, %r1488, %r1657;
	ld.shared.s8 	%r1490, [%r1482+224];
	shr.u32 	%r1491, %r1490, %r1659;
	and.b32  	%r1492, %r1489, %r1491;
	and.b32  	%r1493, %r1492, 1;
	add.s32 	%r1494, %r1493, %r1487;
	ld.shared.s8 	%r1495, [%r1477+2];
	shr.u32 	%r1496, %r1495, %r1657;
	ld.shared.s8 	%r1497, [%r1482+352];
	shr.u32 	%r1498, %r1497, %r1659;
	and.b32  	%r1499, %r1496, %r1498;
	and.b32  	%r1500, %r1499, 1;
	add.s32 	%r1501, %r1500, %r1494;
	ld.shared.s8 	%r1502, [%r1477+3];
	shr.u32 	%r1503, %r1502, %r1657;
	ld.shared.s8 	%r1504, [%r1482+480];
	shr.u32 	%r1505, %r1504, %r1659;
	and.b32  	%r1506, %r1503, %r1505;
	and.b32  	%r1507, %r1506, 1;
	add.s32 	%r1508, %r1507, %r1501;
	ld.shared.s8 	%r1509, [%r1477+4];
	shr.u32 	%r1510, %r1509, %r1657;
	ld.shared.s8 	%r1511, [%r1482+608];
	shr.u32 	%r1512, %r1511, %r1659;
	and.b32  	%r1513, %r1510, %r1512;
	and.b32  	%r1514, %r1513, 1;
	add.s32 	%r1515, %r1514, %r1508;
	ld.shared.s8 	%r1516, [%r1477+5];
	shr.u32 	%r1517, %r1516, %r1657;
	ld.shared.s8 	%r1518, [%r1482+736];
	shr.u32 	%r1519, %r1518, %r1659;
	and.b32  	%r1520, %r1517, %r1519;
	and.b32  	%r1521, %r1520, 1;
	add.s32 	%r1522, %r1521, %r1515;
	ld.shared.s8 	%r1523, [%r1477+6];
	shr.u32 	%r1524, %r1523, %r1657;
	ld.shared.s8 	%r1525, [%r1482+864];
	shr.u32 	%r1526, %r1525, %r1659;
	and.b32  	%r1527, %r1524, %r1526;
	and.b32  	%r1528, %r1527, 1;
	add.s32 	%r1529, %r1528, %r1522;
	ld.shared.s8 	%r1530, [%r1477+7];
	shr.u32 	%r1531, %r1530, %r1657;
	ld.shared.s8 	%r1532, [%r1482+992];
	shr.u32 	%r1533, %r1532, %r1659;
	and.b32  	%r1534, %r1531, %r1533;
	and.b32  	%r1535, %r1534, 1;
	add.s32 	%r1672, %r1535, %r1529;
	add.s32 	%r1661, %r1661, 8;
	setp.ne.s32 	%p186, %r1661, %r45;
	mov.u32 	%r1667, %r45;
	@%p186 bra 	$L__BB3_75;
$L__BB3_76:
	@%p112 bra 	$L__BB3_84;
	setp.lt.u32 	%p188, %r32, 3;
	@%p188 bra 	$L__BB3_79;
	add.s32 	%r1537, %r16, %r1667;
	add.s32 	%r1538, %r43, %r1537;
	ld.shared.s8 	%r1539, [%r1538];
	shr.u32 	%r1540, %r1539, %r1657;
	shl.b32 	%r1541, %r1667, 7;
	add.s32 	%r1542, %r1541, %r1;
	add.s32 	%r1543, %r44, %r1542;
	ld.shared.s8 	%r1544, [%r1543+96];
	shr.u32 	%r1545, %r1544, %r1659;
	and.b32  	%r1546, %r1540, %r1545;
	and.b32  	%r1547, %r1546, 1;
	add.s32 	%r1548, %r1547, %r1672;
	ld.shared.s8 	%r1549, [%r1538+1];
	shr.u32 	%r1550, %r1549, %r1657;
	ld.shared.s8 	%r1551, [%r1543+224];
	shr.u32 	%r1552, %r1551, %r1659;
	and.b32  	%r1553, %r1550, %r1552;
	and.b32  	%r1554, %r1553, 1;
	add.s32 	%r1555, %r1554, %r1548;
	ld.shared.s8 	%r1556, [%r1538+2];
	shr.u32 	%r1557, %r1556, %r1657;
	ld.shared.s8 	%r1558, [%r1543+352];
	shr.u32 	%r1559, %r1558, %r1659;
	and.b32  	%r1560, %r1557, %r1559;
	and.b32  	%r1561, %r1560, 1;
	add.s32 	%r1562, %r1561, %r1555;
	ld.shared.s8 	%r1563, [%r1538+3];
	shr.u32 	%r1564, %r1563, %r1657;
	ld.shared.s8 	%r1565, [%r1543+480];
	shr.u32 	%r1566, %r1565, %r1659;
	and.b32  	%r1567, %r1564, %r1566;
	and.b32  	%r1568, %r1567, 1;
	add.s32 	%r1672, %r1568, %r1562;
	add.s32 	%r1667, %r1667, 4;
$L__BB3_79:
	setp.eq.s32 	%p189, %r29, 0;
	@%p189 bra 	$L__BB3_84;
	setp.eq.s32 	%p190, %r30, 0;
	@%p190 bra 	$L__BB3_82;
	add.s32 	%r1570, %r16, %r1667;
	add.s32 	%r1571, %r43, %r1570;
	ld.shared.s8 	%r1572, [%r1571];
	shr.u32 	%r1573, %r1572, %r1657;
	shl.b32 	%r1574, %r1667, 7;
	add.s32 	%r1575, %r1574, %r1;
	add.s32 	%r1576, %r44, %r1575;
	ld.shared.s8 	%r1577, [%r1576+96];
	shr.u32 	%r1578, %r1577, %r1659;
	and.b32  	%r1579, %r1573, %r1578;
	and.b32  	%r1580, %r1579, 1;
	add.s32 	%r1581, %r1580, %r1672;
	ld.shared.s8 	%r1582, [%r1571+1];
	shr.u32 	%r1583, %r1582, %r1657;
	ld.shared.s8 	%r1584, [%r1576+224];
	shr.u32 	%r1585, %r1584, %r1659;
	and.b32  	%r1586, %r1583, %r1585;
	and.b32  	%r1587, %r1586, 1;
	add.s32 	%r1672, %r1587, %r1581;
	add.s32 	%r1667, %r1667, 2;
$L__BB3_82:
	setp.eq.s32 	%p191, %r46, 0;
	@%p191 bra 	$L__BB3_84;
	add.s32 	%r1588, %r16, %r1667;
	add.s32 	%r1589, %r43, %r1588;
	ld.shared.s8 	%r1590, [%r1589];
	shr.u32 	%r1591, %r1590, %r1657;
	shl.b32 	%r1592, %r1667, 7;
	add.s32 	%r1593, %r1592, %r1;
	add.s32 	%r1594, %r44, %r1593;
	ld.shared.s8 	%r1595, [%r1594+96];
	shr.u32 	%r1596, %r1595, %r1659;
	and.b32  	%r1597, %r1591, %r1596;
	and.b32  	%r1598, %r1597, 1;
	add.s32 	%r1672, %r1598, %r1672;
$L__BB3_84:
	setp.lt.u32 	%p193, %r1672, 16;
	or.pred  	%p194, %p142, %p193;
	@%p194 bra 	$L__BB3_91;
	setp.lt.s32 	%p195, %r17, 0;
	cvt.rn.f32.u32 	%f15, %r1672;
	div.rn.f32 	%f309, %f15, 0f41700000;
	setp.lt.f32 	%p196, %f309, 0f00800000;
	mul.f32 	%f310, %f309, 0f4B000000;
	selp.f32 	%f311, %f310, %f309, %p196;
	selp.f32 	%f312, 0fC1B80000, 0f00000000, %p196;
	mov.b32 	%r1599, %f311;
	add.s32 	%r1600, %r1599, -1060439283;
	and.b32  	%r1601, %r1600, -8388608;
	sub.s32 	%r1602, %r1599, %r1601;
	mov.b32 	%f313, %r1602;
	cvt.rn.f32.s32 	%f314, %r1601;
	fma.rn.f32 	%f315, %f314, 0f34000000, %f312;
	add.f32 	%f316, %f313, 0fBF800000;
	fma.rn.f32 	%f317, %f316, 0f3DC6B27F, 0fBE2C7F30;
	fma.rn.f32 	%f318, %f317, %f316, 0f3E2FCF2A;
	fma.rn.f32 	%f319, %f318, %f316, 0fBE374E43;
	fma.rn.f32 	%f320, %f319, %f316, 0f3E520BF4;
	fma.rn.f32 	%f321, %f320, %f316, 0fBE763C8B;
	fma.rn.f32 	%f322, %f321, %f316, 0f3E93BF99;
	fma.rn.f32 	%f323, %f322, %f316, 0fBEB8AA49;
	fma.rn.f32 	%f324, %f323, %f316, 0f3EF6384A;
	fma.rn.f32 	%f325, %f324, %f316, 0fBF38AA3B;
	mul.f32 	%f326, %f316, %f325;
	mul.f32 	%f327, %f316, %f326;
	fma.rn.f32 	%f328, %f316, 0f3FB8AA3B, %f327;
	add.f32 	%f329, %f315, %f328;
	setp.gt.u32 	%p197, %r1599, 2139095039;
	fma.rn.f32 	%f330, %f311, 0f7F800000, 0f7F800000;
	selp.f32 	%f331, %f330, %f329, %p197;
	setp.eq.f32 	%p198, %f311, 0f00000000;
	cvt.rpi.f32.f32 	%f332, %f331;
	selp.f32 	%f16, 0fFF800000, %f332, %p198;
	cvt.f64.f32 	%fd126, %f16;
	{
	.reg .b32 %temp; 
	mov.b64 	{%temp, %r128}, %fd126;
	}
	shr.u32 	%r1603, %r128, 20;
	and.b32  	%r1604, %r1603, 2047;
	add.s32 	%r1605, %r1604, -1012;
	mov.b64 	%rd119, %fd126;
	shl.b64 	%rd120, %rd119, %r1605;
	setp.eq.s64 	%p199, %rd120, -9223372036854775808;
	{ // callseq 38, 0
	.param .b64 param0;
	st.param.f64 	[param0], %fd126;
	.param .b64 retval0;
	call.uni (retval0), 
	__internal_accurate_pow, 
	(
	param0
	);
	ld.param.f64 	%fd127, [retval0];
	} // callseq 38
	neg.f64 	%fd129, %fd127;
	selp.f64 	%fd130, %fd129, %fd127, %p199;
	selp.f64 	%fd131, %fd130, %fd127, %p195;
	cvt.rzi.f64.f64 	%fd132, %fd126;
	setp.neu.f64 	%p200, %fd132, %fd126;
	selp.f64 	%fd134, 0dFFF8000000000000, %fd131, %p200;
	selp.f64 	%fd140, %fd134, %fd131, %p195;
	add.f64 	%fd135, %fd126, 0d4000000000000000;
	{
	.reg .b32 %temp; 
	mov.b64 	{%temp, %r1606}, %fd135;
	}
	and.b32  	%r1607, %r1606, 2146435072;
	setp.ne.s32 	%p201, %r1607, 2146435072;
	@%p201 bra 	$L__BB3_90;
	setp.nan.f32 	%p202, %f16, %f16;
	@%p202 bra 	$L__BB3_89;
	abs.f64 	%fd136, %fd126;
	setp.neu.f64 	%p203, %fd136, 0d7FF0000000000000;
	@%p203 bra 	$L__BB3_90;
	setp.lt.s32 	%p204, %r128, 0;
	selp.b32 	%r1608, 0, 2146435072, %p204;
	mov.b32 	%r1609, 0;
	mov.b64 	%fd140, {%r1609, %r1608};
	bra.uni 	$L__BB3_90;
$L__BB3_89:
	mov.f64 	%fd137, 0d4000000000000000;
	add.rn.f64 	%fd140, %fd137, %fd126;
$L__BB3_90:
	setp.eq.f32 	%p205, %f16, 0f00000000;
	cvt.rn.f32.f64 	%f333, %fd140;
	selp.f32 	%f334, 0f3F800000, %f333, %p205;
	div.rn.f32 	%f335, %f15, %f334;
	cvt.rni.s64.f32 	%rd122, %f335;
	cvt.rn.f32.s64 	%f336, %rd122;
	mul.f32 	%f337, %f334, %f336;
	cvt.rzi.s32.f32 	%r1672, %f337;
$L__BB3_91:
	setp.eq.s32 	%p206, %r1657, %r18;
	neg.s32 	%r1610, %r1672;
	selp.b32 	%r1611, %r1610, %r1672, %p206;
	setp.eq.s32 	%p207, %r1659, %r19;
	neg.s32 	%r1612, %r1611;
	selp.b32 	%r1613, %r1612, %r1611, %p207;
	add.s32 	%r1614, %r1659, %r1657;
	shl.b32 	%r1615, %r1613, %r1614;
	add.s32 	%r1660, %r1615, %r1660;
	add.s32 	%r1659, %r1659, 1;
	setp.ne.s32 	%p208, %r1659, %r285;
	@%p208 bra 	$L__BB3_73;
	add.s32 	%r1657, %r1657, 1;
	setp.ne.s32 	%p209, %r1657, %r284;
	@%p209 bra 	$L__BB3_72;
	cvt.rn.f32.s32 	%f338, %r1660;
	mul.f32 	%f339, %f5, %f338;
	mul.f32 	%f344, %f14, %f339;
	bra.uni 	$L__BB3_195;
$L__BB3_94:
	mov.f64 	%fd101, 0d4000000000000000;
	add.rn.f64 	%fd141, %fd101, %fd90;
$L__BB3_95:
	setp.eq.f32 	%p130, %f19, 0f00000000;
	cvt.rn.f32.f64 	%f240, %fd141;
	selp.f32 	%f241, 0f3F800000, %f240, %p130;
	div.rn.f32 	%f242, %f18, %f241;
	cvt.rni.s64.f32 	%rd104, %f242;
	cvt.rn.f32.s64 	%f243, %rd104;
	mul.f32 	%f244, %f241, %f243;
	cvt.rzi.s32.f32 	%r1690, %f244;
$L__BB3_96:
	setp.eq.s32 	%p131, %r1674, %r18;
	neg.s32 	%r1172, %r1690;
	selp.b32 	%r1173, %r1172, %r1690, %p131;
	setp.eq.s32 	%p132, %r1676, %r19;
	neg.s32 	%r1174, %r1173;
	selp.b32 	%r1175, %r1174, %r1173, %p132;
	add.s32 	%r1176, %r1676, %r1674;
	shl.b32 	%r1177, %r1175, %r1176;
	add.s32 	%r1677, %r1177, %r1677;
	add.s32 	%r1676, %r1676, 1;
	setp.eq.s32 	%p133, %r1676, %r285;
	@%p133 bra 	$L__BB3_97;
	bra.uni 	$L__BB3_12;
$L__BB3_97:
	add.s32 	%r1674, %r1674, 1;
	setp.ne.s32 	%p134, %r1674, %r284;
	@%p134 bra 	$L__BB3_11;
	cvt.rn.f32.s32 	%f245, %r1677;
	mul.f32 	%f246, %f5, %f245;
	mul.f32 	%f347, %f6, %f246;
	add.s32 	%r1179, %r22, %r27;
	mul.wide.s32 	%rd105, %r1179, 4;
	add.s64 	%rd106, %rd3, %rd105;
	ld.global.f32 	%f21, [%rd106];
	mov.b32 	%r1623, 0;
	mov.u32 	%r1626, %r1623;
	bra.uni 	$L__BB3_28;
$L__BB3_99:
	add.s32 	%r1028, %r21, %r27;
	mul.wide.s32 	%rd91, %r1028, 4;
	add.s64 	%rd92, %rd3, %rd91;
	ld.global.f32 	%f211, [%rd92];
	mul.f32 	%f212, %f5, 0f00000000;
	mul.f32 	%f347, %f211, %f212;
	add.s32 	%r1029, %r22, %r27;
	mul.wide.s32 	%rd93, %r1029, 4;
	add.s64 	%rd94, %rd3, %rd93;
	ld.global.f32 	%f213, [%rd94];
	mul.f32 	%f346, %f213, %f212;
	add.s32 	%r1030, %r23, %r27;
	mul.wide.s32 	%rd95, %r1030, 4;
	add.s64 	%rd96, %rd3, %rd95;
	ld.global.f32 	%f214, [%rd96];
	mul.f32 	%f345, %f214, %f212;
	add.s32 	%r1031, %r24, %r27;
	mul.wide.s32 	%rd97, %r1031, 4;
	add.s64 	%rd98, %rd3, %rd97;
	ld.global.f32 	%f215, [%rd98];
	mul.f32 	%f344, %f215, %f212;
	bra.uni 	$L__BB3_195;
$L__BB3_100:
	add.s32 	%r1024, %r21, %r27;
	mul.wide.s32 	%rd83, %r1024, 4;
	add.s64 	%rd84, %rd3, %rd83;
	ld.global.f32 	%f206, [%rd84];
	mul.f32 	%f207, %f5, 0f00000000;
	mul.f32 	%f347, %f206, %f207;
	add.s32 	%r1025, %r22, %r27;
	mul.wide.s32 	%rd85, %r1025, 4;
	add.s64 	%rd86, %rd3, %rd85;
	ld.global.f32 	%f208, [%rd86];
	mul.f32 	%f346, %f208, %f207;
	add.s32 	%r1026, %r23, %r27;
	mul.wide.s32 	%rd87, %r1026, 4;
	add.s64 	%rd88, %rd3, %rd87;
	ld.global.f32 	%f209, [%rd88];
	mul.f32 	%f345, %f209, %f207;
	add.s32 	%r1027, %r24, %r27;
	mul.wide.s32 	%rd89, %r1027, 4;
	add.s64 	%rd90, %rd3, %rd89;
	ld.global.f32 	%f210, [%rd90];
	mul.f32 	%f344, %f210, %f207;
	bra.uni 	$L__BB3_195;
$L__BB3_101:
	add.s32 	%r1020, %r21, %r27;
	mul.wide.s32 	%rd75, %r1020, 4;
	add.s64 	%rd76, %rd3, %rd75;
	ld.global.f32 	%f201, [%rd76];
	mul.f32 	%f202, %f5, 0f00000000;
	mul.f32 	%f347, %f201, %f202;
	add.s32 	%r1021, %r22, %r27;
	mul.wide.s32 	%rd77, %r1021, 4;
	add.s64 	%rd78, %rd3, %rd77;
	ld.global.f32 	%f203, [%rd78];
	mul.f32 	%f346, %f203, %f202;
	add.s32 	%r1022, %r23, %r27;
	mul.wide.s32 	%rd79, %r1022, 4;
	add.s64 	%rd80, %rd3, %rd79;
	ld.global.f32 	%f204, [%rd80];
	mul.f32 	%f345, %f204, %f202;
	add.s32 	%r1023, %r24, %r27;
	mul.wide.s32 	%rd81, %r1023, 4;
	add.s64 	%rd82, %rd3, %rd81;
	ld.global.f32 	%f205, [%rd82];
	mul.f32 	%f344, %f205, %f202;
	bra.uni 	$L__BB3_195;
$L__BB3_102:
	setp.ge.s32 	%p5, %r42, %r283;
	@%p5 bra 	$L__BB3_192;
	add.s32 	%r437, %r21, %r27;
	mul.wide.s32 	%rd51, %r437, 4;
	add.s64 	%rd52, %rd3, %rd51;
	ld.global.f32 	%f34, [%rd52];
	and.b32  	%r163, %r28, 248;
	and.b32  	%r164, %r28, 1;
	mov.b32 	%r1742, 0;
	mov.u32 	%r1745, %r1742;
$L__BB3_104:
	mov.b32 	%r1744, 0;
$L__BB3_105:
	setp.lt.s32 	%p7, %r1618, 8;
	mov.b32 	%r1753, 0;
	mov.u32 	%r1758, %r1753;
	@%p7 bra 	$L__BB3_108;
	mov.b32 	%r1746, 0;
	mov.u32 	%r1758, %r1746;
$L__BB3_107:
	.pragma "nounroll";
	add.s32 	%r442, %r16, %r1746;
	add.s32 	%r443, %r43, %r442;
	ld.shared.s8 	%r444, [%r443];
	shr.u32 	%r445, %r444, %r1742;
	shl.b32 	%r446, %r1746, 7;
	add.s32 	%r447, %r446, %r1;
	add.s32 	%r448, %r44, %r447;
	ld.shared.s8 	%r449, [%r448];
	shr.u32 	%r450, %r449, %r1744;
	and.b32  	%r451, %r445, %r450;
	and.b32  	%r452, %r451, 1;
	add.s32 	%r453, %r452, %r1758;
	ld.shared.s8 	%r454, [%r443+1];
	shr.u32 	%r455, %r454, %r1742;
	ld.shared.s8 	%r456, [%r448+128];
	shr.u32 	%r457, %r456, %r1744;
	and.b32  	%r458, %r455, %r457;
	and.b32  	%r459, %r458, 1;
	add.s32 	%r460, %r459, %r453;
	ld.shared.s8 	%r461, [%r443+2];
	shr.u32 	%r462, %r461, %r1742;
	ld.shared.s8 	%r463, [%r448+256];
	shr.u32 	%r464, %r463, %r1744;
	and.b32  	%r465, %r462, %r464;
	and.b32  	%r466, %r465, 1;
	add.s32 	%r467, %r466, %r460;
	ld.shared.s8 	%r468, [%r443+3];
	shr.u32 	%r469, %r468, %r1742;
	ld.shared.s8 	%r470, [%r448+384];
	shr.u32 	%r471, %r470, %r1744;
	and.b32  	%r472, %r469, %r471;
	and.b32  	%r473, %r472, 1;
	add.s32 	%r474, %r473, %r467;
	ld.shared.s8 	%r475, [%r443+4];
	shr.u32 	%r476, %r475, %r1742;
	ld.shared.s8 	%r477, [%r448+512];
	shr.u32 	%r478, %r477, %r1744;
	and.b32  	%r479, %r476, %r478;
	and.b32  	%r480, %r479, 1;
	add.s32 	%r481, %r480, %r474;
	ld.shared.s8 	%r482, [%r443+5];
	shr.u32 	%r483, %r482, %r1742;
	ld.shared.s8 	%r484, [%r448+640];
	shr.u32 	%r485, %r484, %r1744;
	and.b32  	%r486, %r483, %r485;
	and.b32  	%r487, %r486, 1;
	add.s32 	%r488, %r487, %r481;
	ld.shared.s8 	%r489, [%r443+6];
	shr.u32 	%r490, %r489, %r1742;
	ld.shared.s8 	%r491, [%r448+768];
	shr.u32 	%r492, %r491, %r1744;
	and.b32  	%r493, %r490, %r492;
	and.b32  	%r494, %r493, 1;
	add.s32 	%r495, %r494, %r488;
	ld.shared.s8 	%r496, [%r443+7];
	shr.u32 	%r497, %r496, %r1742;
	ld.shared.s8 	%r498, [%r448+896];
	shr.u32 	%r499, %r498, %r1744;
	and.b32  	%r500, %r497, %r499;
	and.b32  	%r501, %r500, 1;
	add.s32 	%r1758, %r501, %r495;
	add.s32 	%r1746, %r1746, 8;
	setp.eq.s32 	%p8, %r1746, %r163;
	mov.u32 	%r1753, %r163;
	@%p8 bra 	$L__BB3_108;
	bra.uni 	$L__BB3_107;
$L__BB3_108:
	setp.eq.s32 	%p9, %r31, 0;
	@%p9 bra 	$L__BB3_116;
	setp.lt.u32 	%p10, %r32, 3;
	@%p10 bra 	$L__BB3_111;
	add.s32 	%r503, %r16, %r1753;
	add.s32 	%r504, %r43, %r503;
	ld.shared.s8 	%r505, [%r504];
	shr.u32 	%r506, %r505, %r1742;
	shl.b32 	%r507, %r1753, 7;
	add.s32 	%r508, %r507, %r1;
	add.s32 	%r509, %r44, %r508;
	ld.shared.s8 	%r510, [%r509];
	shr.u32 	%r511, %r510, %r1744;
	and.b32  	%r512, %r506, %r511;
	and.b32  	%r513, %r512, 1;
	add.s32 	%r514, %r513, %r1758;
	ld.shared.s8 	%r515, [%r504+1];
	shr.u32 	%r516, %r515, %r1742;
	ld.shared.s8 	%r517, [%r509+128];
	shr.u32 	%r518, %r517, %r1744;
	and.b32  	%r519, %r516, %r518;
	and.b32  	%r520, %r519, 1;
	add.s32 	%r521, %r520, %r514;
	ld.shared.s8 	%r522, [%r504+2];
	shr.u32 	%r523, %r522, %r1742;
	ld.shared.s8 	%r524, [%r509+256];
	shr.u32 	%r525, %r524, %r1744;
	and.b32  	%r526, %r523, %r525;
	and.b32  	%r527, %r526, 1;
	add.s32 	%r528, %r527, %r521;
	ld.shared.s8 	%r529, [%r504+3];
	shr.u32 	%r530, %r529, %r1742;
	ld.shared.s8 	%r531, [%r509+384];
	shr.u32 	%r532, %r531, %r1744;
	and.b32  	%r533, %r530, %r532;
	and.b32  	%r534, %r533, 1;
	add.s32 	%r1758, %r534, %r528;
	add.s32 	%r1753, %r1753, 4;
$L__BB3_111:
	setp.eq.s32 	%p11, %r29, 0;
	@%p11 bra 	$L__BB3_116;
	setp.eq.s32 	%p12, %r30, 0;
	@%p12 bra 	$L__BB3_114;
	add.s32 	%r536, %r16, %r1753;
	add.s32 	%r537, %r43, %r536;
	ld.shared.s8 	%r538, [%r537];
	shr.u32 	%r539, %r538, %r1742;
	shl.b32 	%r540, %r1753, 7;
	add.s32 	%r541, %r540, %r1;
	add.s32 	%r542, %r44, %r541;
	ld.shared.s8 	%r543, [%r542];
	shr.u32 	%r544, %r543, %r1744;
	and.b32  	%r545, %r539, %r544;
	and.b32  	%r546, %r545, 1;
	add.s32 	%r547, %r546, %r1758;
	ld.shared.s8 	%r548, [%r537+1];
	shr.u32 	%r549, %r548, %r1742;
	ld.shared.s8 	%r550, [%r542+128];
	shr.u32 	%r551, %r550, %r1744;
	and.b32  	%r552, %r549, %r551;
	and.b32  	%r553, %r552, 1;
	add.s32 	%r1758, %r553, %r547;
	add.s32 	%r1753, %r1753, 2;
$L__BB3_114:
	setp.eq.s32 	%p13, %r164, 0;
	@%p13 bra 	$L__BB3_116;
	add.s32 	%r554, %r16, %r1753;
	add.s32 	%r555, %r43, %r554;
	ld.shared.s8 	%r556, [%r555];
	shr.u32 	%r557, %r556, %r1742;
	shl.b32 	%r558, %r1753, 7;
	add.s32 	%r559, %r558, %r1;
	add.s32 	%r560, %r44, %r559;
	ld.shared.s8 	%r561, [%r560];
	shr.u32 	%r562, %r561, %r1744;
	and.b32  	%r563, %r557, %r562;
	and.b32  	%r564, %r563, 1;
	add.s32 	%r1758, %r564, %r1758;
$L__BB3_116:
	setp.ne.s16 	%p14, %rs1, 0;
	setp.gt.u32 	%p15, %r1758, 15;
	and.pred  	%p16, %p14, %p15;
	@%p16 bra 	$L__BB3_117;
	bra.uni 	$L__BB3_189;
$L__BB3_117:
	setp.lt.s32 	%p17, %r17, 0;
	cvt.rn.f32.u32 	%f46, %r1758;
	div.rn.f32 	%f77, %f46, 0f41700000;
	setp.lt.f32 	%p18, %f77, 0f00800000;
	mul.f32 	%f78, %f77, 0f4B000000;
	selp.f32 	%f79, %f78, %f77, %p18;
	selp.f32 	%f80, 0fC1B80000, 0f00000000, %p18;
	mov.b32 	%r565, %f79;
	add.s32 	%r566, %r565, -1060439283;
	and.b32  	%r567, %r566, -8388608;
	sub.s32 	%r568, %r565, %r567;
	mov.b32 	%f81, %r568;
	cvt.rn.f32.s32 	%f82, %r567;
	fma.rn.f32 	%f83, %f82, 0f34000000, %f80;
	add.f32 	%f84, %f81, 0fBF800000;
	fma.rn.f32 	%f85, %f84, 0f3DC6B27F, 0fBE2C7F30;
	fma.rn.f32 	%f86, %f85, %f84, 0f3E2FCF2A;
	fma.rn.f32 	%f87, %f86, %f84, 0fBE374E43;
	fma.rn.f32 	%f88, %f87, %f84, 0f3E520BF4;
	fma.rn.f32 	%f89, %f88, %f84, 0fBE763C8B;
	fma.rn.f32 	%f90, %f89, %f84, 0f3E93BF99;
	fma.rn.f32 	%f91, %f90, %f84, 0fBEB8AA49;
	fma.rn.f32 	%f92, %f91, %f84, 0f3EF6384A;
	fma.rn.f32 	%f93, %f92, %f84, 0fBF38AA3B;
	mul.f32 	%f94, %f84, %f93;
	mul.f32 	%f95, %f84, %f94;
	fma.rn.f32 	%f96, %f84, 0f3FB8AA3B, %f95;
	add.f32 	%f97, %f83, %f96;
	setp.gt.u32 	%p19, %r565, 2139095039;
	fma.rn.f32 	%f98, %f79, 0f7F800000, 0f7F800000;
	selp.f32 	%f99, %f98, %f97, %p19;
	setp.eq.f32 	%p20, %f79, 0f00000000;
	cvt.rpi.f32.f32 	%f100, %f99;
	selp.f32 	%f47, 0fFF800000, %f100, %p20;
	cvt.f64.f32 	%fd42, %f47;
	{
	.reg .b32 %temp; 
	mov.b64 	{%temp, %r260}, %fd42;
	}
	shr.u32 	%r569, %r260, 20;
	and.b32  	%r570, %r569, 2047;
	add.s32 	%r571, %r570, -1012;
	mov.b64 	%rd53, %fd42;
	shl.b64 	%rd54, %rd53, %r571;
	setp.eq.s64 	%p21, %rd54, -9223372036854775808;
	{ // callseq 31, 0
	.param .b64 param0;
	st.param.f64 	[param0], %fd42;
	.param .b64 retval0;
	call.uni (retval0), 
	__internal_accurate_pow, 
	(
	param0
	);
	ld.param.f64 	%fd43, [retval0];
	} // callseq 31
	neg.f64 	%fd45, %fd43;
	selp.f64 	%fd46, %fd45, %fd43, %p21;
	selp.f64 	%fd47, %fd46, %fd43, %p17;
	cvt.rzi.f64.f64 	%fd48, %fd42;
	setp.neu.f64 	%p22, %fd48, %fd42;
	selp.f64 	%fd50, 0dFFF8000000000000, %fd47, %p22;
	selp.f64 	%fd145, %fd50, %fd47, %p17;
	add.f64 	%fd51, %fd42, 0d4000000000000000;
	{
	.reg .b32 %temp; 
	mov.b64 	{%temp, %r572}, %fd51;
	}
	and.b32  	%r573, %r572, 2146435072;
	setp.ne.s32 	%p23, %r573, 2146435072;
	@%p23 bra 	$L__BB3_188;
	setp.nan.f32 	%p24, %f47, %f47;
	@%p24 bra 	$L__BB3_187;
	abs.f64 	%fd52, %fd42;
	setp.neu.f64 	%p25, %fd52, 0d7FF0000000000000;
	@%p25 bra 	$L__BB3_188;
	setp.lt.s32 	%p26, %r260, 0;
	selp.b32 	%r574, 0, 2146435072, %p26;
	mov.b32 	%r575, 0;
	mov.b64 	%fd145, {%r575, %r574};
	bra.uni 	$L__BB3_188;
$L__BB3_121:
	mov.b32 	%r1693, 0;
$L__BB3_122:
	mov.b32 	%r1701, 0;
	mov.u32 	%r1706, %r1701;
	@%p7 bra 	$L__BB3_125;
	mov.b32 	%r1695, 0;
	mov.u32 	%r1706, %r1695;
$L__BB3_124:
	.pragma "nounroll";
	add.s32 	%r588, %r16, %r1695;
	add.s32 	%r589, %r43, %r588;
	ld.shared.s8 	%r590, [%r589];
	shr.u32 	%r591, %r590, %r1691;
	shl.b32 	%r592, %r1695, 7;
	add.s32 	%r593, %r592, %r1;
	add.s32 	%r594, %r44, %r593;
	ld.shared.s8 	%r595, [%r594+32];
	shr.u32 	%r596, %r595, %r1693;
	and.b32  	%r597, %r591, %r596;
	and.b32  	%r598, %r597, 1;
	add.s32 	%r599, %r598, %r1706;
	ld.shared.s8 	%r600, [%r589+1];
	shr.u32 	%r601, %r600, %r1691;
	ld.shared.s8 	%r602, [%r594+160];
	shr.u32 	%r603, %r602, %r1693;
	and.b32  	%r604, %r601, %r603;
	and.b32  	%r605, %r604, 1;
	add.s32 	%r606, %r605, %r599;
	ld.shared.s8 	%r607, [%r589+2];
	shr.u32 	%r608, %r607, %r1691;
	ld.shared.s8 	%r609, [%r594+288];
	shr.u32 	%r610, %r609, %r1693;
	and.b32  	%r611, %r608, %r610;
	and.b32  	%r612, %r611, 1;
	add.s32 	%r613, %r612, %r606;
	ld.shared.s8 	%r614, [%r589+3];
	shr.u32 	%r615, %r614, %r1691;
	ld.shared.s8 	%r616, [%r594+416];
	shr.u32 	%r617, %r616, %r1693;
	and.b32  	%r618, %r615, %r617;
	and.b32  	%r619, %r618, 1;
	add.s32 	%r620, %r619, %r613;
	ld.shared.s8 	%r621, [%r589+4];
	shr.u32 	%r622, %r621, %r1691;
	ld.shared.s8 	%r623, [%r594+544];
	shr.u32 	%r624, %r623, %r1693;
	and.b32  	%r625, %r622, %r624;
	and.b32  	%r626, %r625, 1;
	add.s32 	%r627, %r626, %r620;
	ld.shared.s8 	%r628, [%r589+5];
	shr.u32 	%r629, %r628, %r1691;
	ld.shared.s8 	%r630, [%r594+672];
	shr.u32 	%r631, %r630, %r1693;
	and.b32  	%r632, %r629, %r631;
	and.b32  	%r633, %r632, 1;
	add.s32 	%r634, %r633, %r627;
	ld.shared.s8 	%r635, [%r589+6];
	shr.u32 	%r636, %r635, %r1691;
	ld.shared.s8 	%r637, [%r594+800];
	shr.u32 	%r638, %r637, %r1693;
	and.b32  	%r639, %r636, %r638;
	and.b32  	%r640, %r639, 1;
	add.s32 	%r641, %r640, %r634;
	ld.shared.s8 	%r642, [%r589+7];
	shr.u32 	%r643, %r642, %r1691;
	ld.shared.s8 	%r644, [%r594+928];
	shr.u32 	%r645, %r644, %r1693;
	and.b32  	%r646, %r643, %r645;
	and.b32  	%r647, %r646, 1;
	add.s32 	%r1706, %r647, %r641;
	add.s32 	%r1695, %r1695, 8;
	setp.ne.s32 	%p33, %r1695, %r163;
	mov.u32 	%r1701, %r163;
	@%p33 bra 	$L__BB3_124;
$L__BB3_125:
	@%p9 bra 	$L__BB3_133;
	setp.lt.u32 	%p35, %r32, 3;
	@%p35 bra 	$L__BB3_128;
	add.s32 	%r649, %r16, %r1701;
	add.s32 	%r650, %r43, %r649;
	ld.shared.s8 	%r651, [%r650];
	shr.u32 	%r652, %r651, %r1691;
	shl.b32 	%r653, %r1701, 7;
	add.s32 	%r654, %r653, %r1;
	add.s32 	%r655, %r44, %r654;
	ld.shared.s8 	%r656, [%r655+32];
	shr.u32 	%r657, %r656, %r1693;
	and.b32  	%r658, %r652, %r657;
	and.b32  	%r659, %r658, 1;
	add.s32 	%r660, %r659, %r1706;
	ld.shared.s8 	%r661, [%r650+1];
	shr.u32 	%r662, %r661, %r1691;
	ld.shared.s8 	%r663, [%r655+160];
	shr.u32 	%r664, %r663, %r1693;
	and.b32  	%r665, %r662, %r664;
	and.b32  	%r666, %r665, 1;
	add.s32 	%r667, %r666, %r660;
	ld.shared.s8 	%r668, [%r650+2];
	shr.u32 	%r669, %r668, %r1691;
	ld.shared.s8 	%r670, [%r655+288];
	shr.u32 	%r671, %r670, %r1693;
	and.b32  	%r672, %r669, %r671;
	and.b32  	%r673, %r672, 1;
	add.s32 	%r674, %r673, %r667;
	ld.shared.s8 	%r675, [%r650+3];
	shr.u32 	%r676, %r675, %r1691;
	ld.shared.s8 	%r677, [%r655+416];
	shr.u32 	%r678, %r677, %r1693;
	and.b32  	%r679, %r676, %r678;
	and.b32  	%r680, %r679, 1;
	add.s32 	%r1706, %r680, %r674;
	add.s32 	%r1701, %r1701, 4;
$L__BB3_128:
	setp.eq.s32 	%p36, %r29, 0;
	@%p36 bra 	$L__BB3_133;
	setp.eq.s32 	%p37, %r30, 0;
	@%p37 bra 	$L__BB3_131;
	add.s32 	%r682, %r16, %r1701;
	add.s32 	%r683, %r43, %r682;
	ld.shared.s8 	%r684, [%r683];
	shr.u32 	%r685, %r684, %r1691;
	shl.b32 	%r686, %r1701, 7;
	add.s32 	%r687, %r686, %r1;
	add.s32 	%r688, %r44, %r687;
	ld.shared.s8 	%r689, [%r688+32];
	shr.u32 	%r690, %r689, %r1693;
	and.b32  	%r691, %r685, %r690;
	and.b32  	%r692, %r691, 1;
	add.s32 	%r693, %r692, %r1706;
	ld.shared.s8 	%r694, [%r683+1];
	shr.u32 	%r695, %r694, %r1691;
	ld.shared.s8 	%r696, [%r688+160];
	shr.u32 	%r697, %r696, %r1693;
	and.b32  	%r698, %r695, %r697;
	and.b32  	%r699, %r698, 1;
	add.s32 	%r1706, %r699, %r693;
	add.s32 	%r1701, %r1701, 2;
$L__BB3_131:
	setp.eq.s32 	%p38, %r164, 0;
	@%p38 bra 	$L__BB3_133;
	add.s32 	%r700, %r16, %r1701;
	add.s32 	%r701, %r43, %r700;
	ld.shared.s8 	%r702, [%r701];
	shr.u32 	%r703, %r702, %r1691;
	shl.b32 	%r704, %r1701, 7;
	add.s32 	%r705, %r704, %r1;
	add.s32 	%r706, %r44, %r705;
	ld.shared.s8 	%r707, [%r706+32];
	shr.u32 	%r708, %r707, %r1693;
	and.b32  	%r709, %r703, %r708;
	and.b32  	%r710, %r709, 1;
	add.s32 	%r1706, %r710, %r1706;
$L__BB3_133:
	setp.eq.s16 	%p39, %rs1, 0;
	setp.lt.u32 	%p40, %r1706, 16;
	or.pred  	%p41, %p39, %p40;
	@%p41 bra 	$L__BB3_140;
	setp.lt.s32 	%p42, %r17, 0;
	cvt.rn.f32.u32 	%f35, %r1706;
	div.rn.f32 	%f108, %f35, 0f41700000;
	setp.lt.f32 	%p43, %f108, 0f00800000;
	mul.f32 	%f109, %f108, 0f4B000000;
	selp.f32 	%f110, %f109, %f108, %p43;
	selp.f32 	%f111, 0fC1B80000, 0f00000000, %p43;
	mov.b32 	%r711, %f110;
	add.s32 	%r712, %r711, -1060439283;
	and.b32  	%r713, %r712, -8388608;
	sub.s32 	%r714, %r711, %r713;
	mov.b32 	%f112, %r714;
	cvt.rn.f32.s32 	%f113, %r713;
	fma.rn.f32 	%f114, %f113, 0f34000000, %f111;
	add.f32 	%f115, %f112, 0fBF800000;
	fma.rn.f32 	%f116, %f115, 0f3DC6B27F, 0fBE2C7F30;
	fma.rn.f32 	%f117, %f116, %f115, 0f3E2FCF2A;
	fma.rn.f32 	%f118, %f117, %f115, 0fBE374E43;
	fma.rn.f32 	%f119, %f118, %f115, 0f3E520BF4;
	fma.rn.f32 	%f120, %f119, %f115, 0fBE763C8B;
	fma.rn.f32 	%f121, %f120, %f115, 0f3E93BF99;
	fma.rn.f32 	%f122, %f121, %f115, 0fBEB8AA49;
	fma.rn.f32 	%f123, %f122, %f115, 0f3EF6384A;
	fma.rn.f32 	%f124, %f123, %f115, 0fBF38AA3B;
	mul.f32 	%f125, %f115, %f124;
	mul.f32 	%f126, %f115, %f125;
	fma.rn.f32 	%f127, %f115, 0f3FB8AA3B, %f126;
	add.f32 	%f128, %f114, %f127;
	setp.gt.u32 	%p44, %r711, 2139095039;
	fma.rn.f32 	%f129, %f110, 0f7F800000, 0f7F800000;
	selp.f32 	%f130, %f129, %f128, %p44;
	setp.eq.f32 	%p45, %f110, 0f00000000;
	cvt.rpi.f32.f32 	%f131, %f130;
	selp.f32 	%f36, 0fFF800000, %f131, %p45;
	cvt.f64.f32 	%fd54, %f36;
	{
	.reg .b32 %temp; 
	mov.b64 	{%temp, %r188}, %fd54;
	}
	shr.u32 	%r715, %r188, 20;
	and.b32  	%r716, %r715, 2047;
	add.s32 	%r717, %r716, -1012;
	mov.b64 	%rd59, %fd54;
	shl.b64 	%rd60, %rd59, %r717;
	setp.eq.s64 	%p46, %rd60, -9223372036854775808;
	{ // callseq 32, 0
	.param .b64 param0;
	st.param.f64 	[param0], %fd54;
	.param .b64 retval0;
	call.uni (retval0), 
	__internal_accurate_pow, 
	(
	param0
	);
	ld.param.f64 	%fd55, [retval0];
	} // callseq 32
	neg.f64 	%fd57, %fd55;
	selp.f64 	%fd58, %fd57, %fd55, %p46;
	selp.f64 	%fd59, %fd58, %fd55, %p42;
	cvt.rzi.f64.f64 	%fd60, %fd54;
	setp.neu.f64 	%p47, %fd60, %fd54;
	selp.f64 	%fd62, 0dFFF8000000000000, %fd59, %p47;
	selp.f64 	%fd142, %fd62, %fd59, %p42;
	add.f64 	%fd63, %fd54, 0d4000000000000000;
	{
	.reg .b32 %temp; 
	mov.b64 	{%temp, %r718}, %fd63;
	}
	and.b32  	%r719, %r718, 2146435072;
	setp.ne.s32 	%p48, %r719, 2146435072;
	@%p48 bra 	$L__BB3_139;
	setp.nan.f32 	%p49, %f36, %f36;
	@%p49 bra 	$L__BB3_138;
	abs.f64 	%fd64, %fd54;
	setp.neu.f64 	%p50, %fd64, 0d7FF0000000000000;
	@%p50 bra 	$L__BB3_139;
	setp.lt.s32 	%p51, %r188, 0;
	selp.b32 	%r720, 0, 2146435072, %p51;
	mov.b32 	%r721, 0;
	mov.b64 	%fd142, {%r721, %r720};
	bra.uni 	$L__BB3_139;
$L__BB3_138:
	mov.f64 	%fd65, 0d4000000000000000;
	add.rn.f64 	%fd142, %fd65, %fd54;
$L__BB3_139:
	setp.eq.f32 	%p52, %f36, 0f00000000;
	cvt.rn.f32.f64 	%f132, %fd142;
	selp.f32 	%f133, 0f3F800000, %f132, %p52;
	div.rn.f32 	%f134, %f35, %f133;
	cvt.rni.s64.f32 	%rd62, %f134;
	cvt.rn.f32.s64 	%f135, %rd62;
	mul.f32 	%f136, %f133, %f135;
	cvt.rzi.s32.f32 	%r1706, %f136;
$L__BB3_140:
	setp.eq.s32 	%p53, %r1691, 7;
	neg.s32 	%r722, %r1706;
	selp.b32 	%r723, %r722, %r1706, %p53;
	setp.eq.s32 	%p54, %r1693, 7;
	neg.s32 	%r724, %r723;
	selp.b32 	%r725, %r724, %r723, %p54;
	add.s32 	%r726, %r1693, %r1691;
	shl.b32 	%r727, %r725, %r726;
	add.s32 	%r1694, %r727, %r1694;
	add.s32 	%r1693, %r1693, 1;
	setp.ne.s32 	%p55, %r1693, 8;
	@%p55 bra 	$L__BB3_122;
	add.s32 	%r1691, %r1691, 1;
	setp.ne.s32 	%p56, %r1691, 8;
	@%p56 bra 	$L__BB3_121;
	cvt.rn.f32.s32 	%f137, %r1694;
	mul.f32 	%f138, %f5, %f137;
	mul.f32 	%f346, %f49, %f138;
	add.s32 	%r729, %r23, %r27;
	mul.wide.s32 	%rd63, %r729, 4;
	add.s64 	%rd64, %rd3, %rd63;
	ld.global.f32 	%f38, [%rd64];
	mov.b32 	%r1708, 0;
	mov.u32 	%r1711, %r1708;
$L__BB3_143:
	mov.b32 	%r1710, 0;
$L__BB3_144:
	mov.b32 	%r1718, 0;
	mov.u32 	%r1723, %r1718;
	@%p7 bra 	$L__BB3_147;
	mov.b32 	%r1712, 0;
	mov.u32 	%r1723, %r1712;
$L__BB3_146:
	.pragma "nounroll";
	add.s32 	%r734, %r16, %r1712;
	add.s32 	%r735, %r43, %r734;
	ld.shared.s8 	%r736, [%r735];
	shr.u32 	%r737, %r736, %r1708;
	shl.b32 	%r738, %r1712, 7;
	add.s32 	%r739, %r738, %r1;
	add.s32 	%r740, %r44, %r739;
	ld.shared.s8 	%r741, [%r740+64];
	shr.u32 	%r742, %r741, %r1710;
	and.b32  	%r743, %r737, %r742;
	and.b32  	%r744, %r743, 1;
	add.s32 	%r745, %r744, %r1723;
	ld.shared.s8 	%r746, [%r735+1];
	shr.u32 	%r747, %r746, %r1708;
	ld.shared.s8 	%r748, [%r740+192];
	shr.u32 	%r749, %r748, %r1710;
	and.b32  	%r750, %r747, %r749;
	and.b32  	%r751, %r750, 1;
	add.s32 	%r752, %r751, %r745;
	ld.shared.s8 	%r753, [%r735+2];
	shr.u32 	%r754, %r753, %r1708;
	ld.shared.s8 	%r755, [%r740+320];
	shr.u32 	%r756, %r755, %r1710;
	and.b32  	%r757, %r754, %r756;
	and.b32  	%r758, %r757, 1;
	add.s32 	%r759, %r758, %r752;
	ld.shared.s8 	%r760, [%r735+3];
	shr.u32 	%r761, %r760, %r1708;
	ld.shared.s8 	%r762, [%r740+448];
	shr.u32 	%r763, %r762, %r1710;
	and.b32  	%r764, %r761, %r763;
	and.b32  	%r765, %r764, 1;
	add.s32 	%r766, %r765, %r759;
	ld.shared.s8 	%r767, [%r735+4];
	shr.u32 	%r768, %r767, %r1708;
	ld.shared.s8 	%r769, [%r740+576];
	shr.u32 	%r770, %r769, %r1710;
	and.b32  	%r771, %r768, %r770;
	and.b32  	%r772, %r771, 1;
	add.s32 	%r773, %r772, %r766;
	ld.shared.s8 	%r774, [%r735+5];
	shr.u32 	%r775, %r774, %r1708;
	ld.shared.s8 	%r776, [%r740+704];
	shr.u32 	%r777, %r776, %r1710;
	and.b32  	%r778, %r775, %r777;
	and.b32  	%r779, %r778, 1;
	add.s32 	%r780, %r779, %r773;
	ld.shared.s8 	%r781, [%r735+6];
	shr.u32 	%r782, %r781, %r1708;
	ld.shared.s8 	%r783, [%r740+832];
	shr.u32 	%r784, %r783, %r1710;
	and.b32  	%r785, %r782, %r784;
	and.b32  	%r786, %r785, 1;
	add.s32 	%r787, %r786, %r780;
	ld.shared.s8 	%r788, [%r735+7];
	shr.u32 	%r789, %r788, %r1708;
	ld.shared.s8 	%r790, [%r740+960];
	shr.u32 	%r791, %r790, %r1710;
	and.b32  	%r792, %r789, %r791;
	and.b32  	%r793, %r792, 1;
	add.s32 	%r1723, %r793, %r787;
	add.s32 	%r1712, %r1712, 8;
	setp.ne.s32 	%p58, %r1712, %r163;
	mov.u32 	%r1718, %r163;
	@%p58 bra 	$L__BB3_146;
$L__BB3_147:
	@%p9 bra 	$L__BB3_155;
	setp.lt.u32 	%p60, %r32, 3;
	@%p60 bra 	$L__BB3_150;
	add.s32 	%r795, %r16, %r1718;
	add.s32 	%r796, %r43, %r795;
	ld.shared.s8 	%r797, [%r796];
	shr.u32 	%r798, %r797, %r1708;
	shl.b32 	%r799, %r1718, 7;
	add.s32 	%r800, %r799, %r1;
	add.s32 	%r801, %r44, %r800;
	ld.shared.s8 	%r802, [%r801+64];
	shr.u32 	%r803, %r802, %r1710;
	and.b32  	%r804, %r798, %r803;
	and.b32  	%r805, %r804, 1;
	add.s32 	%r806, %r805, %r1723;
	ld.shared.s8 	%r807, [%r796+1];
	shr.u32 	%r808, %r807, %r1708;
	ld.shared.s8 	%r809, [%r801+192];
	shr.u32 	%r810, %r809, %r1710;
	and.b32  	%r811, %r808, %r810;
	and.b32  	%r812, %r811, 1;
	add.s32 	%r813, %r812, %r806;
	ld.shared.s8 	%r814, [%r796+2];
	shr.u32 	%r815, %r814, %r1708;
	ld.shared.s8 	%r816, [%r801+320];
	shr.u32 	%r817, %r816, %r1710;
	and.b32  	%r818, %r815, %r817;
	and.b32  	%r819, %r818, 1;
	add.s32 	%r820, %r819, %r813;
	ld.shared.s8 	%r821, [%r796+3];
	shr.u32 	%r822, %r821, %r1708;
	ld.shared.s8 	%r823, [%r801+448];
	shr.u32 	%r824, %r823, %r1710;
	and.b32  	%r825, %r822, %r824;
	and.b32  	%r826, %r825, 1;
	add.s32 	%r1723, %r826, %r820;
	add.s32 	%r1718, %r1718, 4;
$L__BB3_150:
	setp.eq.s32 	%p61, %r29, 0;
	@%p61 bra 	$L__BB3_155;
	setp.eq.s32 	%p62, %r30, 0;
	@%p62 bra 	$L__BB3_153;
	add.s32 	%r828, %r16, %r1718;
	add.s32 	%r829, %r43, %r828;
	ld.shared.s8 	%r830, [%r829];
	shr.u32 	%r831, %r830, %r1708;
	shl.b32 	%r832, %r1718, 7;
	add.s32 	%r833, %r832, %r1;
	add.s32 	%r834, %r44, %r833;
	ld.shared.s8 	%r835, [%r834+64];
	shr.u32 	%r836, %r835, %r1710;
	and.b32  	%r837, %r831, %r836;
	and.b32  	%r838, %r837, 1;
	add.s32 	%r839, %r838, %r1723;
	ld.shared.s8 	%r840, [%r829+1];
	shr.u32 	%r841, %r840, %r1708;
	ld.shared.s8 	%r842, [%r834+192];
	shr.u32 	%r843, %r842, %r1710;
	and.b32  	%r844, %r841, %r843;
	and.b32  	%r845, %r844, 1;
	add.s32 	%r1723, %r845, %r839;
	add.s32 	%r1718, %r1718, 2;
$L__BB3_153:
	setp.eq.s32 	%p63, %r164, 0;
	@%p63 bra 	$L__BB3_155;
	add.s32 	%r846, %r16, %r1718;
	add.s32 	%r847, %r43, %r846;
	ld.shared.s8 	%r848, [%r847];
	shr.u32 	%r849, %r848, %r1708;
	shl.b32 	%r850, %r1718, 7;
	add.s32 	%r851, %r850, %r1;
	add.s32 	%r852, %r44, %r851;
	ld.shared.s8 	%r853, [%r852+64];
	shr.u32 	%r854, %r853, %r1710;
	and.b32  	%r855, %r849, %r854;
	and.b32  	%r856, %r855, 1;
	add.s32 	%r1723, %r856, %r1723;
$L__BB3_155:
	setp.lt.u32 	%p65, %r1723, 16;
	or.pred  	%p66, %p39, %p65;
	@%p66 bra 	$L__BB3_162;
	setp.lt.s32 	%p67, %r17, 0;
	cvt.rn.f32.u32 	%f39, %r1723;
	div.rn.f32 	%f139, %f39, 0f41700000;
	setp.lt.f32 	%p68, %f139, 0f00800000;
	mul.f32 	%f140, %f139, 0f4B000000;
	selp.f32 	%f141, %f140, %f139, %p68;
	selp.f32 	%f142, 0fC1B80000, 0f00000000, %p68;
	mov.b32 	%r857, %f141;
	add.s32 	%r858, %r857, -1060439283;
	and.b32  	%r859, %r858, -8388608;
	sub.s32 	%r860, %r857, %r859;
	mov.b32 	%f143, %r860;
	cvt.rn.f32.s32 	%f144, %r859;
	fma.rn.f32 	%f145, %f144, 0f34000000, %f142;
	add.f32 	%f146, %f143, 0fBF800000;
	fma.rn.f32 	%f147, %f146, 0f3DC6B27F, 0fBE2C7F30;
	fma.rn.f32 	%f148, %f147, %f146, 0f3E2FCF2A;
	fma.rn.f32 	%f149, %f148, %f146, 0fBE374E43;
	fma.rn.f32 	%f150, %f149, %f146, 0f3E520BF4;
	fma.rn.f32 	%f151, %f150, %f146, 0fBE763C8B;
	fma.rn.f32 	%f152, %f151, %f146, 0f3E93BF99;
	fma.rn.f32 	%f153, %f152, %f146, 0fBEB8AA49;
	fma.rn.f32 	%f154, %f153, %f146, 0f3EF6384A;
	fma.rn.f32 	%f155, %f154, %f146, 0fBF38AA3B;
	mul.f32 	%f156, %f146, %f155;
	mul.f32 	%f157, %f146, %f156;
	fma.rn.f32 	%f158, %f146, 0f3FB8AA3B, %f157;
	add.f32 	%f159, %f145, %f158;
	setp.gt.u32 	%p69, %r857, 2139095039;
	fma.rn.f32 	%f160, %f141, 0f7F800000, 0f7F800000;
	selp.f32 	%f161, %f160, %f159, %p69;
	setp.eq.f32 	%p70, %f141, 0f00000000;
	cvt.rpi.f32.f32 	%f162, %f161;
	selp.f32 	%f40, 0fFF800000, %f162, %p70;
	cvt.f64.f32 	%fd66, %f40;
	{
	.reg .b32 %temp; 
	mov.b64 	{%temp, %r217}, %fd66;
	}
	shr.u32 	%r861, %r217, 20;
	and.b32  	%r862, %r861, 2047;
	add.s32 	%r863, %r862, -1012;
	mov.b64 	%rd65, %fd66;
	shl.b64 	%rd66, %rd65, %r863;
	setp.eq.s64 	%p71, %rd66, -9223372036854775808;
	{ // callseq 33, 0
	.param .b64 param0;
	st.param.f64 	[param0], %fd66;
	.param .b64 retval0;
	call.uni (retval0), 
	__internal_accurate_pow, 
	(
	param0
	);
	ld.param.f64 	%fd67, [retval0];
	} // callseq 33
	neg.f64 	%fd69, %fd67;
	selp.f64 	%fd70, %fd69, %fd67, %p71;
	selp.f64 	%fd71, %fd70, %fd67, %p67;
	cvt.rzi.f64.f64 	%fd72, %fd66;
	setp.neu.f64 	%p72, %fd72, %fd66;
	selp.f64 	%fd74, 0dFFF8000000000000, %fd71, %p72;
	selp.f64 	%fd143, %fd74, %fd71, %p67;
	add.f64 	%fd75, %fd66, 0d4000000000000000;
	{
	.reg .b32 %temp; 
	mov.b64 	{%temp, %r864}, %fd75;
	}
	and.b32  	%r865, %r864, 2146435072;
	setp.ne.s32 	%p73, %r865, 2146435072;
	@%p73 bra 	$L__BB3_161;
	setp.nan.f32 	%p74, %f40, %f40;
	@%p74 bra 	$L__BB3_160;
	abs.f64 	%fd76, %fd66;
	setp.neu.f64 	%p75, %fd76, 0d7FF0000000000000;
	@%p75 bra 	$L__BB3_161;
	setp.lt.s32 	%p76, %r217, 0;
	selp.b32 	%r866, 0, 2146435072, %p76;
	mov.b32 	%r867, 0;
	mov.b64 	%fd143, {%r867, %r866};
	bra.uni 	$L__BB3_161;
$L__BB3_160:
	mov.f64 	%fd77, 0d4000000000000000;
	add.rn.f64 	%fd143, %fd77, %fd66;
$L__BB3_161:
	setp.eq.f32 	%p77, %f40, 0f00000000;
	cvt.rn.f32.f64 	%f163, %fd143;
	selp.f32 	%f164, 0f3F800000, %f163, %p77;
	div.rn.f32 	%f165, %f39, %f164;
	cvt.rni.s64.f32 	%rd68, %f165;
	cvt.rn.f32.s64 	%f166, %rd68;
	mul.f32 	%f167, %f164, %f166;
	cvt.rzi.s32.f32 	%r1723, %f167;
$L__BB3_162:
	setp.eq.s32 	%p78, %r1708, 7;
	neg.s32 	%r868, %r1723;
	selp.b32 	%r869, %r868, %r1723, %p78;
	setp.eq.s32 	%p79, %r1710, 7;
	neg.s32 	%r870, %r869;
	selp.b32 	%r871, %r870, %r869, %p79;
	add.s32 	%r872, %r1710, %r1708;
	shl.b32 	%r873, %r871, %r872;
	add.s32 	%r1711, %r873, %r1711;
	add.s32 	%r1710, %r1710, 1;
	setp.ne.s32 	%p80, %r1710, 8;
	@%p80 bra 	$L__BB3_144;
	add.s32 	%r1708, %r1708, 1;
	setp.ne.s32 	%p81, %r1708, 8;
	@%p81 bra 	$L__BB3_143;
	cvt.rn.f32.s32 	%f168, %r1711;
	mul.f32 	%f169, %f5, %f168;
	mul.f32 	%f345, %f38, %f169;
	add.s32 	%r875, %r24, %r27;
	mul.wide.s32 	%rd69, %r875, 4;
	add.s64 	%rd70, %rd3, %rd69;
	ld.global.f32 	%f42, [%rd70];
	mov.b32 	%r1725, 0;
	mov.u32 	%r1728, %r1725;
$L__BB3_165:
	mov.b32 	%r1727, 0;
$L__BB3_166:
	mov.b32 	%r1735, 0;
	mov.u32 	%r1740, %r1735;
	@%p7 bra 	$L__BB3_169;
	mov.b32 	%r1729, 0;
	mov.u32 	%r1740, %r1729;
$L__BB3_168:
	.pragma "nounroll";
	add.s32 	%r880, %r16, %r1729;
	add.s32 	%r881, %r43, %r880;
	ld.shared.s8 	%r882, [%r881];
	shr.u32 	%r883, %r882, %r1725;
	shl.b32 	%r884, %r1729, 7;
	add.s32 	%r885, %r884, %r1;
	add.s32 	%r886, %r44, %r885;
	ld.shared.s8 	%r887, [%r886+96];
	shr.u32 	%r888, %r887, %r1727;
	and.b32  	%r889, %r883, %r888;
	and.b32  	%r890, %r889, 1;
	add.s32 	%r891, %r890, %r1740;
	ld.shared.s8 	%r892, [%r881+1];
	shr.u32 	%r893, %r892, %r1725;
	ld.shared.s8 	%r894, [%r886+224];
	shr.u32 	%r895, %r894, %r1727;
	and.b32  	%r896, %r893, %r895;
	and.b32  	%r897, %r896, 1;
	add.s32 	%r898, %r897, %r891;
	ld.shared.s8 	%r899, [%r881+2];
	shr.u32 	%r900, %r899, %r1725;
	ld.shared.s8 	%r901, [%r886+352];
	shr.u32 	%r902, %r901, %r1727;
	and.b32  	%r903, %r900, %r902;
	and.b32  	%r904, %r903, 1;
	add.s32 	%r905, %r904, %r898;
	ld.shared.s8 	%r906, [%r881+3];
	shr.u32 	%r907, %r906, %r1725;
	ld.shared.s8 	%r908, [%r886+480];
	shr.u32 	%r909, %r908, %r1727;
	and.b32  	%r910, %r907, %r909;
	and.b32  	%r911, %r910, 1;
	add.s32 	%r912, %r911, %r905;
	ld.shared.s8 	%r913, [%r881+4];
	shr.u32 	%r914, %r913, %r1725;
	ld.shared.s8 	%r915, [%r886+608];
	shr.u32 	%r916, %r915, %r1727;
	and.b32  	%r917, %r914, %r916;
	and.b32  	%r918, %r917, 1;
	add.s32 	%r919, %r918, %r912;
	ld.shared.s8 	%r920, [%r881+5];
	shr.u32 	%r921, %r920, %r1725;
	ld.shared.s8 	%r922, [%r886+736];
	shr.u32 	%r923, %r922, %r1727;
	and.b32  	%r924, %r921, %r923;
	and.b32  	%r925, %r924, 1;
	add.s32 	%r926, %r925, %r919;
	ld.shared.s8 	%r927, [%r881+6];
	shr.u32 	%r928, %r927, %r1725;
	ld.shared.s8 	%r929, [%r886+864];
	shr.u32 	%r930, %r929, %r1727;
	and.b32  	%r931, %r928, %r930;
	and.b32  	%r932, %r931, 1;
	add.s32 	%r933, %r932, %r926;
	ld.shared.s8 	%r934, [%r881+7];
	shr.u32 	%r935, %r934, %r1725;
	ld.shared.s8 	%r936, [%r886+992];
	shr.u32 	%r937, %r936, %r1727;
	and.b32  	%r938, %r935, %r937;
	and.b32  	%r939, %r938, 1;
	add.s32 	%r1740, %r939, %r933;
	add.s32 	%r1729, %r1729, 8;
	setp.ne.s32 	%p83, %r1729, %r163;
	mov.u32 	%r1735, %r163;
	@%p83 bra 	$L__BB3_168;
$L__BB3_169:
	@%p9 bra 	$L__BB3_177;
	setp.lt.u32 	%p85, %r32, 3;
	@%p85 bra 	$L__BB3_172;
	add.s32 	%r941, %r16, %r1735;
	add.s32 	%r942, %r43, %r941;
	ld.shared.s8 	%r943, [%r942];
	shr.u32 	%r944, %r943, %r1725;
	shl.b32 	%r945, %r1735, 7;
	add.s32 	%r946, %r945, %r1;
	add.s32 	%r947, %r44, %r946;
	ld.shared.s8 	%r948, [%r947+96];
	shr.u32 	%r949, %r948, %r1727;
	and.b32  	%r950, %r944, %r949;
	and.b32  	%r951, %r950, 1;
	add.s32 	%r952, %r951, %r1740;
	ld.shared.s8 	%r953, [%r942+1];
	shr.u32 	%r954, %r953, %r1725;
	ld.shared.s8 	%r955, [%r947+224];
	shr.u32 	%r956, %r955, %r1727;
	and.b32  	%r957, %r954, %r956;
	and.b32  	%r958, %r957, 1;
	add.s32 	%r959, %r958, %r952;
	ld.shared.s8 	%r960, [%r942+2];
	shr.u32 	%r961, %r960, %r1725;
	ld.shared.s8 	%r962, [%r947+352];
	shr.u32 	%r963, %r962, %r1727;
	and.b32  	%r964, %r961, %r963;
	and.b32  	%r965, %r964, 1;
	add.s32 	%r966, %r965, %r959;
	ld.shared.s8 	%r967, [%r942+3];
	shr.u32 	%r968, %r967, %r1725;
	ld.shared.s8 	%r969, [%r947+480];
	shr.u32 	%r970, %r969, %r1727;
	and.b32  	%r971, %r968, %r970;
	and.b32  	%r972, %r971, 1;
	add.s32 	%r1740, %r972, %r966;
	add.s32 	%r1735, %r1735, 4;
$L__BB3_172:
	setp.eq.s32 	%p86, %r29, 0;
	@%p86 bra 	$L__BB3_177;
	setp.eq.s32 	%p87, %r30, 0;
	@%p87 bra 	$L__BB3_175;
	add.s32 	%r974, %r16, %r1735;
	add.s32 	%r975, %r43, %r974;
	ld.shared.s8 	%r976, [%r975];
	shr.u32 	%r977, %r976, %r1725;
	shl.b32 	%r978, %r1735, 7;
	add.s32 	%r979, %r978, %r1;
	add.s32 	%r980, %r44, %r979;
	ld.shared.s8 	%r981, [%r980+96];
	shr.u32 	%r982, %r981, %r1727;
	and.b32  	%r983, %r977, %r982;
	and.b32  	%r984, %r983, 1;
	add.s32 	%r985, %r984, %r1740;
	ld.shared.s8 	%r986, [%r975+1];
	shr.u32 	%r987, %r986, %r1725;
	ld.shared.s8 	%r988, [%r980+224];
	shr.u32 	%r989, %r988, %r1727;
	and.b32  	%r990, %r987, %r989;
	and.b32  	%r991, %r990, 1;
	add.s32 	%r1740, %r991, %r985;
	add.s32 	%r1735, %r1735, 2;
$L__BB3_175:
	setp.eq.s32 	%p88, %r164, 0;
	@%p88 bra 	$L__BB3_177;
	add.s32 	%r992, %r16, %r1735;
	add.s32 	%r993, %r43, %r992;
	ld.shared.s8 	%r994, [%r993];
	shr.u32 	%r995, %r994, %r1725;
	shl.b32 	%r996, %r1735, 7;
	add.s32 	%r997, %r996, %r1;
	add.s32 	%r998, %r44, %r997;
	ld.shared.s8 	%r999, [%r998+96];
	shr.u32 	%r1000, %r999, %r1727;
	and.b32  	%r1001, %r995, %r1000;
	and.b32  	%r1002, %r1001, 1;
	add.s32 	%r1740, %r1002, %r1740;
$L__BB3_177:
	setp.lt.u32 	%p90, %r1740, 16;
	or.pred  	%p91, %p39, %p90;
	@%p91 bra 	$L__BB3_184;
	setp.lt.s32 	%p92, %r17, 0;
	cvt.rn.f32.u32 	%f43, %r1740;
	div.rn.f32 	%f170, %f43, 0f41700000;
	setp.lt.f32 	%p93, %f170, 0f00800000;
	mul.f32 	%f171, %f170, 0f4B000000;
	selp.f32 	%f172, %f171, %f170, %p93;
	selp.f32 	%f173, 0fC1B80000, 0f00000000, %p93;
	mov.b32 	%r1003, %f172;
	add.s32 	%r1004, %r1003, -1060439283;
	and.b32  	%r1005, %r1004, -8388608;
	sub.s32 	%r1006, %r1003, %r1005;
	mov.b32 	%f174, %r1006;
	cvt.rn.f32.s32 	%f175, %r1005;
	fma.rn.f32 	%f176, %f175, 0f34000000, %f173;
	add.f32 	%f177, %f174, 0fBF800000;
	fma.rn.f32 	%f178, %f177, 0f3DC6B27F, 0fBE2C7F30;
	fma.rn.f32 	%f179, %f178, %f177, 0f3E2FCF2A;
	fma.rn.f32 	%f180, %f179, %f177, 0fBE374E43;
	fma.rn.f32 	%f181, %f180, %f177, 0f3E520BF4;
	fma.rn.f32 	%f182, %f181, %f177, 0fBE763C8B;
	fma.rn.f32 	%f183, %f182, %f177, 0f3E93BF99;
	fma.rn.f32 	%f184, %f183, %f177, 0fBEB8AA49;
	fma.rn.f32 	%f185, %f184, %f177, 0f3EF6384A;
	fma.rn.f32 	%f186, %f185, %f177, 0fBF38AA3B;
	mul.f32 	%f187, %f177, %f186;
	mul.f32 	%f188, %f177, %f187;
	fma.rn.f32 	%f189, %f177, 0f3FB8AA3B, %f188;
	add.f32 	%f190, %f176, %f189;
	setp.gt.u32 	%p94, %r1003, 2139095039;
	fma.rn.f32 	%f191, %f172, 0f7F800000, 0f7F800000;
	selp.f32 	%f192, %f191, %f190, %p94;
	setp.eq.f32 	%p95, %f172, 0f00000000;
	cvt.rpi.f32.f32 	%f193, %f192;
	selp.f32 	%f44, 0fFF800000, %f193, %p95;
	cvt.f64.f32 	%fd78, %f44;
	{
	.reg .b32 %temp; 
	mov.b64 	{%temp, %r246}, %fd78;
	}
	shr.u32 	%r1007, %r246, 20;
	and.b32  	%r1008, %r1007, 2047;
	add.s32 	%r1009, %r1008, -1012;
	mov.b64 	%rd71, %fd78;
	shl.b64 	%rd72, %rd71, %r1009;
	setp.eq.s64 	%p96, %rd72, -9223372036854775808;
	{ // callseq 34, 0
	.param .b64 param0;
	st.param.f64 	[param0], %fd78;
	.param .b64 retval0;
	call.uni (retval0), 
	__internal_accurate_pow, 
	(
	param0
	);
	ld.param.f64 	%fd79, [retval0];
	} // callseq 34
	neg.f64 	%fd81, %fd79;
	selp.f64 	%fd82, %fd81, %fd79, %p96;
	selp.f64 	%fd83, %fd82, %fd79, %p92;
	cvt.rzi.f64.f64 	%fd84, %fd78;
	setp.neu.f64 	%p97, %fd84, %fd78;
	selp.f64 	%fd86, 0dFFF8000000000000, %fd83, %p97;
	selp.f64 	%fd144, %fd86, %fd83, %p92;
	add.f64 	%fd87, %fd78, 0d4000000000000000;
	{
	.reg .b32 %temp; 
	mov.b64 	{%temp, %r1010}, %fd87;
	}
	and.b32  	%r1011, %r1010, 2146435072;
	setp.ne.s32 	%p98, %r1011, 2146435072;
	@%p98 bra 	$L__BB3_183;
	setp.nan.f32 	%p99, %f44, %f44;
	@%p99 bra 	$L__BB3_182;
	abs.f64 	%fd88, %fd78;
	setp.neu.f64 	%p100, %fd88, 0d7FF0000000000000;
	@%p100 bra 	$L__BB3_183;
	setp.lt.s32 	%p101, %r246, 0;
	selp.b32 	%r1012, 0, 2146435072, %p101;
	mov.b32 	%r1013, 0;
	mov.b64 	%fd144, {%r1013, %r1012};
	bra.uni 	$L__BB3_183;
$L__BB3_182:
	mov.f64 	%fd89, 0d4000000000000000;
	add.rn.f64 	%fd144, %fd89, %fd78;
$L__BB3_183:
	setp.eq.f32 	%p102, %f44, 0f00000000;
	cvt.rn.f32.f64 	%f194, %fd144;
	selp.f32 	%f195, 0f3F800000, %f194, %p102;
	div.rn.f32 	%f196, %f43, %f195;
	cvt.rni.s64.f32 	%rd74, %f196;
	cvt.rn.f32.s64 	%f197, %rd74;
	mul.f32 	%f198, %f195, %f197;
	cvt.rzi.s32.f32 	%r1740, %f198;
$L__BB3_184:
	setp.eq.s32 	%p103, %r1725, 7;
	neg.s32 	%r1014, %r1740;
	selp.b32 	%r1015, %r1014, %r1740, %p103;
	setp.eq.s32 	%p104, %r1727, 7;
	neg.s32 	%r1016, %r1015;
	selp.b32 	%r1017, %r1016, %r1015, %p104;
	add.s32 	%r1018, %r1727, %r1725;
	shl.b32 	%r1019, %r1017, %r1018;
	add.s32 	%r1728, %r1019, %r1728;
	add.s32 	%r1727, %r1727, 1;
	setp.ne.s32 	%p105, %r1727, 8;
	@%p105 bra 	$L__BB3_166;
	add.s32 	%r1725, %r1725, 1;
	setp.ne.s32 	%p106, %r1725, 8;
	@%p106 bra 	$L__BB3_165;
	cvt.rn.f32.s32 	%f199, %r1728;
	mul.f32 	%f200, %f5, %f199;
	mul.f32 	%f344, %f42, %f200;
	bra.uni 	$L__BB3_195;
$L__BB3_187:
	mov.f64 	%fd53, 0d4000000000000000;
	add.rn.f64 	%fd145, %fd53, %fd42;
$L__BB3_188:
	setp.eq.f32 	%p27, %f47, 0f00000000;
	cvt.rn.f32.f64 	%f101, %fd145;
	selp.f32 	%f102, 0f3F800000, %f101, %p27;
	div.rn.f32 	%f103, %f46, %f102;
	cvt.rni.s64.f32 	%rd56, %f103;
	cvt.rn.f32.s64 	%f104, %rd56;
	mul.f32 	%f105, %f102, %f104;
	cvt.rzi.s32.f32 	%r1758, %f105;
$L__BB3_189:
	setp.eq.s32 	%p28, %r1742, 7;
	neg.s32 	%r576, %r1758;
	selp.b32 	%r577, %r576, %r1758, %p28;
	setp.eq.s32 	%p29, %r1744, 7;
	neg.s32 	%r578, %r577;
	selp.b32 	%r579, %r578, %r577, %p29;
	add.s32 	%r580, %r1744, %r1742;
	shl.b32 	%r581, %r579, %r580;
	add.s32 	%r1745, %r581, %r1745;
	add.s32 	%r1744, %r1744, 1;
	setp.eq.s32 	%p30, %r1744, 8;
	@%p30 bra 	$L__BB3_190;
	bra.uni 	$L__BB3_105;
$L__BB3_190:
	add.s32 	%r1742, %r1742, 1;
	setp.ne.s32 	%p31, %r1742, 8;
	@%p31 bra 	$L__BB3_104;
	cvt.rn.f32.s32 	%f106, %r1745;
	mul.f32 	%f107, %f5, %f106;
	mul.f32 	%f347, %f34, %f107;
	add.s32 	%r583, %r22, %r27;
	mul.wide.s32 	%rd57, %r583, 4;
	add.s64 	%rd58, %rd3, %rd57;
	ld.global.f32 	%f49, [%rd58];
	mov.b32 	%r1691, 0;
	mov.u32 	%r1694, %r1691;
	bra.uni 	$L__BB3_121;
$L__BB3_192:
	setp.eq.s16 	%p6, %rs1, 0;
	@%p6 bra 	$L__BB3_194;
	add.s32 	%r432, %r21, %r27;
	mul.wide.s32 	%rd43, %r432, 4;
	add.s64 	%rd44, %rd3, %rd43;
	ld.global.f32 	%f72, [%rd44];
	mul.f32 	%f73, %f5, 0f00000000;
	mul.f32 	%f347, %f72, %f73;
	add.s32 	%r433, %r22, %r27;
	mul.wide.s32 	%rd45, %r433, 4;
	add.s64 	%rd46, %rd3, %rd45;
	ld.global.f32 	%f74, [%rd46];
	mul.f32 	%f346, %f74, %f73;
	add.s32 	%r434, %r23, %r27;
	mul.wide.s32 	%rd47, %r434, 4;
	add.s64 	%rd48, %rd3, %rd47;
	ld.global.f32 	%f75, [%rd48];
	mul.f32 	%f345, %f75, %f73;
	add.s32 	%r435, %r24, %r27;
	mul.wide.s32 	%rd49, %r435, 4;
	add.s64 	%rd50, %rd3, %rd49;
	ld.global.f32 	%f76, [%rd50];
	mul.f32 	%f344, %f76, %f73;
	bra.uni 	$L__BB3_195;
$L__BB3_194:
	add.s32 	%r428, %r21, %r27;
	mul.wide.s32 	%rd35, %r428, 4;
	add.s64 	%rd36, %rd3, %rd35;
	ld.global.f32 	%f67, [%rd36];
	mul.f32 	%f68, %f5, 0f00000000;
	mul.f32 	%f347, %f67, %f68;
	add.s32 	%r429, %r22, %r27;
	mul.wide.s32 	%rd37, %r429, 4;
	add.s64 	%rd38, %rd3, %rd37;
	ld.global.f32 	%f69, [%rd38];
	mul.f32 	%f346, %f69, %f68;
	add.s32 	%r430, %r23, %r27;
	mul.wide.s32 	%rd39, %r430, 4;
	add.s64 	%rd40, %rd3, %rd39;
	ld.global.f32 	%f70, [%rd40];
	mul.f32 	%f345, %f70, %f68;
	add.s32 	%r431, %r24, %r27;
	mul.wide.s32 	%rd41, %r431, 4;
	add.s64 	%rd42, %rd3, %rd41;
	ld.global.f32 	%f71, [%rd42];
	mul.f32 	%f344, %f71, %f68;
$L__BB3_195:
	add.f32 	%f343, %f347, %f343;
	add.f32 	%f342, %f346, %f342;
	add.f32 	%f341, %f345, %f341;
	add.f32 	%f340, %f344, %f340;
	add.s32 	%r1618, %r1618, -128;
	setp.ne.s32 	%p210, %r1619, %r20;
	@%p210 bra 	$L__BB3_3;
	ld.param.u64 	%rd126, [_Z30gemm_acim_with_scale_kernel_v2P5char4S0_PfiiiiiPKfS3_bii_param_2];
	mad.lo.s32 	%r1616, %r282, %r14, %r15;
	cvta.to.global.u64 	%rd123, %rd126;
	mul.wide.s32 	%rd124, %r1616, 4;
	add.s64 	%rd125, %rd123, %rd124;
	st.global.f32 	[%rd125], %f343;
	st.global.f32 	[%rd125+128], %f342;
	st.global.f32 	[%rd125+256], %f341;
	st.global.f32 	[%rd125+384], %f340;
	ret;

}
	// .globl	_Z16paddingAddZeroesIcEviiPKT_iiPS0_
.visible .entry _Z16paddingAddZeroesIcEviiPKT_iiPS0_(
	.param .u32 _Z16paddingAddZeroesIcEviiPKT_iiPS0__param_0,
	.param .u32 _Z16paddingAddZeroesIcEviiPKT_iiPS0__param_1,
	.param .u64 .ptr .align 1 _Z16paddingAddZeroesIcEviiPKT_iiPS0__param_2,
	.param .u32 _Z16paddingAddZeroesIcEviiPKT_iiPS0__param_3,
	.param .u32 _Z16paddingAddZeroesIcEviiPKT_iiPS0__param_4,
	.param .u64 .ptr .align 1 _Z16paddingAddZeroesIcEviiPKT_iiPS0__param_5
)
{
	.reg .pred 	%p<7>;
	.reg .b16 	%rs<2>;
	.reg .b32 	%r<16>;
	.reg .b32 	%f<5>;
	.reg .b64 	%rd<9>;

	ld.param.u32 	%r3, [_Z16paddingAddZeroesIcEviiPKT_iiPS0__param_0];
	ld.param.u32 	%r4, [_Z16paddingAddZeroesIcEviiPKT_iiPS0__param_1];
	ld.param.u64 	%rd1, [_Z16paddingAddZeroesIcEviiPKT_iiPS0__param_2];
	ld.param.u32 	%r6, [_Z16paddingAddZeroesIcEviiPKT_iiPS0__param_3];
	ld.param.u32 	%r5, [_Z16paddingAddZeroesIcEviiPKT_iiPS0__param_4];
	ld.param.u64 	%rd2, [_Z16paddingAddZeroesIcEviiPKT_iiPS0__param_5];
	mov.u32 	%r7, %ctaid.x;
	shl.b32 	%r8, %r7, 4;
	mov.u32 	%r9, %tid.x;
	add.s32 	%r1, %r8, %r9;
	mov.u32 	%r10, %ctaid.y;
	shl.b32 	%r11, %r10, 4;
	mov.u32 	%r12, %tid.y;
	add.s32 	%r2, %r11, %r12;
	setp.ge.s32 	%p1, %r2, %r6;
	setp.ge.s32 	%p2, %r1, %r5;
	or.pred  	%p3, %p1, %p2;
	@%p3 bra 	$L__BB4_4;
	setp.ge.s32 	%p4, %r2, %r3;
	setp.ge.s32 	%p5, %r1, %r4;
	mov.f32 	%f4, 0f00000000;
	or.pred  	%p6, %p4, %p5;
	@%p6 bra 	$L__BB4_3;
	mad.lo.s32 	%r13, %r4, %r2, %r1;
	cvt.s64.s32 	%rd3, %r13;
	cvta.to.global.u64 	%rd4, %rd1;
	add.s64 	%rd5, %rd4, %rd3;
	ld.global.s8 	%rs1, [%rd5];
	cvt.rn.f32.s16 	%f4, %rs1;
$L__BB4_3:
	cvt.rzi.s32.f32 	%r14, %f4;
	mad.lo.s32 	%r15, %r5, %r2, %r1;
	cvt.s64.s32 	%rd6, %r15;
	cvta.to.global.u64 	%rd7, %rd2;
	add.s64 	%rd8, %rd7, %rd6;
	st.global.u8 	[%rd8], %r14;
$L__BB4_4:
	ret;

}
	// .globl	_Z9transposeIcEviiPKT_PS0_
.visible .entry _Z9transposeIcEviiPKT_PS0_(
	.param .u32 _Z9transposeIcEviiPKT_PS0__param_0,
	.param .u32 _Z9transposeIcEviiPKT_PS0__param_1,
	.param .u64 .ptr .align 1 _Z9transposeIcEviiPKT_PS0__param_2,
	.param .u64 .ptr .align 1 _Z9transposeIcEviiPKT_PS0__param_3
)
{
	.reg .pred 	%p<7>;
	.reg .b16 	%rs<2>;
	.reg .b32 	%r<27>;
	.reg .b32 	%f<3>;
	.reg .b64 	%rd<9>;
	// demoted variable
	.shared .align 4 .b8 _ZZ9transposeIcEviiPKT_PS0_E6buffer[1024];
	ld.param.u32 	%r9, [_Z9transposeIcEviiPKT_PS0__param_0];
	ld.param.u32 	%r10, [_Z9transposeIcEviiPKT_PS0__param_1];
	ld.param.u64 	%rd1, [_Z9transposeIcEviiPKT_PS0__param_2];
	ld.param.u64 	%rd2, [_Z9transposeIcEviiPKT_PS0__param_3];
	mov.u32 	%r1, %tid.x;
	mov.u32 	%r2, %tid.y;
	mov.u32 	%r11, %ctaid.x;
	shl.b32 	%r3, %r11, 4;
	add.s32 	%r4, %r3, %r1;
	mov.u32 	%r12, %ctaid.y;
	shl.b32 	%r5, %r12, 4;
	add.s32 	%r6, %r5, %r2;
	setp.ge.s32 	%p1, %r6, %r9;
	setp.ge.s32 	%p2, %r4, %r10;
	or.pred  	%p3, %p1, %p2;
	@%p3 bra 	$L__BB5_2;
	cvta.to.global.u64 	%rd3, %rd1;
	mad.lo.s32 	%r13, %r10, %r6, %r4;
	cvt.s64.s32 	%rd4, %r13;
	add.s64 	%rd5, %rd3, %rd4;
	ld.global.s8 	%rs1, [%rd5];
	cvt.rn.f32.s16 	%f1, %rs1;
	shl.b32 	%r14, %r2, 6;
	mov.u32 	%r15, _ZZ9transposeIcEviiPKT_PS0_E6buffer;
	add.s32 	%r16, %r15, %r14;
	shl.b32 	%r17, %r1, 2;
	add.s32 	%r18, %r16, %r17;
	st.shared.f32 	[%r18], %f1;
$L__BB5_2:
	bar.sync 	0;
	add.s32 	%r7, %r3, %r2;
	add.s32 	%r19, %r5, %r1;
	setp.ge.s32 	%p4, %r7, %r10;
	setp.ge.s32 	%p5, %r19, %r9;
	or.pred  	%p6, %p4, %p5;
	@%p6 bra 	$L__BB5_4;
	shl.b32 	%r20, %r1, 6;
	mov.u32 	%r21, _ZZ9transposeIcEviiPKT_PS0_E6buffer;
	add.s32 	%r22, %r21, %r20;
	shl.b32 	%r23, %r2, 2;
	add.s32 	%r24, %r22, %r23;
	ld.shared.f32 	%f2, [%r24];
	cvt.rzi.s32.f32 	%r25, %f2;
	mad.lo.s32 	%r26, %r7, %r9, %r19;
	cvt.s64.s32 	%rd6, %r26;
	cvta.to.global.u64 	%rd7, %rd2;
	add.s64 	%rd8, %rd7, %rd6;
	st.global.u8 	[%rd8], %r25;
$L__BB5_4:
	ret;

}
	// .globl	_Z19paddingRemoveZeroesIfEviiPKT_iiPS0_
.visible .entry _Z19paddingRemoveZeroesIfEviiPKT_iiPS0_(
	.param .u32 _Z19paddingRemoveZeroesIfEviiPKT_iiPS0__param_0,
	.param .u32 _Z19paddingRemoveZeroesIfEviiPKT_iiPS0__param_1,
	.param .u64 .ptr .align 1 _Z19paddingRemoveZeroesIfEviiPKT_iiPS0__param_2,
	.param .u32 _Z19paddingRemoveZeroesIfEviiPKT_iiPS0__param_3,
	.param .u32 _Z19paddingRemoveZeroesIfEviiPKT_iiPS0__param_4,
	.param .u64 .ptr .align 1 _Z19paddingRemoveZeroesIfEviiPKT_iiPS0__param_5
)
{
	.reg .pred 	%p<4>;
	.reg .b32 	%r<14>;
	.reg .b32 	%f<2>;
	.reg .b64 	%rd<9>;

	ld.param.u32 	%r3, [_Z19paddingRemoveZeroesIfEviiPKT_iiPS0__param_1];
	ld.param.u64 	%rd1, [_Z19paddingRemoveZeroesIfEviiPKT_iiPS0__param_2];
	ld.param.u32 	%r5, [_Z19paddingRemoveZeroesIfEviiPKT_iiPS0__param_3];
	ld.param.u32 	%r4, [_Z19paddingRemoveZeroesIfEviiPKT_iiPS0__param_4];
	ld.param.u64 	%rd2, [_Z19paddingRemoveZeroesIfEviiPKT_iiPS0__param_5];
	mov.u32 	%r6, %ctaid.x;
	shl.b32 	%r7, %r6, 4;
	mov.u32 	%r8, %tid.x;
	add.s32 	%r1, %r7, %r8;
	mov.u32 	%r9, %ctaid.y;
	shl.b32 	%r10, %r9, 4;
	mov.u32 	%r11, %tid.y;
	add.s32 	%r2, %r10, %r11;
	setp.ge.s32 	%p1, %r2, %r5;
	setp.ge.s32 	%p2, %r1, %r4;
	or.pred  	%p3, %p1, %p2;
	@%p3 bra 	$L__BB6_2;
	cvta.to.global.u64 	%rd3, %rd1;
	cvta.to.global.u64 	%rd4, %rd2;
	mad.lo.s32 	%r12, %r3, %r2, %r1;
	mul.wide.s32 	%rd5, %r12, 4;
	add.s64 	%rd6, %rd3, %rd5;
	ld.global.f32 	%f1, [%rd6];
	mad.lo.s32 	%r13, %r4, %r2, %r1;
	mul.wide.s32 	%rd7, %r13, 4;
	add.s64 	%rd8, %rd4, %rd7;
	st.global.f32 	[%rd8], %f1;
$L__BB6_2:
	ret;

}
	// .globl	_Z19test_get_bit_kernelv
.visible .entry _Z19test_get_bit_kernelv()
{
	.local .align 8 .b8 	__local_depot7[8];
	.reg .b64 	%SP;
	.reg .b64 	%SPL;
	.reg .b32 	%r<9>;
	.reg .b64 	%rd<9>;

	mov.u64 	%SPL, __local_depot7;
	cvta.local.u64 	%SP, %SPL;
	add.u64 	%rd1, %SP, 0;
	add.u64 	%rd2, %SPL, 0;
	mov.b32 	%r1, 1;
	st.local.u32 	[%rd2], %r1;
	mov.u64 	%rd3, $str;
	cvta.global.u64 	%rd4, %rd3;
	{ // callseq 39, 0
	.param .b64 param0;
	st.param.b64 	[param0], %rd4;
	.param .b64 param1;
	st.param.b64 	[param1], %rd1;
	.param .b32 retval0;
	call.uni (retval0), 
	vprintf, 
	(
	param0, 
	param1
	);
	ld.param.b32 	%r2, [retval0];
	} // callseq 39
	mov.b32 	%r4, 0;
	st.local.u32 	[%rd2], %r4;
	mov.u64 	%rd5, $str$1;
	cvta.global.u64 	%rd6, %rd5;
	{ // callseq 40, 0
	.param .b64 param0;
	st.param.b64 	[param0], %rd6;
	.param .b64 param1;
	st.param.b64 	[param1], %rd1;
	.param .b32 retval0;
	call.uni (retval0), 
	vprintf, 
	(
	param0, 
	param1
	);
	ld.param.b32 	%r5, [retval0];
	} // callseq 40
	st.local.u32 	[%rd2], %r1;
	mov.u64 	%rd7, $str$2;
	cvta.global.u64 	%rd8, %rd7;
	{ // callseq 41, 0
	.param .b64 param0;
	st.param.b64 	[param0], %rd8;
	.param .b64 param1;
	st.param.b64 	[param1], %rd1;
	.param .b32 retval0;
	call.uni (retval0), 
	vprintf, 
	(
	param0, 
	param1
	);
	ld.param.b32 	%r7, [retval0];
	} // callseq 41
	ret;

}
	// .globl	_Z29test_adaptive_quantize_kernelv
.visible .entry _Z29test_adaptive_quantize_kernelv()
{


	ret;

}
	// .globl	_Z13dot_acim_callPKiS0_Piiiib
.visible .entry _Z13dot_acim_callPKiS0_Piiiib(
	.param .u64 .ptr .align 1 _Z13dot_acim_callPKiS0_Piiiib_param_0,
	.param .u64 .ptr .align 1 _Z13dot_acim_callPKiS0_Piiiib_param_1,
	.param .u64 .ptr .align 1 _Z13dot_acim_callPKiS0_Piiiib_param_2,
	.param .u32 _Z13dot_acim_callPKiS0_Piiiib_param_3,
	.param .u32 _Z13dot_acim_callPKiS0_Piiiib_param_4,
	.param .u32 _Z13dot_acim_callPKiS0_Piiiib_param_5,
	.param .u8 _Z13dot_acim_callPKiS0_Piiiib_param_6
)
{
	.reg .pred 	%p<55>;
	.reg .b16 	%rs<2>;
	.reg .b32 	%r<842>;
	.reg .b32 	%f<32>;
	.reg .b64 	%rd<59>;
	.reg .b64 	%fd<20>;

	ld.param.u64 	%rd16, [_Z13dot_acim_callPKiS0_Piiiib_param_0];
	ld.param.u64 	%rd17, [_Z13dot_acim_callPKiS0_Piiiib_param_1];
	ld.param.u64 	%rd15, [_Z13dot_acim_callPKiS0_Piiiib_param_2];
	ld.param.u32 	%r103, [_Z13dot_acim_callPKiS0_Piiiib_param_3];
	ld.param.u32 	%r104, [_Z13dot_acim_callPKiS0_Piiiib_param_4];
	ld.param.u32 	%r105, [_Z13dot_acim_callPKiS0_Piiiib_param_5];
	ld.param.s8 	%rs1, [_Z13dot_acim_callPKiS0_Piiiib_param_6];
	cvta.to.global.u64 	%rd1, %rd17;
	cvta.to.global.u64 	%rd2, %rd16;
	shl.b32 	%r107, %r103, 2;
	mul.wide.s32 	%rd18, %r107, 4;
	{ // callseq 42, 0
	.param .b64 param0;
	st.param.b64 	[param0], %rd18;
	.param .b64 retval0;
	call.uni (retval0), 
	malloc, 
	(
	param0
	);
	ld.param.b64 	%rd19, [retval0];
	} // callseq 42
	{ // callseq 43, 0
	.param .b64 param0;
	st.param.b64 	[param0], %rd18;
	.param .b64 retval0;
	call.uni (retval0), 
	malloc, 
	(
	param0
	);
	ld.param.b64 	%rd21, [retval0];
	} // callseq 43
	setp.lt.s32 	%p1, %r104, 1;
	mov.b32 	%r841, 0;
	@%p1 bra 	$L__BB9_28;
	setp.lt.s32 	%p2, %r105, 1;
	add.s32 	%r1, %r104, -1;
	add.s32 	%r2, %r105, -1;
	@%p2 bra 	$L__BB9_28;
	setp.eq.s16 	%p3, %rs1, 0;
	@%p3 bra 	$L__BB9_29;
	setp.lt.s32 	%p4, %r103, 1;
	@%p4 bra 	$L__BB9_28;
	and.b32  	%r3, %r103, 15;
	add.s32 	%r4, %r3, -1;
	and.b32  	%r5, %r103, 7;
	add.s32 	%r6, %r5, -1;
	and.b32  	%r7, %r103, 2147483632;
	and.b32  	%r8, %r103, 3;
	mov.f64 	%fd6, 0d4000000000000000;
	{
	.reg .b32 %temp; 
	mov.b64 	{%temp, %r9}, %fd6;
	}
	mov.b32 	%r793, 0;
	mov.u32 	%r841, %r793;
$L__BB9_5:
	mov.b32 	%r795, 0;
$L__BB9_6:
	setp.lt.u32 	%p5, %r103, 16;
	mov.b32 	%r804, 0;
	mov.u32 	%r809, %r804;
	@%p5 bra 	$L__BB9_9;
	mov.b32 	%r797, 0;
	mov.u32 	%r809, %r797;
$L__BB9_8:
	.pragma "nounroll";
	mul.wide.u32 	%rd23, %r797, 4;
	add.s64 	%rd24, %rd2, %rd23;
	ld.global.u32 	%r115, [%rd24];
	shr.u32 	%r116, %r115, %r793;
	add.s64 	%rd25, %rd1, %rd23;
	ld.global.u32 	%r117, [%rd25];
	shr.u32 	%r118, %r117, %r795;
	and.b32  	%r119, %r116, %r118;
	and.b32  	%r120, %r119, 1;
	add.s32 	%r121, %r120, %r809;
	ld.global.u32 	%r122, [%rd24+4];
	shr.u32 	%r123, %r122, %r793;
	ld.global.u32 	%r124, [%rd25+4];
	shr.u32 	%r125, %r124, %r795;
	and.b32  	%r126, %r123, %r125;
	and.b32  	%r127, %r126, 1;
	add.s32 	%r128, %r127, %r121;
	ld.global.u32 	%r129, [%rd24+8];
	shr.u32 	%r130, %r129, %r793;
	ld.global.u32 	%r131, [%rd25+8];
	shr.u32 	%r132, %r131, %r795;
	and.b32  	%r133, %r130, %r132;
	and.b32  	%r134, %r133, 1;
	add.s32 	%r135, %r134, %r128;
	ld.global.u32 	%r136, [%rd24+12];
	shr.u32 	%r137, %r136, %r793;
	ld.global.u32 	%r138, [%rd25+12];
	shr.u32 	%r139, %r138, %r795;
	and.b32  	%r140, %r137, %r139;
	and.b32  	%r141, %r140, 1;
	add.s32 	%r142, %r141, %r135;
	ld.global.u32 	%r143, [%rd24+16];
	shr.u32 	%r144, %r143, %r793;
	ld.global.u32 	%r145, [%rd25+16];
	shr.u32 	%r146, %r145, %r795;
	and.b32  	%r147, %r144, %r146;
	and.b32  	%r148, %r147, 1;
	add.s32 	%r149, %r148, %r142;
	ld.global.u32 	%r150, [%rd24+20];
	shr.u32 	%r151, %r150, %r793;
	ld.global.u32 	%r152, [%rd25+20];
	shr.u32 	%r153, %r152, %r795;
	and.b32  	%r154, %r151, %r153;
	and.b32  	%r155, %r154, 1;
	add.s32 	%r156, %r155, %r149;
	ld.global.u32 	%r157, [%rd24+24];
	shr.u32 	%r158, %r157, %r793;
	ld.global.u32 	%r159, [%rd25+24];
	shr.u32 	%r160, %r159, %r795;
	and.b32  	%r161, %r158, %r160;
	and.b32  	%r162, %r161, 1;
	add.s32 	%r163, %r162, %r156;
	ld.global.u32 	%r164, [%rd24+28];
	shr.u32 	%r165, %r164, %r793;
	ld.global.u32 	%r166, [%rd25+28];
	shr.u32 	%r167, %r166, %r795;
	and.b32  	%r168, %r165, %r167;
	and.b32  	%r169, %r168, 1;
	add.s32 	%r170, %r169, %r163;
	ld.global.u32 	%r171, [%rd24+32];
	shr.u32 	%r172, %r171, %r793;
	ld.global.u32 	%r173, [%rd25+32];
	shr.u32 	%r174, %r173, %r795;
	and.b32  	%r175, %r172, %r174;
	and.b32  	%r176, %r175, 1;
	add.s32 	%r177, %r176, %r170;
	ld.global.u32 	%r178, [%rd24+36];
	shr.u32 	%r179, %r178, %r793;
	ld.global.u32 	%r180, [%rd25+36];
	shr.u32 	%r181, %r180, %r795;
	and.b32  	%r182, %r179, %r181;
	and.b32  	%r183, %r182, 1;
	add.s32 	%r184, %r183, %r177;
	ld.global.u32 	%r185, [%rd24+40];
	shr.u32 	%r186, %r185, %r793;
	ld.global.u32 	%r187, [%rd25+40];
	shr.u32 	%r188, %r187, %r795;
	and.b32  	%r189, %r186, %r188;
	and.b32  	%r190, %r189, 1;
	add.s32 	%r191, %r190, %r184;
	ld.global.u32 	%r192, [%rd24+44];
	shr.u32 	%r193, %r192, %r793;
	ld.global.u32 	%r194, [%rd25+44];
	shr.u32 	%r195, %r194, %r795;
	and.b32  	%r196, %r193, %r195;
	and.b32  	%r197, %r196, 1;
	add.s32 	%r198, %r197, %r191;
	ld.global.u32 	%r199, [%rd24+48];
	shr.u32 	%r200, %r199, %r793;
	ld.global.u32 	%r201, [%rd25+48];
	shr.u32 	%r202, %r201, %r795;
	and.b32  	%r203, %r200, %r202;
	and.b32  	%r204, %r203, 1;
	add.s32 	%r205, %r204, %r198;
	ld.global.u32 	%r206, [%rd24+52];
	shr.u32 	%r207, %r206, %r793;
	ld.global.u32 	%r208, [%rd25+52];
	shr.u32 	%r209, %r208, %r795;
	and.b32  	%r210, %r207, %r209;
	and.b32  	%r211, %r210, 1;
	add.s32 	%r212, %r211, %r205;
	ld.global.u32 	%r213, [%rd24+56];
	shr.u32 	%r214, %r213, %r793;
	ld.global.u32 	%r215, [%rd25+56];
	shr.u32 	%r216, %r215, %r795;
	and.b32  	%r217, %r214, %r216;
	and.b32  	%r218, %r217, 1;
	add.s32 	%r219, %r218, %r212;
	ld.global.u32 	%r220, [%rd24+60];
	shr.u32 	%r221, %r220, %r793;
	ld.global.u32 	%r222, [%rd25+60];
	shr.u32 	%r223, %r222, %r795;
	and.b32  	%r224, %r221, %r223;
	and.b32  	%r225, %r224, 1;
	add.s32 	%r809, %r225, %r219;
	add.s32 	%r797, %r797, 16;
	setp.eq.s32 	%p6, %r797, %r7;
	mov.u32 	%r804, %r7;
	@%p6 bra 	$L__BB9_9;
	bra.uni 	$L__BB9_8;
$L__BB9_9:
	setp.eq.s32 	%p7, %r3, 0;
	@%p7 bra 	$L__BB9_19;
	setp.lt.u32 	%p8, %r4, 7;
	@%p8 bra 	$L__BB9_12;
	mul.wide.u32 	%rd26, %r804, 4;
	add.s64 	%rd27, %rd2, %rd26;
	ld.global.u32 	%r227, [%rd27];
	shr.u32 	%r228, %r227, %r793;
	add.s64 	%rd28, %rd1, %rd26;
	ld.global.u32 	%r229, [%rd28];
	shr.u32 	%r230, %r229, %r795;
	and.b32  	%r231, %r228, %r230;
	and.b32  	%r232, %r231, 1;
	add.s32 	%r233, %r232, %r809;
	ld.global.u32 	%r234, [%rd27+4];
	shr.u32 	%r235, %r234, %r793;
	ld.global.u32 	%r236, [%rd28+4];
	shr.u32 	%r237, %r236, %r795;
	and.b32  	%r238, %r235, %r237;
	and.b32  	%r239, %r238, 1;
	add.s32 	%r240, %r239, %r233;
	ld.global.u32 	%r241, [%rd27+8];
	shr.u32 	%r242, %r241, %r793;
	ld.global.u32 	%r243, [%rd28+8];
	shr.u32 	%r244, %r243, %r795;
	and.b32  	%r245, %r242, %r244;
	and.b32  	%r246, %r245, 1;
	add.s32 	%r247, %r246, %r240;
	ld.global.u32 	%r248, [%rd27+12];
	shr.u32 	%r249, %r248, %r793;
	ld.global.u32 	%r250, [%rd28+12];
	shr.u32 	%r251, %r250, %r795;
	and.b32  	%r252, %r249, %r251;
	and.b32  	%r253, %r252, 1;
	add.s32 	%r254, %r253, %r247;
	ld.global.u32 	%r255, [%rd27+16];
	shr.u32 	%r256, %r255, %r793;
	ld.global.u32 	%r257, [%rd28+16];
	shr.u32 	%r258, %r257, %r795;
	and.b32  	%r259, %r256, %r258;
	and.b32  	%r260, %r259, 1;
	add.s32 	%r261, %r260, %r254;
	ld.global.u32 	%r262, [%rd27+20];
	shr.u32 	%r263, %r262, %r793;
	ld.global.u32 	%r264, [%rd28+20];
	shr.u32 	%r265, %r264, %r795;
	and.b32  	%r266, %r263, %r265;
	and.b32  	%r267, %r266, 1;
	add.s32 	%r268, %r267, %r261;
	ld.global.u32 	%r269, [%rd27+24];
	shr.u32 	%r270, %r269, %r793;
	ld.global.u32 	%r271, [%rd28+24];
	shr.u32 	%r272, %r271, %r795;
	and.b32  	%r273, %r270, %r272;
	and.b32  	%r274, %r273, 1;
	add.s32 	%r275, %r274, %r268;
	ld.global.u32 	%r276, [%rd27+28];
	shr.u32 	%r277, %r276, %r793;
	ld.global.u32 	%r278, [%rd28+28];
	shr.u32 	%r279, %r278, %r795;
	and.b32  	%r280, %r277, %r279;
	and.b32  	%r281, %r280, 1;
	add.s32 	%r809, %r281, %r275;
	add.s32 	%r804, %r804, 8;
$L__BB9_12:
	setp.eq.s32 	%p9, %r5, 0;
	@%p9 bra 	$L__BB9_19;
	setp.lt.u32 	%p10, %r6, 3;
	@%p10 bra 	$L__BB9_15;
	mul.wide.u32 	%rd29, %r804, 4;
	add.s64 	%rd30, %rd2, %rd29;
	ld.global.u32 	%r283, [%rd30];
	shr.u32 	%r284, %r283, %r793;
	add.s64 	%rd31, %rd1, %rd29;
	ld.global.u32 	%r285, [%rd31];
	shr.u32 	%r286, %r285, %r795;
	and.b32  	%r287, %r284, %r286;
	and.b32  	%r288, %r287, 1;
	add.s32 	%r289, %r288, %r809;
	ld.global.u32 	%r290, [%rd30+4];
	shr.u32 	%r291, %r290, %r793;
	ld.global.u32 	%r292, [%rd31+4];
	shr.u32 	%r293, %r292, %r795;
	and.b32  	%r294, %r291, %r293;
	and.b32  	%r295, %r294, 1;
	add.s32 	%r296, %r295, %r289;
	ld.global.u32 	%r297, [%rd30+8];
	shr.u32 	%r298, %r297, %r793;
	ld.global.u32 	%r299, [%rd31+8];
	shr.u32 	%r300, %r299, %r795;
	and.b32  	%r301, %r298, %r300;
	and.b32  	%r302, %r301, 1;
	add.s32 	%r303, %r302, %r296;
	ld.global.u32 	%r304, [%rd30+12];
	shr.u32 	%r305, %r304, %r793;
	ld.global.u32 	%r306, [%rd31+12];
	shr.u32 	%r307, %r306, %r795;
	and.b32  	%r308, %r305, %r307;
	and.b32  	%r309, %r308, 1;
	add.s32 	%r809, %r309, %r303;
	add.s32 	%r804, %r804, 4;
$L__BB9_15:
	setp.eq.s32 	%p11, %r8, 0;
	@%p11 bra 	$L__BB9_19;
	setp.eq.s32 	%p12, %r8, 1;
	mul.wide.u32 	%rd32, %r804, 4;
	add.s64 	%rd3, %rd2, %rd32;
	ld.global.u32 	%r310, [%rd3];
	shr.u32 	%r311, %r310, %r793;
	add.s64 	%rd4, %rd1, %rd32;
	ld.global.u32 	%r312, [%rd4];
	shr.u32 	%r313, %r312, %r795;
	and.b32  	%r314, %r311, %r313;
	and.b32  	%r315, %r314, 1;
	add.s32 	%r809, %r315, %r809;
	@%p12 bra 	$L__BB9_19;
	setp.eq.s32 	%p13, %r8, 2;
	ld.global.u32 	%r316, [%rd3+4];
	shr.u32 	%r317, %r316, %r793;
	ld.global.u32 	%r318, [%rd4+4];
	shr.u32 	%r319, %r318, %r795;
	and.b32  	%r320, %r317, %r319;
	and.b32  	%r321, %r320, 1;
	add.s32 	%r809, %r321, %r809;
	@%p13 bra 	$L__BB9_19;
	ld.global.u32 	%r322, [%rd3+8];
	shr.u32 	%r323, %r322, %r793;
	ld.global.u32 	%r324, [%rd4+8];
	shr.u32 	%r325, %r324, %r795;
	and.b32  	%r326, %r323, %r325;
	and.b32  	%r327, %r326, 1;
	add.s32 	%r809, %r327, %r809;
$L__BB9_19:
	setp.gt.u32 	%p14, %r809, 15;
	@%p14 bra 	$L__BB9_20;
	bra.uni 	$L__BB9_26;
$L__BB9_20:
	setp.lt.s32 	%p15, %r9, 0;
	cvt.rn.f32.u32 	%f1, %r809;
	div.rn.f32 	%f3, %f1, 0f41700000;
	setp.lt.f32 	%p16, %f3, 0f00800000;
	mul.f32 	%f4, %f3, 0f4B000000;
	selp.f32 	%f5, %f4, %f3, %p16;
	selp.f32 	%f6, 0fC1B80000, 0f00000000, %p16;
	mov.b32 	%r328, %f5;
	add.s32 	%r329, %r328, -1060439283;
	and.b32  	%r330, %r329, -8388608;
	sub.s32 	%r331, %r328, %r330;
	mov.b32 	%f7, %r331;
	cvt.rn.f32.s32 	%f8, %r330;
	fma.rn.f32 	%f9, %f8, 0f34000000, %f6;
	add.f32 	%f10, %f7, 0fBF800000;
	fma.rn.f32 	%f11, %f10, 0f3DC6B27F, 0fBE2C7F30;
	fma.rn.f32 	%f12, %f11, %f10, 0f3E2FCF2A;
	fma.rn.f32 	%f13, %f12, %f10, 0fBE374E43;
	fma.rn.f32 	%f14, %f13, %f10, 0f3E520BF4;
	fma.rn.f32 	%f15, %f14, %f10, 0fBE763C8B;
	fma.rn.f32 	%f16, %f15, %f10, 0f3E93BF99;
	fma.rn.f32 	%f17, %f16, %f10, 0fBEB8AA49;
	fma.rn.f32 	%f18, %f17, %f10, 0f3EF6384A;
	fma.rn.f32 	%f19, %f18, %f10, 0fBF38AA3B;
	mul.f32 	%f20, %f10, %f19;
	mul.f32 	%f21, %f10, %f20;
	fma.rn.f32 	%f22, %f10, 0f3FB8AA3B, %f21;
	add.f32 	%f23, %f9, %f22;
	setp.gt.u32 	%p17, %r328, 2139095039;
	fma.rn.f32 	%f24, %f5, 0f7F800000, 0f7F800000;
	selp.f32 	%f25, %f24, %f23, %p17;
	setp.eq.f32 	%p18, %f5, 0f00000000;
	cvt.rpi.f32.f32 	%f26, %f25;
	selp.f32 	%f2, 0fFF800000, %f26, %p18;
	cvt.f64.f32 	%fd7, %f2;
	{
	.reg .b32 %temp; 
	mov.b64 	{%temp, %r18}, %fd7;
	}
	shr.u32 	%r332, %r18, 20;
	and.b32  	%r333, %r332, 2047;
	add.s32 	%r334, %r333, -1012;
	mov.b64 	%rd33, %fd7;
	shl.b64 	%rd34, %rd33, %r334;
	setp.eq.s64 	%p19, %rd34, -9223372036854775808;
	{ // callseq 44, 0
	.param .b64 param0;
	st.param.f64 	[param0], %fd7;
	.param .b64 retval0;
	call.uni (retval0), 
	__internal_accurate_pow, 
	(
	param0
	);
	ld.param.f64 	%fd8, [retval0];
	} // callseq 44
	neg.f64 	%fd10, %fd8;
	selp.f64 	%fd11, %fd10, %fd8, %p19;
	selp.f64 	%fd12, %fd11, %fd8, %p15;
	cvt.rzi.f64.f64 	%fd13, %fd7;
	setp.neu.f64 	%p20, %fd13, %fd7;
	selp.f64 	%fd15, 0dFFF8000000000000, %fd12, %p20;
	selp.f64 	%fd19, %fd15, %fd12, %p15;
	add.f64 	%fd16, %fd7, 0d4000000000000000;
	{
	.reg .b32 %temp; 
	mov.b64 	{%temp, %r335}, %fd16;
	}
	and.b32  	%r336, %r335, 2146435072;
	setp.ne.s32 	%p21, %r336, 2146435072;
	@%p21 bra 	$L__BB9_25;
	setp.nan.f32 	%p22, %f2, %f2;
	@%p22 bra 	$L__BB9_24;
	abs.f64 	%fd17, %fd7;
	setp.neu.f64 	%p23, %fd17, 0d7FF0000000000000;
	@%p23 bra 	$L__BB9_25;
	setp.lt.s32 	%p24, %r18, 0;
	selp.b32 	%r337, 0, 2146435072, %p24;
	mov.b32 	%r338, 0;
	mov.b64 	%fd19, {%r338, %r337};
	bra.uni 	$L__BB9_25;
$L__BB9_24:
	mov.f64 	%fd18, 0d4000000000000000;
	add.rn.f64 	%fd19, %fd18, %fd7;
$L__BB9_25:
	setp.eq.f32 	%p25, %f2, 0f00000000;
	cvt.rn.f32.f64 	%f27, %fd19;
	selp.f32 	%f28, 0f3F800000, %f27, %p25;
	div.rn.f32 	%f29, %f1, %f28;
	cvt.rni.s64.f32 	%rd36, %f29;
	cvt.rn.f32.s64 	%f30, %rd36;
	mul.f32 	%f31, %f28, %f30;
	cvt.rzi.s32.f32 	%r809, %f31;
$L__BB9_26:
	setp.eq.s32 	%p26, %r793, %r1;
	neg.s32 	%r339, %r809;
	selp.b32 	%r340, %r339, %r809, %p26;
	setp.eq.s32 	%p27, %r795, %r2;
	neg.s32 	%r341, %r340;
	selp.b32 	%r342, %r341, %r340, %p27;
	add.s32 	%r343, %r795, %r793;
	shl.b32 	%r344, %r342, %r343;
	add.s32 	%r841, %r344, %r841;
	add.s32 	%r795, %r795, 1;
	setp.eq.s32 	%p28, %r795, %r105;
	@%p28 bra 	$L__BB9_27;
	bra.uni 	$L__BB9_6;
$L__BB9_27:
	add.s32 	%r793, %r793, 1;
	setp.eq.s32 	%p29, %r793, %r104;
	@%p29 bra 	$L__BB9_28;
	bra.uni 	$L__BB9_5;
$L__BB9_28:
	cvta.to.global.u64 	%rd54, %rd15;
	mov.u32 	%r789, %tid.x;
	mov.u32 	%r790, %ntid.x;
	mov.u32 	%r791, %ctaid.x;
	mad.lo.s32 	%r792, %r791, %r790, %r789;
	mul.wide.s32 	%rd55, %r792, 4;
	add.s64 	%rd56, %rd54, %rd55;
	st.global.u32 	[%rd56], %r841;
	ret;
$L__BB9_29:
	setp.lt.s32 	%p30, %r103, 1;
	@%p30 bra 	$L__BB9_28;
	and.b32  	%r41, %r103, 15;
	add.s32 	%r42, %r41, -1;
	and.b32  	%r43, %r103, 7;
	add.s32 	%r44, %r43, -1;
	and.b32  	%r45, %r103, 2147483632;
	and.b32  	%r46, %r103, 3;
	neg.s32 	%r47, %r45;
	mov.b32 	%r810, 0;
	mov.u32 	%r841, %r810;
$L__BB9_31:
	setp.eq.s32 	%p31, %r810, %r1;
	@%p31 bra 	$L__BB9_48;
	mov.b32 	%r812, 0;
$L__BB9_33:
	setp.lt.u32 	%p32, %r103, 16;
	mov.b32 	%r820, 0;
	mov.u32 	%r825, %r820;
	@%p32 bra 	$L__BB9_36;
	add.s64 	%rd58, %rd2, 32;
	add.s64 	%rd57, %rd1, 32;
	mov.b32 	%r825, 0;
	mov.u32 	%r814, %r47;
$L__BB9_35:
	.pragma "nounroll";
	ld.global.u32 	%r351, [%rd58+-32];
	shr.u32 	%r352, %r351, %r810;
	ld.global.u32 	%r353, [%rd57+-32];
	shr.u32 	%r354, %r353, %r812;
	and.b32  	%r355, %r352, %r354;
	and.b32  	%r356, %r355, 1;
	add.s32 	%r357, %r356, %r825;
	ld.global.u32 	%r358, [%rd58+-28];
	shr.u32 	%r359, %r358, %r810;
	ld.global.u32 	%r360, [%rd57+-28];
	shr.u32 	%r361, %r360, %r812;
	and.b32  	%r362, %r359, %r361;
	and.b32  	%r363, %r362, 1;
	add.s32 	%r364, %r363, %r357;
	ld.global.u32 	%r365, [%rd58+-24];
	shr.u32 	%r366, %r365, %r810;
	ld.global.u32 	%r367, [%rd57+-24];
	shr.u32 	%r368, %r367, %r812;
	and.b32  	%r369, %r366, %r368;
	and.b32  	%r370, %r369, 1;
	add.s32 	%r371, %r370, %r364;
	ld.global.u32 	%r372, [%rd58+-20];
	shr.u32 	%r373, %r372, %r810;
	ld.global.u32 	%r374, [%rd57+-20];
	shr.u32 	%r375, %r374, %r812;
	and.b32  	%r376, %r373, %r375;
	and.b32  	%r377, %r376, 1;
	add.s32 	%r378, %r377, %r371;
	ld.global.u32 	%r379, [%rd58+-16];
	shr.u32 	%r380, %r379, %r810;
	ld.global.u32 	%r381, [%rd57+-16];
	shr.u32 	%r382, %r381, %r812;
	and.b32  	%r383, %r380, %r382;
	and.b32  	%r384, %r383, 1;
	add.s32 	%r385, %r384, %r378;
	ld.global.u32 	%r386, [%rd58+-12];
	shr.u32 	%r387, %r386, %r810;
	ld.global.u32 	%r388, [%rd57+-12];
	shr.u32 	%r389, %r388, %r812;
	and.b32  	%r390, %r387, %r389;
	and.b32  	%r391, %r390, 1;
	add.s32 	%r392, %r391, %r385;
	ld.global.u32 	%r393, [%rd58+-8];
	shr.u32 	%r394, %r393, %r810;
	ld.global.u32 	%r395, [%rd57+-8];
	shr.u32 	%r396, %r395, %r812;
	and.b32  	%r397, %r394, %r396;
	and.b32  	%r398, %r397, 1;
	add.s32 	%r399, %r398, %r392;
	ld.global.u32 	%r400, [%rd58+-4];
	shr.u32 	%r401, %r400, %r810;
	ld.global.u32 	%r402, [%rd57+-4];
	shr.u32 	%r403, %r402, %r812;
	and.b32  	%r404, %r401, %r403;
	and.b32  	%r405, %r404, 1;
	add.s32 	%r406, %r405, %r399;
	ld.global.u32 	%r407, [%rd58];
	shr.u32 	%r408, %r407, %r810;
	ld.global.u32 	%r409, [%rd57];
	shr.u32 	%r410, %r409, %r812;
	and.b32  	%r411, %r408, %r410;
	and.b32  	%r412, %r411, 1;
	add.s32 	%r413, %r412, %r406;
	ld.global.u32 	%r414, [%rd58+4];
	shr.u32 	%r415, %r414, %r810;
	ld.global.u32 	%r416, [%rd57+4];
	shr.u32 	%r417, %r416, %r812;
	and.b32  	%r418, %r415, %r417;
	and.b32  	%r419, %r418, 1;
	add.s32 	%r420, %r419, %r413;
	ld.global.u32 	%r421, [%rd58+8];
	shr.u32 	%r422, %r421, %r810;
	ld.global.u32 	%r423, [%rd57+8];
	shr.u32 	%r424, %r423, %r812;
	and.b32  	%r425, %r422, %r424;
	and.b32  	%r426, %r425, 1;
	add.s32 	%r427, %r426, %r420;
	ld.global.u32 	%r428, [%rd58+12];
	shr.u32 	%r429, %r428, %r810;
	ld.global.u32 	%r430, [%rd57+12];
	shr.u32 	%r431, %r430, %r812;
	and.b32  	%r432, %r429, %r431;
	and.b32  	%r433, %r432, 1;
	add.s32 	%r434, %r433, %r427;
	ld.global.u32 	%r435, [%rd58+16];
	shr.u32 	%r436, %r435, %r810;
	ld.global.u32 	%r437, [%rd57+16];
	shr.u32 	%r438, %r437, %r812;
	and.b32  	%r439, %r436, %r438;
	and.b32  	%r440, %r439, 1;
	add.s32 	%r441, %r440, %r434;
	ld.global.u32 	%r442, [%rd58+20];
	shr.u32 	%r443, %r442, %r810;
	ld.global.u32 	%r444, [%rd57+20];
	shr.u32 	%r445, %r444, %r812;
	and.b32  	%r446, %r443, %r445;
	and.b32  	%r447, %r446, 1;
	add.s32 	%r448, %r447, %r441;
	ld.global.u32 	%r449, [%rd58+24];
	shr.u32 	%r450, %r449, %r810;
	ld.global.u32 	%r451, [%rd57+24];
	shr.u32 	%r452, %r451, %r812;
	and.b32  	%r453, %r450, %r452;
	and.b32  	%r454, %r453, 1;
	add.s32 	%r455, %r454, %r448;
	ld.global.u32 	%r456, [%rd58+28];
	shr.u32 	%r457, %r456, %r810;
	ld.global.u32 	%r458, [%rd57+28];
	shr.u32 	%r459, %r458, %r812;
	and.b32  	%r460, %r457, %r459;
	and.b32  	%r461, %r460, 1;
	add.s32 	%r825, %r461, %r455;
	add.s32 	%r814, %r814, 16;
	add.s64 	%rd58, %rd58, 64;
	add.s64 	%rd57, %rd57, 64;
	setp.ne.s32 	%p33, %r814, 0;
	mov.u32 	%r820, %r45;
	@%p33 bra 	$L__BB9_35;
$L__BB9_36:
	setp.eq.s32 	%p34, %r41, 0;
	@%p34 bra 	$L__BB9_46;
	setp.lt.u32 	%p35, %r42, 7;
	@%p35 bra 	$L__BB9_39;
	mul.wide.u32 	%rd37, %r820, 4;
	add.s64 	%rd38, %rd2, %rd37;
	ld.global.u32 	%r463, [%rd38];
	shr.u32 	%r464, %r463, %r810;
	add.s64 	%rd39, %rd1, %rd37;
	ld.global.u32 	%r465, [%rd39];
	shr.u32 	%r466, %r465, %r812;
	and.b32  	%r467, %r464, %r466;
	and.b32  	%r468, %r467, 1;
	add.s32 	%r469, %r468, %r825;
	ld.global.u32 	%r470, [%rd38+4];
	shr.u32 	%r471, %r470, %r810;
	ld.global.u32 	%r472, [%rd39+4];
	shr.u32 	%r473, %r472, %r812;
	and.b32  	%r474, %r471, %r473;
	and.b32  	%r475, %r474, 1;
	add.s32 	%r476, %r475, %r469;
	ld.global.u32 	%r477, [%rd38+8];
	shr.u32 	%r478, %r477, %r810;
	ld.global.u32 	%r479, [%rd39+8];
	shr.u32 	%r480, %r479, %r812;
	and.b32  	%r481, %r478, %r480;
	and.b32  	%r482, %r481, 1;
	add.s32 	%r483, %r482, %r476;
	ld.global.u32 	%r484, [%rd38+12];
	shr.u32 	%r485, %r484, %r810;
	ld.global.u32 	%r486, [%rd39+12];
	shr.u32 	%r487, %r486, %r812;
	and.b32  	%r488, %r485, %r487;
	and.b32  	%r489, %r488, 1;
	add.s32 	%r490, %r489, %r483;
	ld.global.u32 	%r491, [%rd38+16];
	shr.u32 	%r492, %r491, %r810;
	ld.global.u32 	%r493, [%rd39+16];
	shr.u32 	%r494, %r493, %r812;
	and.b32  	%r495, %r492, %r494;
	and.b32  	%r496, %r495, 1;
	add.s32 	%r497, %r496, %r490;
	ld.global.u32 	%r498, [%rd38+20];
	shr.u32 	%r499, %r498, %r810;
	ld.global.u32 	%r500, [%rd39+20];
	shr.u32 	%r501, %r500, %r812;
	and.b32  	%r502, %r499, %r501;
	and.b32  	%r503, %r502, 1;
	add.s32 	%r504, %r503, %r497;
	ld.global.u32 	%r505, [%rd38+24];
	shr.u32 	%r506, %r505, %r810;
	ld.global.u32 	%r507, [%rd39+24];
	shr.u32 	%r508, %r507, %r812;
	and.b32  	%r509, %r506, %r508;
	and.b32  	%r510, %r509, 1;
	add.s32 	%r511, %r510, %r504;
	ld.global.u32 	%r512, [%rd38+28];
	shr.u32 	%r513, %r512, %r810;
	ld.global.u32 	%r514, [%rd39+28];
	shr.u32 	%r515, %r514, %r812;
	and.b32  	%r516, %r513, %r515;
	and.b32  	%r517, %r516, 1;
	add.s32 	%r825, %r517, %r511;
	add.s32 	%r820, %r820, 8;
$L__BB9_39:
	setp.eq.s32 	%p36, %r43, 0;
	@%p36 bra 	$L__BB9_46;
	setp.lt.u32 	%p37, %r44, 3;
	@%p37 bra 	$L__BB9_42;
	mul.wide.u32 	%rd40, %r820, 4;
	add.s64 	%rd41, %rd2, %rd40;
	ld.global.u32 	%r519, [%rd41];
	shr.u32 	%r520, %r519, %r810;
	add.s64 	%rd42, %rd1, %rd40;
	ld.global.u32 	%r521, [%rd42];
	shr.u32 	%r522, %r521, %r812;
	and.b32  	%r523, %r520, %r522;
	and.b32  	%r524, %r523, 1;
	add.s32 	%r525, %r524, %r825;
	ld.global.u32 	%r526, [%rd41+4];
	shr.u32 	%r527, %r526, %r810;
	ld.global.u32 	%r528, [%rd42+4];
	shr.u32 	%r529, %r528, %r812;
	and.b32  	%r530, %r527, %r529;
	and.b32  	%r531, %r530, 1;
	add.s32 	%r532, %r531, %r525;
	ld.global.u32 	%r533, [%rd41+8];
	shr.u32 	%r534, %r533, %r810;
	ld.global.u32 	%r535, [%rd42+8];
	shr.u32 	%r536, %r535, %r812;
	and.b32  	%r537, %r534, %r536;
	and.b32  	%r538, %r537, 1;
	add.s32 	%r539, %r538, %r532;
	ld.global.u32 	%r540, [%rd41+12];
	shr.u32 	%r541, %r540, %r810;
	ld.global.u32 	%r542, [%rd42+12];
	shr.u32 	%r543, %r542, %r812;
	and.b32  	%r544, %r541, %r543;
	and.b32  	%r545, %r544, 1;
	add.s32 	%r825, %r545, %r539;
	add.s32 	%r820, %r820, 4;
$L__BB9_42:
	setp.eq.s32 	%p38, %r46, 0;
	@%p38 bra 	$L__BB9_46;
	setp.eq.s32 	%p39, %r46, 1;
	mul.wide.u32 	%rd43, %r820, 4;
	add.s64 	%rd11, %rd2, %rd43;
	ld.global.u32 	%r546, [%rd11];
	shr.u32 	%r547, %r546, %r810;
	add.s64 	%rd12, %rd1, %rd43;
	ld.global.u32 	%r548, [%rd12];
	shr.u32 	%r549, %r548, %r812;
	and.b32  	%r550, %r547, %r549;
	and.b32  	%r551, %r550, 1;
	add.s32 	%r825, %r551, %r825;
	@%p39 bra 	$L__BB9_46;
	setp.eq.s32 	%p40, %r46, 2;
	ld.global.u32 	%r552, [%rd11+4];
	shr.u32 	%r553, %r552, %r810;
	ld.global.u32 	%r554, [%rd12+4];
	shr.u32 	%r555, %r554, %r812;
	and.b32  	%r556, %r553, %r555;
	and.b32  	%r557, %r556, 1;
	add.s32 	%r825, %r557, %r825;
	@%p40 bra 	$L__BB9_46;
	ld.global.u32 	%r558, [%rd11+8];
	shr.u32 	%r559, %r558, %r810;
	ld.global.u32 	%r560, [%rd12+8];
	shr.u32 	%r561, %r560, %r812;
	and.b32  	%r562, %r559, %r561;
	and.b32  	%r563, %r562, 1;
	add.s32 	%r825, %r563, %r825;
$L__BB9_46:
	setp.eq.s32 	%p41, %r812, %r2;
	neg.s32 	%r564, %r825;
	selp.b32 	%r565, %r564, %r825, %p41;
	add.s32 	%r566, %r812, %r810;
	shl.b32 	%r567, %r565, %r566;
	add.s32 	%r841, %r567, %r841;
	add.s32 	%r812, %r812, 1;
	setp.ne.s32 	%p42, %r812, %r105;
	@%p42 bra 	$L__BB9_33;
$L__BB9_47:
	add.s32 	%r810, %r810, 1;
	setp.eq.s32 	%p54, %r810, %r104;
	@%p54 bra 	$L__BB9_28;
	bra.uni 	$L__BB9_31;
$L__BB9_48:
	mov.b32 	%r827, 0;
$L__BB9_49:
	setp.lt.u32 	%p43, %r103, 16;
	mov.b32 	%r835, 0;
	mov.u32 	%r840, %r835;
	@%p43 bra 	$L__BB9_52;
	mov.b32 	%r829, 0;
	mov.u32 	%r840, %r829;
$L__BB9_51:
	.pragma "nounroll";
	mul.wide.u32 	%rd44, %r829, 4;
	add.s64 	%rd45, %rd2, %rd44;
	ld.global.u32 	%r572, [%rd45];
	shr.u32 	%r573, %r572, %r810;
	add.s64 	%rd46, %rd1, %rd44;
	ld.global.u32 	%r574, [%rd46];
	shr.u32 	%r575, %r574, %r827;
	and.b32  	%r576, %r573, %r575;
	and.b32  	%r577, %r576, 1;
	add.s32 	%r578, %r577, %r840;
	ld.global.u32 	%r579, [%rd45+4];
	shr.u32 	%r580, %r579, %r810;
	ld.global.u32 	%r581, [%rd46+4];
	shr.u32 	%r582, %r581, %r827;
	and.b32  	%r583, %r580, %r582;
	and.b32  	%r584, %r583, 1;
	add.s32 	%r585, %r584, %r578;
	ld.global.u32 	%r586, [%rd45+8];
	shr.u32 	%r587, %r586, %r810;
	ld.global.u32 	%r588, [%rd46+8];
	shr.u32 	%r589, %r588, %r827;
	and.b32  	%r590, %r587, %r589;
	and.b32  	%r591, %r590, 1;
	add.s32 	%r592, %r591, %r585;
	ld.global.u32 	%r593, [%rd45+12];
	shr.u32 	%r594, %r593, %r810;
	ld.global.u32 	%r595, [%rd46+12];
	shr.u32 	%r596, %r595, %r827;
	and.b32  	%r597, %r594, %r596;
	and.b32  	%r598, %r597, 1;
	add.s32 	%r599, %r598, %r592;
	ld.global.u32 	%r600, [%rd45+16];
	shr.u32 	%r601, %r600, %r810;
	ld.global.u32 	%r602, [%rd46+16];
	shr.u32 	%r603, %r602, %r827;
	and.b32  	%r604, %r601, %r603;
	and.b32  	%r605, %r604, 1;
	add.s32 	%r606, %r605, %r599;
	ld.global.u32 	%r607, [%rd45+20];
	shr.u32 	%r608, %r607, %r810;
	ld.global.u32 	%r609, [%rd46+20];
	shr.u32 	%r610, %r609, %r827;
	and.b32  	%r611, %r608, %r610;
	and.b32  	%r612, %r611, 1;
	add.s32 	%r613, %r612, %r606;
	ld.global.u32 	%r614, [%rd45+24];
	shr.u32 	%r615, %r614, %r810;
	ld.global.u32 	%r616, [%rd46+24];
	shr.u32 	%r617, %r616, %r827;
	and.b32  	%r618, %r615, %r617;
	and.b32  	%r619, %r618, 1;
	add.s32 	%r620, %r619, %r613;
	ld.global.u32 	%r621, [%rd45+28];
	shr.u32 	%r622, %r621, %r810;
	ld.global.u32 	%r623, [%rd46+28];
	shr.u32 	%r624, %r623, %r827;
	and.b32  	%r625, %r622, %r624;
	and.b32  	%r626, %r625, 1;
	add.s32 	%r627, %r626, %r620;
	ld.global.u32 	%r628, [%rd45+32];
	shr.u32 	%r629, %r628, %r810;
	ld.global.u32 	%r630, [%rd46+32];
	shr.u32 	%r631, %r630, %r827;
	and.b32  	%r632, %r629, %r631;
	and.b32  	%r633, %r632, 1;
	add.s32 	%r634, %r633, %r627;
	ld.global.u32 	%r635, [%rd45+36];
	shr.u32 	%r636, %r635, %r810;
	ld.global.u32 	%r637, [%rd46+36];
	shr.u32 	%r638, %r637, %r827;
	and.b32  	%r639, %r636, %r638;
	and.b32  	%r640, %r639, 1;
	add.s32 	%r641, %r640, %r634;
	ld.global.u32 	%r642, [%rd45+40];
	shr.u32 	%r643, %r642, %r810;
	ld.global.u32 	%r644, [%rd46+40];
	shr.u32 	%r645, %r644, %r827;
	and.b32  	%r646, %r643, %r645;
	and.b32  	%r647, %r646, 1;
	add.s32 	%r648, %r647, %r641;
	ld.global.u32 	%r649, [%rd45+44];
	shr.u32 	%r650, %r649, %r810;
	ld.global.u32 	%r651, [%rd46+44];
	shr.u32 	%r652, %r651, %r827;
	and.b32  	%r653, %r650, %r652;
	and.b32  	%r654, %r653, 1;
	add.s32 	%r655, %r654, %r648;
	ld.global.u32 	%r656, [%rd45+48];
	shr.u32 	%r657, %r656, %r810;
	ld.global.u32 	%r658, [%rd46+48];
	shr.u32 	%r659, %r658, %r827;
	and.b32  	%r660, %r657, %r659;
	and.b32  	%r661, %r660, 1;
	add.s32 	%r662, %r661, %r655;
	ld.global.u32 	%r663, [%rd45+52];
	shr.u32 	%r664, %r663, %r810;
	ld.global.u32 	%r665, [%rd46+52];
	shr.u32 	%r666, %r665, %r827;
	and.b32  	%r667, %r664, %r666;
	and.b32  	%r668, %r667, 1;
	add.s32 	%r669, %r668, %r662;
	ld.global.u32 	%r670, [%rd45+56];
	shr.u32 	%r671, %r670, %r810;
	ld.global.u32 	%r672, [%rd46+56];
	shr.u32 	%r673, %r672, %r827;
	and.b32  	%r674, %r671, %r673;
	and.b32  	%r675, %r674, 1;
	add.s32 	%r676, %r675, %r669;
	ld.global.u32 	%r677, [%rd45+60];
	shr.u32 	%r678, %r677, %r810;
	ld.global.u32 	%r679, [%rd46+60];
	shr.u32 	%r680, %r679, %r827;
	and.b32  	%r681, %r678, %r680;
	and.b32  	%r682, %r681, 1;
	add.s32 	%r840, %r682, %r676;
	add.s32 	%r829, %r829, 16;
	setp.ne.s32 	%p44, %r829, %r45;
	mov.u32 	%r835, %r45;
	@%p44 bra 	$L__BB9_51;
$L__BB9_52:
	setp.eq.s32 	%p45, %r41, 0;
	@%p45 bra 	$L__BB9_62;
	setp.lt.u32 	%p46, %r42, 7;
	@%p46 bra 	$L__BB9_55;
	mul.wide.u32 	%rd47, %r835, 4;
	add.s64 	%rd48, %rd2, %rd47;
	ld.global.u32 	%r684, [%rd48];
	shr.u32 	%r685, %r684, %r810;
	add.s64 	%rd49, %rd1, %rd47;
	ld.global.u32 	%r686, [%rd49];
	shr.u32 	%r687, %r686, %r827;
	and.b32  	%r688, %r685, %r687;
	and.b32  	%r689, %r688, 1;
	add.s32 	%r690, %r689, %r840;
	ld.global.u32 	%r691, [%rd48+4];
	shr.u32 	%r692, %r691, %r810;
	ld.global.u32 	%r693, [%rd49+4];
	shr.u32 	%r694, %r693, %r827;
	and.b32  	%r695, %r692, %r694;
	and.b32  	%r696, %r695, 1;
	add.s32 	%r697, %r696, %r690;
	ld.global.u32 	%r698, [%rd48+8];
	shr.u32 	%r699, %r698, %r810;
	ld.global.u32 	%r700, [%rd49+8];
	shr.u32 	%r701, %r700, %r827;
	and.b32  	%r702, %r699, %r701;
	and.b32  	%r703, %r702, 1;
	add.s32 	%r704, %r703, %r697;
	ld.global.u32 	%r705, [%rd48+12];
	shr.u32 	%r706, %r705, %r810;
	ld.global.u32 	%r707, [%rd49+12];
	shr.u32 	%r708, %r707, %r827;
	and.b32  	%r709, %r706, %r708;
	and.b32  	%r710, %r709, 1;
	add.s32 	%r711, %r710, %r704;
	ld.global.u32 	%r712, [%rd48+16];
	shr.u32 	%r713, %r712, %r810;
	ld.global.u32 	%r714, [%rd49+16];
	shr.u32 	%r715, %r714, %r827;
	and.b32  	%r716, %r713, %r715;
	and.b32  	%r717, %r716, 1;
	add.s32 	%r718, %r717, %r711;
	ld.global.u32 	%r719, [%rd48+20];
	shr.u32 	%r720, %r719, %r810;
	ld.global.u32 	%r721, [%rd49+20];
	shr.u32 	%r722, %r721, %r827;
	and.b32  	%r723, %r720, %r722;
	and.b32  	%r724, %r723, 1;
	add.s32 	%r725, %r724, %r718;
	ld.global.u32 	%r726, [%rd48+24];
	shr.u32 	%r727, %r726, %r810;
	ld.global.u32 	%r728, [%rd49+24];
	shr.u32 	%r729, %r728, %r827;
	and.b32  	%r730, %r727, %r729;
	and.b32  	%r731, %r730, 1;
	add.s32 	%r732, %r731, %r725;
	ld.global.u32 	%r733, [%rd48+28];
	shr.u32 	%r734, %r733, %r810;
	ld.global.u32 	%r735, [%rd49+28];
	shr.u32 	%r736, %r735, %r827;
	and.b32  	%r737, %r734, %r736;
	and.b32  	%r738, %r737, 1;
	add.s32 	%r840, %r738, %r732;
	add.s32 	%r835, %r835, 8;
$L__BB9_55:
	setp.eq.s32 	%p47, %r43, 0;
	@%p47 bra 	$L__BB9_62;
	setp.lt.u32 	%p48, %r44, 3;
	@%p48 bra 	$L__BB9_58;
	mul.wide.u32 	%rd50, %r835, 4;
	add.s64 	%rd51, %rd2, %rd50;
	ld.global.u32 	%r740, [%rd51];
	shr.u32 	%r741, %r740, %r810;
	add.s64 	%rd52, %rd1, %rd50;
	ld.global.u32 	%r742, [%rd52];
	shr.u32 	%r743, %r742, %r827;
	and.b32  	%r744, %r741, %r743;
	and.b32  	%r745, %r744, 1;
	add.s32 	%r746, %r745, %r840;
	ld.global.u32 	%r747, [%rd51+4];
	shr.u32 	%r748, %r747, %r810;
	ld.global.u32 	%r749, [%rd52+4];
	shr.u32 	%r750, %r749, %r827;
	and.b32  	%r751, %r748, %r750;
	and.b32  	%r752, %r751, 1;
	add.s32 	%r753, %r752, %r746;
	ld.global.u32 	%r754, [%rd51+8];
	shr.u32 	%r755, %r754, %r810;
	ld.global.u32 	%r756, [%rd52+8];
	shr.u32 	%r757, %r756, %r827;
	and.b32  	%r758, %r755, %r757;
	and.b32  	%r759, %r758, 1;
	add.s32 	%r760, %r759, %r753;
	ld.global.u32 	%r761, [%rd51+12];
	shr.u32 	%r762, %r761, %r810;
	ld.global.u32 	%r763, [%rd52+12];
	shr.u32 	%r764, %r763, %r827;
	and.b32  	%r765, %r762, %r764;
	and.b32  	%r766, %r765, 1;
	add.s32 	%r840, %r766, %r760;
	add.s32 	%r835, %r835, 4;
$L__BB9_58:
	setp.eq.s32 	%p49, %r46, 0;
	@%p49 bra 	$L__BB9_62;
	setp.eq.s32 	%p50, %r46, 1;
	mul.wide.u32 	%rd53, %r835, 4;
	add.s64 	%rd13, %rd2, %rd53;
	ld.global.u32 	%r767, [%rd13];
	shr.u32 	%r768, %r767, %r810;
	add.s64 	%rd14, %rd1, %rd53;
	ld.global.u32 	%r769, [%rd14];
	shr.u32 	%r770, %r769, %r827;
	and.b32  	%r771, %r768, %r770;
	and.b32  	%r772, %r771, 1;
	add.s32 	%r840, %r772, %r840;
	@%p50 bra 	$L__BB9_62;
	setp.eq.s32 	%p51, %r46, 2;
	ld.global.u32 	%r773, [%rd13+4];
	shr.u32 	%r774, %r773, %r810;
	ld.global.u32 	%r775, [%rd14+4];
	shr.u32 	%r776, %r775, %r827;
	and.b32  	%r777, %r774, %r776;
	and.b32  	%r778, %r777, 1;
	add.s32 	%r840, %r778, %r840;
	@%p51 bra 	$L__BB9_62;
	ld.global.u32 	%r779, [%rd13+8];
	shr.u32 	%r780, %r779, %r810;
	ld.global.u32 	%r781, [%rd14+8];
	shr.u32 	%r782, %r781, %r827;
	and.b32  	%r783, %r780, %r782;
	and.b32  	%r784, %r783, 1;
	add.s32 	%r840, %r784, %r840;
$L__BB9_62:
	neg.s32 	%r785, %r840;
	setp.eq.s32 	%p52, %r827, %r2;
	selp.b32 	%r786, %r840, %r785, %p52;
	add.s32 	%r787, %r827, %r810;
	shl.b32 	%r788, %r786, %r787;
	add.s32 	%r841, %r788, %r841;
	add.s32 	%r827, %r827, 1;
	setp.eq.s32 	%p53, %r827, %r105;
	@%p53 bra 	$L__BB9_47;
	bra.uni 	$L__BB9_49;

}
.func  (.param .b64 func_retval0) __internal_accurate_pow(
	.param .b64 __internal_accurate_pow_param_0
)
{
	.reg .pred 	%p<8>;
	.reg .b32 	%r<46>;
	.reg .b32 	%f<3>;
	.reg .b64 	%fd<109>;

	ld.param.f64 	%fd10, [__internal_accurate_pow_param_0];
	mov.f64 	%fd11, 0d4000000000000000;
	{
	.reg .b32 %temp; 
	mov.b64 	{%temp, %r8}, %fd11;
	}
	{
	.reg .b32 %temp; 
	mov.b64 	{%r9, %temp}, %fd11;
	}
	shr.u32 	%r10, %r8, 20;
	setp.lt.u32 	%p1, %r8, 1048576;
	mov.f64 	%fd12, 0d4360000000000000;
	{
	.reg .b32 %temp; 
	mov.b64 	{%temp, %r11}, %fd12;
	}
	{
	.reg .b32 %temp; 
	mov.b64 	{%r12, %temp}, %fd12;
	}
	shr.u32 	%r13, %r11, 20;
	add.s32 	%r14, %r13, -54;
	selp.b32 	%r15, %r12, %r9, %p1;
	selp.b32 	%r16, %r11, %r8, %p1;
	selp.b32 	%r1, %r14, %r10, %p1;
	add.s32 	%r45, %r1, -1023;
	and.b32  	%r17, %r16, -2146435073;
	or.b32  	%r18, %r17, 1072693248;
	mov.b64 	%fd107, {%r15, %r18};
	setp.lt.u32 	%p2, %r18, 1073127583;
	@%p2 bra 	$L__BB10_2;
	{
	.reg .b32 %temp; 
	mov.b64 	{%r19, %temp}, %fd107;
	}
	{
	.reg .b32 %temp; 
	mov.b64 	{%temp, %r20}, %fd107;
	}
	add.s32 	%r21, %r20, -1048576;
	mov.b64 	%fd107, {%r19, %r21};
	add.s32 	%r45, %r1, -1022;
$L__BB10_2:
	add.f64 	%fd13, %fd107, 0dBFF0000000000000;
	add.f64 	%fd14, %fd107, 0d3FF0000000000000;
	rcp.approx.ftz.f64 	%fd15, %fd14;
	neg.f64 	%fd16, %fd14;
	fma.rn.f64 	%fd17, %fd16, %fd15, 0d3FF0000000000000;
	fma.rn.f64 	%fd18, %fd17, %fd17, %fd17;
	fma.rn.f64 	%fd19, %fd18, %fd15, %fd15;
	mul.f64 	%fd20, %fd13, %fd19;
	fma.rn.f64 	%fd21, %fd13, %fd19, %fd20;
	mul.f64 	%fd22, %fd21, %fd21;
	fma.rn.f64 	%fd23, %fd22, 0d3EB0F5FF7D2CAFE2, 0d3ED0F5D241AD3B5A;
	fma.rn.f64 	%fd24, %fd23, %fd22, 0d3EF3B20A75488A3F;
	fma.rn.f64 	%fd25, %fd24, %fd22, 0d3F1745CDE4FAECD5;
	fma.rn.f64 	%fd26, %fd25, %fd22, 0d3F3C71C7258A578B;
	fma.rn.f64 	%fd27, %fd26, %fd22, 0d3F6249249242B910;
	fma.rn.f64 	%fd28, %fd27, %fd22, 0d3F89999999999DFB;
	sub.f64 	%fd29, %fd13, %fd21;
	add.f64 	%fd30, %fd29, %fd29;
	neg.f64 	%fd31, %fd21;
	fma.rn.f64 	%fd32, %fd31, %fd13, %fd30;
	mul.f64 	%fd33, %fd19, %fd32;
	fma.rn.f64 	%fd34, %fd22, %fd28, 0d3FB5555555555555;
	mov.f64 	%fd35, 0d3FB5555555555555;
	sub.f64 	%fd36, %fd35, %fd34;
	fma.rn.f64 	%fd37, %fd22, %fd28, %fd36;
	add.f64 	%fd38, %fd37, 0dBC46A4CB00B9E7B0;
	add.f64 	%fd39, %fd34, %fd38;
	sub.f64 	%fd40, %fd34, %fd39;
	add.f64 	%fd41, %fd38, %fd40;
	mul.rn.f64 	%fd42, %fd21, %fd21;
	neg.f64 	%fd43, %fd42;
	fma.rn.f64 	%fd44, %fd21, %fd21, %fd43;
	{
	.reg .b32 %temp; 
	mov.b64 	{%r22, %temp}, %fd33;
	}
	{
	.reg .b32 %temp; 
	mov.b64 	{%temp, %r23}, %fd33;
	}
	add.s32 	%r24, %r23, 1048576;
	mov.b64 	%fd45, {%r22, %r24};
	fma.rn.f64 	%fd46, %fd21, %fd45, %fd44;
	mul.rn.f64 	%fd47, %fd42, %fd21;
	neg.f64 	%fd48, %fd47;
	fma.rn.f64 	%fd49, %fd42, %fd21, %fd48;
	fma.rn.f64 	%fd50, %fd42, %fd33, %fd49;
	fma.rn.f64 	%fd51, %fd46, %fd21, %fd50;
	mul.rn.f64 	%fd52, %fd39, %fd47;
	neg.f64 	%fd53, %fd52;
	fma.rn.f64 	%fd54, %fd39, %fd47, %fd53;
	fma.rn.f64 	%fd55, %fd39, %fd51, %fd54;
	fma.rn.f64 	%fd56, %fd41, %fd47, %fd55;
	add.f64 	%fd57, %fd52, %fd56;
	sub.f64 	%fd58, %fd52, %fd57;
	add.f64 	%fd59, %fd56, %fd58;
	add.f64 	%fd60, %fd21, %fd57;
	sub.f64 	%fd61, %fd21, %fd60;
	add.f64 	%fd62, %fd57, %fd61;
	add.f64 	%fd63, %fd59, %fd62;
	add.f64 	%fd64, %fd33, %fd63;
	add.f64 	%fd65, %fd60, %fd64;
	sub.f64 	%fd66, %fd60, %fd65;
	add.f64 	%fd67, %fd64, %fd66;
	xor.b32  	%r25, %r45, -2147483648;
	mov.b32 	%r26, 1127219200;
	mov.b64 	%fd68, {%r25, %r26};
	mov.b32 	%r27, -2147483648;
	mov.b64 	%fd69, {%r27, %r26};
	sub.f64 	%fd70, %fd68, %fd69;
	fma.rn.f64 	%fd71, %fd70, 0d3FE62E42FEFA39EF, %fd65;
	fma.rn.f64 	%fd72, %fd70, 0dBFE62E42FEFA39EF, %fd71;
	sub.f64 	%fd73, %fd72, %fd65;
	sub.f64 	%fd74, %fd67, %fd73;
	fma.rn.f64 	%fd75, %fd70, 0d3C7ABC9E3B39803F, %fd74;
	add.f64 	%fd76, %fd71, %fd75;
	sub.f64 	%fd77, %fd71, %fd76;
	add.f64 	%fd78, %fd75, %fd77;
	{
	.reg .b32 %temp; 
	mov.b64 	{%temp, %r28}, %fd10;
	}
	{
	.reg .b32 %temp; 
	mov.b64 	{%r29, %temp}, %fd10;
	}
	shl.b32 	%r30, %r28, 1;
	setp.gt.u32 	%p3, %r30, -33554433;
	and.b32  	%r31, %r28, -15728641;
	selp.b32 	%r32, %r31, %r28, %p3;
	mov.b64 	%fd79, {%r29, %r32};
	mul.rn.f64 	%fd80, %fd76, %fd79;
	neg.f64 	%fd81, %fd80;
	fma.rn.f64 	%fd82, %fd76, %fd79, %fd81;
	fma.rn.f64 	%fd83, %fd78, %fd79, %fd82;
	add.f64 	%fd4, %fd80, %fd83;
	sub.f64 	%fd84, %fd80, %fd4;
	add.f64 	%fd5, %fd83, %fd84;
	fma.rn.f64 	%fd85, %fd4, 0d3FF71547652B82FE, 0d4338000000000000;
	{
	.reg .b32 %temp; 
	mov.b64 	{%r5, %temp}, %fd85;
	}
	mov.f64 	%fd86, 0dC338000000000000;
	add.rn.f64 	%fd87, %fd85, %fd86;
	fma.rn.f64 	%fd88, %fd87, 0dBFE62E42FEFA39EF, %fd4;
	fma.rn.f64 	%fd89, %fd87, 0dBC7ABC9E3B39803F, %fd88;
	fma.rn.f64 	%fd90, %fd89, 0d3E5ADE1569CE2BDF, 0d3E928AF3FCA213EA;
	fma.rn.f64 	%fd91, %fd90, %fd89, 0d3EC71DEE62401315;
	fma.rn.f64 	%fd92, %fd91, %fd89, 0d3EFA01997C89EB71;
	fma.rn.f64 	%fd93, %fd92, %fd89, 0d3F2A01A014761F65;
	fma.rn.f64 	%fd94, %fd93, %fd89, 0d3F56C16C1852B7AF;
	fma.rn.f64 	%fd95, %fd94, %fd89, 0d3F81111111122322;
	fma.rn.f64 	%fd96, %fd95, %fd89, 0d3FA55555555502A1;
	fma.rn.f64 	%fd97, %fd96, %fd89, 0d3FC5555555555511;
	fma.rn.f64 	%fd98, %fd97, %fd89, 0d3FE000000000000B;
	fma.rn.f64 	%fd99, %fd98, %fd89, 0d3FF0000000000000;
	fma.rn.f64 	%fd100, %fd99, %fd89, 0d3FF0000000000000;
	{
	.reg .b32 %temp; 
	mov.b64 	{%r6, %temp}, %fd100;
	}
	{
	.reg .b32 %temp; 
	mov.b64 	{%temp, %r7}, %fd100;
	}
	shl.b32 	%r33, %r5, 20;
	add.s32 	%r34, %r33, %r7;
	mov.b64 	%fd108, {%r6, %r34};
	{
	.reg .b32 %temp; 
	mov.b64 	{%temp, %r35}, %fd4;
	}
	mov.b32 	%f2, %r35;
	abs.f32 	%f1, %f2;
	setp.lt.f32 	%p4, %f1, 0f4086232B;
	@%p4 bra 	$L__BB10_5;
	setp.lt.f64 	%p5, %fd4, 0d0000000000000000;
	add.f64 	%fd101, %fd4, 0d7FF0000000000000;
	selp.f64 	%fd108, 0d0000000000000000, %fd101, %p5;
	setp.geu.f32 	%p6, %f1, 0f40874800;
	@%p6 bra 	$L__BB10_5;
	shr.u32 	%r36, %r5, 31;
	add.s32 	%r37, %r5, %r36;
	shr.s32 	%r38, %r37, 1;
	shl.b32 	%r39, %r38, 20;
	add.s32 	%r40, %r7, %r39;
	mov.b64 	%fd102, {%r6, %r40};
	sub.s32 	%r41, %r5, %r38;
	shl.b32 	%r42, %r41, 20;
	add.s32 	%r43, %r42, 1072693248;
	mov.b32 	%r44, 0;
	mov.b64 	%fd103, {%r44, %r43};
	mul.f64 	%fd108, %fd103, %fd102;
$L__BB10_5:
	abs.f64 	%fd104, %fd108;
	setp.eq.f64 	%p7, %fd104, 0d7FF0000000000000;
	fma.rn.f64 	%fd105, %fd108, %fd5, %fd108;
	selp.f64 	%fd106, %fd108, %fd105, %p7;
	st.param.f64 	[func_retval0], %fd106;
	ret;

}


// ===== COMPILED SASS (sm_100) =====

	.target	sm_100

	.elftype	@"ET_EXEC"


//--------------------- .note.nv.tkinfo           --------------------------
	.section	.note.nv.tkinfo,"",@"SHT_NOTE"
	.sectionflags	@"SHF_NOTE_NV_TKINFO"
	.tkinfo
        /*0018*/ 	.word	0x00000002
        /*0030*/ 	.string	""
        /*0030*/ 	.string	"ptxas"
        /*0030*/ 	.string	"Cuda compilation tools, release 13.0, V13.0.88"
        /*0030*/ 	.string	"Build cuda_13.0.r13.0/compiler.36424714_0"
        /*0030*/ 	.string	"-arch sm_100 -m 64 "



//--------------------- .note.nv.cuinfo           --------------------------
	.section	.note.nv.cuinfo,"",@"SHT_NOTE"
	.sectionflags	@"SHF_NOTE_NV_CUINFO"
        /*0018*/ 	.short	0x0002
        /*001a*/ 	.short	0x0064
        /*001c*/ 	.short	0x0082
	.zero		2


//--------------------- .nv.info                  --------------------------
	.section	.nv.info,"",@"SHT_CUDA_INFO"
	.align	4


	//----- nvinfo : EIATTR_REGCOUNT
	.align		4
        /*0000*/ 	.byte	0x04, 0x2f
        /*0002*/ 	.short	(.L_4 - .L_3)
	.align		4
.L_3:
        /*0004*/ 	.word	index@(_Z10gemm_acim_PKiS0_Piiiiiib)
        /*0008*/ 	.word	0x00000028


	//----- nvinfo : EIATTR_FRAME_SIZE
	.align		4
.L_4:
        /*000c*/ 	.byte	0x04, 0x11
        /*000e*/ 	.short	(.L_6 - .L_5)
	.align		4
.L_5:
        /*0010*/ 	.word	index@($_Z10gemm_acim_PKiS0_Piiiiiib$__internal_accurate_pow)
        /*0014*/ 	.word	0x00000000


	//----- nvinfo : EIATTR_FRAME_SIZE
	.align		4
.L_6:
        /*0018*/ 	.byte	0x04, 0x11
        /*001a*/ 	.short	(.L_8 - .L_7)
	.align		4
.L_7:
        /*001c*/ 	.word	index@($__internal_3_$__cuda_sm3x_div_rn_noftz_f32_slowpath)
        /*0020*/ 	.word	0x00000000


	//----- nvinfo : EIATTR_FRAME_SIZE
	.align		4
.L_8:
        /*0024*/ 	.byte	0x04, 0x11
        /*0026*/ 	.short	(.L_10 - .L_9)
	.align		4
.L_9:
        /*0028*/ 	.word	index@(_Z10gemm_acim_PKiS0_Piiiiiib)
        /*002c*/ 	.word	0x00000000


	//----- nvinfo : EIATTR_REGCOUNT
	.align		4
.L_10:
        /*0030*/ 	.byte	0x04, 0x2f
        /*0032*/ 	.short	(.L_12 - .L_11)
	.align		4
.L_11:
        /*0034*/ 	.word	index@(_Z30gemm_acim_with_scale_kernel_v1PKiS0_PfiiiiiPKfS3_b)
        /*0038*/ 	.word	0x00000034


	//----- nvinfo : EIATTR_FRAME_SIZE
	.align		4
.L_12:
        /*003c*/ 	.byte	0x04, 0x11
        /*003e*/ 	.short	(.L_14 - .L_13)
	.align		4
.L_13:
        /*0040*/ 	.word	index@($_Z30gemm_acim_with_scale_kernel_v1PKiS0_PfiiiiiPKfS3_b$__internal_accurate_pow)
        /*0044*/ 	.word	0x00000000


	//----- nvinfo : EIATTR_FRAME_SIZE
	.align		4
.L_14:
        /*0048*/ 	.byte	0x04, 0x11
        /*004a*/ 	.short	(.L_16 - .L_15)
	.align		4
.L_15:
        /*004c*/ 	.word	index@($__internal_2_$__cuda_sm3x_div_rn_noftz_f32_slowpath)
        /*0050*/ 	.word	0x00000000


	//----- nvinfo : EIATTR_FRAME_SIZE
	.align		4
.L_16:
        /*0054*/ 	.byte	0x04, 0x11
        /*0056*/ 	.short	(.L_18 - .L_17)
	.align		4
.L_17:
        /*0058*/ 	.word	index@(_Z30gemm_acim_with_scale_kernel_v1PKiS0_PfiiiiiPKfS3_b)
        /*005c*/ 	.word	0x00000000


	//----- nvinfo : EIATTR_REGCOUNT
	.align		4
.L_18:
        /*0060*/ 	.byte	0x04, 0x2f
        /*0062*/ 	.short	(.L_20 - .L_19)
	.align		4
.L_19:
        /*0064*/ 	.word	index@(_Z9transposeIiEviiPKT_PS0_)
        /*0068*/ 	.word	0x0000000e


	//----- nvinfo : EIATTR_FRAME_SIZE
	.align		4
.L_20:
        /*006c*/ 	.byte	0x04, 0x11
        /*006e*/ 	.short	(.L_22 - .L_21)
	.align		4
.L_21:
        /*0070*/ 	.word	index@(_Z9transposeIiEviiPKT_PS0_)
        /*0074*/ 	.word	0x00000000


	//----- nvinfo : EIATTR_REGCOUNT
	.align		4
.L_22:
        /*0078*/ 	.byte	0x04, 0x2f
        /*007a*/ 	.short	(.L_24 - .L_23)
	.align		4
.L_23:
        /*007c*/ 	.word	index@(_Z30gemm_acim_with_scale_kernel_v2P5char4S0_PfiiiiiPKfS3_bii)
        /*0080*/ 	.word	0x00000036


	//----- nvinfo : EIATTR_FRAME_SIZE
	.align		4
.L_24:
        /*0084*/ 	.byte	0x04, 0x11
        /*0086*/ 	.short	(.L_26 - .L_25)
	.align		4
.L_25:
        /*0088*/ 	.word	index@($_Z30gemm_acim_with_scale_kernel_v2P5char4S0_PfiiiiiPKfS3_bii$__internal_accurate_pow)
        /*008c*/ 	.word	0x00000000


	//----- nvinfo : EIATTR_FRAME_SIZE
	.align		4
.L_26:
        /*0090*/ 	.byte	0x04, 0x11
        /*0092*/ 	.short	(.L_28 - .L_27)
	.align		4
.L_27:
        /*0094*/ 	.word	index@($__internal_1_$__cuda_sm3x_div_rn_noftz_f32_slowpath)
        /*0098*/ 	.word	0x00000000


	//----- nvinfo : EIATTR_FRAME_SIZE
	.align		4
.L_28:
        /*009c*/ 	.byte	0x04, 0x11
        /*009e*/ 	.short	(.L_30 - .L_29)
	.align		4
.L_29:
        /*00a0*/ 	.word	index@(_Z30gemm_acim_with_scale_kernel_v2P5char4S0_PfiiiiiPKfS3_bii)
        /*00a4*/ 	.word	0x00000000


	//----- nvinfo : EIATTR_REGCOUNT
	.align		4
.L_30:
        /*00a8*/ 	.byte	0x04, 0x2f
        /*00aa*/ 	.short	(.L_32 - .L_31)
	.align		4
.L_31:
        /*00ac*/ 	.word	index@(_Z16paddingAddZeroesIcEviiPKT_iiPS0_)
        /*00b0*/ 	.word	0x0000000a


	//----- nvinfo : EIATTR_FRAME_SIZE
	.align		4
.L_32:
        /*00b4*/ 	.byte	0x04, 0x11
        /*00b6*/ 	.short	(.L_34 - .L_33)
	.align		4
.L_33:
        /*00b8*/ 	.word	index@(_Z16paddingAddZeroesIcEviiPKT_iiPS0_)
        /*00bc*/ 	.word	0x00000000


	//----- nvinfo : EIATTR_REGCOUNT
	.align		4
.L_34:
        /*00c0*/ 	.byte	0x04, 0x2f
        /*00c2*/ 	.short	(.L_36 - .L_35)
	.align		4
.L_35:
        /*00c4*/ 	.word	index@(_Z9transposeIcEviiPKT_PS0_)
        /*00c8*/ 	.word	0x0000000e


	//----- nvinfo : EIATTR_FRAME_SIZE
	.align		4
.L_36:
        /*00cc*/ 	.byte	0x04, 0x11
        /*00ce*/ 	.short	(.L_38 - .L_37)
	.align		4
.L_37:
        /*00d0*/ 	.word	index@(_Z9transposeIcEviiPKT_PS0_)
        /*00d4*/ 	.word	0x00000000


	//----- nvinfo : EIATTR_REGCOUNT
	.align		4
.L_38:
        /*00d8*/ 	.byte	0x04, 0x2f
        /*00da*/ 	.short	(.L_40 - .L_39)
	.align		4
.L_39:
        /*00dc*/ 	.word	index@(_Z19paddingRemoveZeroesIfEviiPKT_iiPS0_)
        /*00e0*/ 	.word	0x0000000a


	//----- nvinfo : EIATTR_FRAME_SIZE
	.align		4
.L_40:
        /*00e4*/ 	.byte	0x04, 0x11
        /*00e6*/ 	.short	(.L_42 - .L_41)
	.align		4
.L_41:
        /*00e8*/ 	.word	index@(_Z19paddingRemoveZeroesIfEviiPKT_iiPS0_)
        /*00ec*/ 	.word	0x00000000


	//----- nvinfo : EIATTR_REGCOUNT
	.align		4
.L_42:
        /*00f0*/ 	.byte	0x04, 0x2f
        /*00f2*/ 	.short	(.L_44 - .L_43)
	.align		4
.L_43:
        /*00f4*/ 	.word	index@(_Z19test_get_bit_kernelv)
        /*00f8*/ 	.word	0x00000018


	//----- nvinfo : EIATTR_FRAME_SIZE
	.align		4
.L_44:
        /*00fc*/ 	.byte	0x04, 0x11
        /*00fe*/ 	.short	(.L_46 - .L_45)
	.align		4
.L_45:
        /*0100*/ 	.word	index@(_Z19test_get_bit_kernelv)
        /*0104*/ 	.word	0x00000008


	//----- nvinfo : EIATTR_REGCOUNT
	.align		4
.L_46:
        /*0108*/ 	.byte	0x04, 0x2f
        /*010a*/ 	.short	(.L_48 - .L_47)
	.align		4
.L_47:
        /*010c*/ 	.word	index@(_Z29test_adaptive_quantize_kernelv)
        /*0110*/ 	.word	0x00000004


	//----- nvinfo : EIATTR_FRAME_SIZE
	.align		4
.L_48:
        /*0114*/ 	.byte	0x04, 0x11
        /*0116*/ 	.short	(.L_50 - .L_49)
	.align		4
.L_49:
        /*0118*/ 	.word	index@(_Z29test_adaptive_quantize_kernelv)
        /*011c*/ 	.word	0x00000000


	//----- nvinfo : EIATTR_REGCOUNT
	.align		4
.L_50:
        /*0120*/ 	.byte	0x04, 0x2f
        /*0122*/ 	.short	(.L_52 - .L_51)
	.align		4
.L_51:
        /*0124*/ 	.word	index@(_Z13dot_acim_callPKiS0_Piiiib)
        /*0128*/ 	.word	0x00000028


	//----- nvinfo : EIATTR_FRAME_SIZE
	.align		4
.L_52:
        /*012c*/ 	.byte	0x04, 0x11
        /*012e*/ 	.short	(.L_54 - .L_53)
	.align		4
.L_53:
        /*0130*/ 	.word	index@($_Z13dot_acim_callPKiS0_Piiiib$__internal_accurate_pow)
        /*0134*/ 	.word	0x00000000


	//----- nvinfo : EIATTR_FRAME_SIZE
	.align		4
.L_54:
        /*0138*/ 	.byte	0x04, 0x11
        /*013a*/ 	.short	(.L_56 - .L_55)
	.align		4
.L_55:
        /*013c*/ 	.word	index@($__internal_0_$__cuda_sm3x_div_rn_noftz_f32_slowpath)
        /*0140*/ 	.word	0x00000000


	//----- nvinfo : EIATTR_FRAME_SIZE
	.align		4
.L_56:
        /*0144*/ 	.byte	0x04, 0x11
        /*0146*/ 	.short	(.L_58 - .L_57)
	.align		4
.L_57:
        /*0148*/ 	.word	index@(_Z13dot_acim_callPKiS0_Piiiib)
        /*014c*/ 	.word	0x00000000


	//----- nvinfo : EIATTR_MIN_STACK_SIZE
	.align		4
.L_58:
        /*0150*/ 	.byte	0x04, 0x12
        /*0152*/ 	.short	(.L_60 - .L_59)
	.align		4
.L_59:
        /*0154*/ 	.word	index@(_Z13dot_acim_callPKiS0_Piiiib)
        /*0158*/ 	.word	0x00000000


	//----- nvinfo : EIATTR_MIN_STACK_SIZE
	.align		4
.L_60:
        /*015c*/ 	.byte	0x04, 0x12
        /*015e*/ 	.short	(.L_62 - .L_61)
	.align		4
.L_61:
        /*0160*/ 	.word	index@(_Z29test_adaptive_quantize_kernelv)
        /*0164*/ 	.word	0x00000000


	//----- nvinfo : EIATTR_MIN_STACK_SIZE
	.align		4
.L_62:
        /*0168*/ 	.byte	0x04, 0x12
        /*016a*/ 	.short	(.L_64 - .L_63)
	.align		4
.L_63:
        /*016c*/ 	.word	index@(_Z19test_get_bit_kernelv)
        /*0170*/ 	.word	0x00000008


	//----- nvinfo : EIATTR_MIN_STACK_SIZE
	.align		4
.L_64:
        /*0174*/ 	.byte	0x04, 0x12
        /*0176*/ 	.short	(.L_66 - .L_65)
	.align		4
.L_65:
        /*0178*/ 	.word	index@(_Z19paddingRemoveZeroesIfEviiPKT_iiPS0_)
        /*017c*/ 	.word	0x00000000


	//----- nvinfo : EIATTR_MIN_STACK_SIZE
	.align		4
.L_66:
        /*0180*/ 	.byte	0x04, 0x12
        /*0182*/ 	.short	(.L_68 - .L_67)
	.align		4
.L_67:
        /*0184*/ 	.word	index@(_Z9transposeIcEviiPKT_PS0_)
        /*0188*/ 	.word	0x00000000


	//----- nvinfo : EIATTR_MIN_STACK_SIZE
	.align		4
.L_68:
        /*018c*/ 	.byte	0x04, 0x12
        /*018e*/ 	.short	(.L_70 - .L_69)
	.align		4
.L_69:
        /*0190*/ 	.word	index@(_Z16paddingAddZeroesIcEviiPKT_iiPS0_)
        /*0194*/ 	.word	0x00000000


	//----- nvinfo : EIATTR_MIN_STACK_SIZE
	.align		4
.L_70:
        /*0198*/ 	.byte	0x04, 0x12
        /*019a*/ 	.short	(.L_72 - .L_71)
	.align		4
.L_71:
        /*019c*/ 	.word	index@(_Z30gemm_acim_with_scale_kernel_v2P5char4S0_PfiiiiiPKfS3_bii)
        /*01a0*/ 	.word	0x00000000


	//----- nvinfo : EIATTR_MIN_STACK_SIZE
	.align		4
.L_72:
        /*01a4*/ 	.byte	0x04, 0x12
        /*01a6*/ 	.short	(.L_74 - .L_73)
	.align		4
.L_73:
        /*01a8*/ 	.word	index@(_Z9transposeIiEviiPKT_PS0_)
        /*01ac*/ 	.word	0x00000000


	//----- nvinfo : EIATTR_MIN_STACK_SIZE
	.align		4
.L_74:
        /*01b0*/ 	.byte	0x04, 0x12
        /*01b2*/ 	.short	(.L_76 - .L_75)
	.align		4
.L_75:
        /*01b4*/ 	.word	index@(_Z30gemm_acim_with_scale_kernel_v1PKiS0_PfiiiiiPKfS3_b)
        /*01b8*/ 	.word	0x00000000


	//----- nvinfo : EIATTR_MIN_STACK_SIZE
	.align		4
.L_76:
        /*01bc*/ 	.byte	0x04, 0x12
        /*01be*/ 	.short	(.L_78 - .L_77)
	.align		4
.L_77:
        /*01c0*/ 	.word	index@(_Z10gemm_acim_PKiS0_Piiiiiib)
        /*01c4*/ 	.word	0x00000000
.L_78:


//--------------------- .nv.compat                --------------------------
	.section	.nv.compat,"",@"SHT_CUDA_COMPAT_INFO"
	.align	4
        /*0000*/ 	.byte	0x02, 0x09, 0x00, 0x00, 0x02, 0x02, 0x01, 0x00, 0x02, 0x05, 0x05, 0x00, 0x03, 0x07, 0x01, 0x01
        /*0010*/ 	.byte	0x02, 0x03, 0x00, 0x00, 0x02, 0x06, 0x01, 0x00, 0x04, 0x0b, 0x08, 0x00, 0x01, 0x00, 0x00, 0x00
        /*0020*/ 	.byte	0x00, 0x00, 0x00, 0x00


//--------------------- .nv.info._Z13dot_acim_callPKiS0_Piiiib --------------------------
	.section	.nv.info._Z13dot_acim_callPKiS0_Piiiib,"",@"SHT_CUDA_INFO"
	.sectionflags	@""
	.align	4


	//----- nvinfo : EIATTR_CUDA_API_VERSION
	.align		4
        /*0000*/ 	.byte	0x04, 0x37
        /*0002*/ 	.short	(.L_80 - .L_79)
.L_79:
        /*0004*/ 	.word	0x00000082


	//----- nvinfo : EIATTR_KPARAM_INFO
	.align		4
.L_80:
        /*0008*/ 	.byte	0x04, 0x17
        /*000a*/ 	.short	(.L_82 - .L_81)
.L_81:
        /*000c*/ 	.word	0x00000000
        /*0010*/ 	.short	0x0006
        /*0012*/ 	.short	0x0024
        /*0014*/ 	.byte	0x00, 0xf0, 0x05, 0x00


	//----- nvinfo : EIATTR_KPARAM_INFO
	.align		4
.L_82:
        /*0018*/ 	.byte	0x04, 0x17
        /*001a*/ 	.short	(.L_84 - .L_83)
.L_83:
        /*001c*/ 	.word	0x00000000
        /*0020*/ 	.short	0x0005
        /*0022*/ 	.short	0x0020
        /*0024*/ 	.byte	0x00, 0xf0, 0x11, 0x00


	//----- nvinfo : EIATTR_KPARAM_INFO
	.align		4
.L_84:
        /*0028*/ 	.byte	0x04, 0x17
        /*002a*/ 	.short	(.L_86 - .L_85)
.L_85:
        /*002c*/ 	.word	0x00000000
        /*0030*/ 	.short	0x0004
        /*0032*/ 	.short	0x001c
        /*0034*/ 	.byte	0x00, 0xf0, 0x11, 0x00


	//----- nvinfo : EIATTR_KPARAM_INFO
	.align		4
.L_86:
        /*0038*/ 	.byte	0x04, 0x17
        /*003a*/ 	.short	(.L_88 - .L_87)
.L_87:
        /*003c*/ 	.word	0x00000000
        /*0040*/ 	.short	0x0003
        /*0042*/ 	.short	0x0018
        /*0044*/ 	.byte	0x00, 0xf0, 0x11, 0x00


	//----- nvinfo : EIATTR_KPARAM_INFO
	.align		4
.L_88:
        /*0048*/ 	.byte	0x04, 0x17
        /*004a*/ 	.short	(.L_90 - .L_89)
.L_89:
        /*004c*/ 	.word	0x00000000
        /*0050*/ 	.short	0x0002
        /*0052*/ 	.short	0x0010
        /*0054*/ 	.byte	0x00, 0xf5, 0x21, 0x00


	//----- nvinfo : EIATTR_KPARAM_INFO
	.align		4
.L_90:
        /*0058*/ 	.byte	0x04, 0x17
        /*005a*/ 	.short	(.L_92 - .L_91)
.L_91:
        /*005c*/ 	.word	0x00000000
        /*0060*/ 	.short	0x0001
        /*0062*/ 	.short	0x0008
        /*0064*/ 	.byte	0x00, 0xf5, 0x21, 0x00


	//----- nvinfo : EIATTR_KPARAM_INFO
	.align		4
.L_92:
        /*0068*/ 	.byte	0x04, 0x17
        /*006a*/ 	.short	(.L_94 - .L_93)
.L_93:
        /*006c*/ 	.word	0x00000000
        /*0070*/ 	.short	0x0000
        /*0072*/ 	.short	0x0000
        /*0074*/ 	.byte	0x00, 0xf5, 0x21, 0x00


	//----- nvinfo : EIATTR_SPARSE_MMA_MASK
	.align		4
.L_94:
        /*0078*/ 	.byte	0x03, 0x50
        /*007a*/ 	.short	0x0000


	//----- nvinfo : EIATTR_MAXREG_COUNT
	.align		4
        /*007c*/ 	.byte	0x03, 0x1b
        /*007e*/ 	.short	0x00ff


	//----- nvinfo : EIATTR_EXTERNS
	.align		4
        /*0080*/ 	.byte	0x04, 0x0f
        /*0082*/ 	.short	(.L_96 - .L_95)


	//   ....[0]....
	.align		4
.L_95:
        /*0084*/ 	.word	index@(malloc)


	//----- nvinfo : EIATTR_MERCURY_ISA_VERSION
	.align		4
.L_96:
        /*0088*/ 	.byte	0x03, 0x5f
        /*008a*/ 	.short	0x0101


	//----- nvinfo : EIATTR_VRC_CTA_INIT_COUNT
	.align		4
        /*008c*/ 	.byte	0x02, 0x4a
	.zero		1
	.zero		1


	//----- nvinfo : EIATTR_SYSCALL_OFFSETS
	.align		4
        /*0090*/ 	.byte	0x04, 0x46
        /*0092*/ 	.short	(.L_98 - .L_97)


	//   ....[0]....
.L_97:
        /*0094*/ 	.word	0x000000c0


	//   ....[1]....
        /*0098*/ 	.word	0x00000140


	//----- nvinfo : EIATTR_EXIT_INSTR_OFFSETS
	.align		4
.L_98:
        /*009c*/ 	.byte	0x04, 0x1c
        /*009e*/ 	.short	(.L_100 - .L_99)


	//   ....[0]....
.L_99:
        /*00a0*/ 	.word	0x000042c0


	//----- nvinfo : EIATTR_CRS_STACK_SIZE
	.align		4
.L_100:
        /*00a4*/ 	.byte	0x04, 0x1e
        /*00a6*/ 	.short	(.L_102 - .L_101)
.L_101:
        /*00a8*/ 	.word	0x00000000


	//----- nvinfo : EIATTR_CBANK_PARAM_SIZE
	.align		4
.L_102:
        /*00ac*/ 	.byte	0x03, 0x19
        /*00ae*/ 	.short	0x0025


	//----- nvinfo : EIATTR_PARAM_CBANK
	.align		4
        /*00b0*/ 	.byte	0x04, 0x0a
        /*00b2*/ 	.short	(.L_104 - .L_103)
	.align		4
.L_103:
        /*00b4*/ 	.word	index@(.nv.constant0._Z13dot_acim_callPKiS0_Piiiib)
        /*00b8*/ 	.short	0x0380
        /*00ba*/ 	.short	0x0025


	//----- nvinfo : EIATTR_SW_WAR
	.align		4
.L_104:
        /*00bc*/ 	.byte	0x04, 0x36
        /*00be*/ 	.short	(.L_106 - .L_105)
.L_105:
        /*00c0*/ 	.word	0x00000008
.L_106:


//--------------------- .nv.info._Z29test_adaptive_quantize_kernelv --------------------------
	.section	.nv.info._Z29test_adaptive_quantize_kernelv,"",@"SHT_CUDA_INFO"
	.sectionflags	@""
	.align	4


	//----- nvinfo : EIATTR_CUDA_API_VERSION
	.align		4
        /*0000*/ 	.byte	0x04, 0x37
        /*0002*/ 	.short	(.L_108 - .L_107)
.L_107:
        /*0004*/ 	.word	0x00000082


	//----- nvinfo : EIATTR_SPARSE_MMA_MASK
	.align		4
.L_108:
        /*0008*/ 	.byte	0x03, 0x50
        /*000a*/ 	.short	0x0000


	//----- nvinfo : EIATTR_MAXREG_COUNT
	.align		4
        /*000c*/ 	.byte	0x03, 0x1b
        /*000e*/ 	.short	0x00ff


	//----- nvinfo : EIATTR_MERCURY_ISA_VERSION
	.align		4
        /*0010*/ 	.byte	0x03, 0x5f
        /*0012*/ 	.short	0x0101


	//----- nvinfo : EIATTR_VRC_CTA_INIT_COUNT
	.align		4
        /*0014*/ 	.byte	0x02, 0x4a
	.zero		1
	.zero		1


	//----- nvinfo : EIATTR_EXIT_INSTR_OFFSETS
	.align		4
        /*0018*/ 	.byte	0x04, 0x1c
        /*001a*/ 	.short	(.L_110 - .L_109)


	//   ....[0]....
.L_109:
        /*001c*/ 	.word	0x00000010


	//----- nvinfo : EIATTR_SW_WAR
	.align		4
.L_110:
        /*0020*/ 	.byte	0x04, 0x36
        /*0022*/ 	.short	(.L_112 - .L_111)
.L_111:
        /*0024*/ 	.word	0x00000008
.L_112:


//--------------------- .nv.info._Z19test_get_bit_kernelv --------------------------
	.section	.nv.info._Z19test_get_bit_kernelv,"",@"SHT_CUDA_INFO"
	.sectionflags	@""
	.align	4


	//----- nvinfo : EIATTR_CUDA_API_VERSION
	.align		4
        /*0000*/ 	.byte	0x04, 0x37
        /*0002*/ 	.short	(.L_114 - .L_113)
.L_113:
        /*0004*/ 	.word	0x00000082


	//----- nvinfo : EIATTR_SPARSE_MMA_MASK
	.align		4
.L_114:
        /*0008*/ 	.byte	0x03, 0x50
        /*000a*/ 	.short	0x0000


	//----- nvinfo : EIATTR_MAXREG_COUNT
	.align		4
        /*000c*/ 	.byte	0x03, 0x1b
        /*000e*/ 	.short	0x00ff


	//----- nvinfo : EIATTR_EXTERNS
	.align		4
        /*0010*/ 	.byte	0x04, 0x0f
        /*0012*/ 	.short	(.L_116 - .L_115)


	//   ....[0]....
	.align		4
.L_115:
        /*0014*/ 	.word	index@(vprintf)


	//----- nvinfo : EIATTR_MERCURY_ISA_VERSION
	.align		4
.L_116:
        /*0018*/ 	.byte	0x03, 0x5f
        /*001a*/ 	.short	0x0101


	//----- nvinfo : EIATTR_VRC_CTA_INIT_COUNT
	.align		4
        /*001c*/ 	.byte	0x02, 0x4a
	.zero		1
	.zero		1


	//----- nvinfo : EIATTR_SYSCALL_OFFSETS
	.align		4
        /*0020*/ 	.byte	0x04, 0x46
        /*0022*/ 	.short	(.L_118 - .L_117)


	//   ....[0]....
.L_117:
        /*0024*/ 	.word	0x00000100


	//   ....[1]....
        /*0028*/ 	.word	0x00000190


	//   ....[2]....
        /*002c*/ 	.word	0x00000230


	//----- nvinfo : EIATTR_EXIT_INSTR_OFFSETS
	.align		4
.L_118:
        /*0030*/ 	.byte	0x04, 0x1c
        /*0032*/ 	.short	(.L_120 - .L_119)


	//   ....[0]....
.L_119:
        /*0034*/ 	.word	0x00000240


	//----- nvinfo : EIATTR_SW_WAR
	.align		4
.L_120:
        /*0038*/ 	.byte	0x04, 0x36
        /*003a*/ 	.short	(.L_122 - .L_121)
.L_121:
        /*003c*/ 	.word	0x00000008
.L_122:


//--------------------- .nv.info._Z19paddingRemoveZeroesIfEviiPKT_iiPS0_ --------------------------
	.section	.nv.info._Z19paddingRemoveZeroesIfEviiPKT_iiPS0_,"",@"SHT_CUDA_INFO"
	.sectionflags	@""
	.align	4


	//----- nvinfo : EIATTR_CUDA_API_VERSION
	.align		4
        /*0000*/ 	.byte	0x04, 0x37
        /*0002*/ 	.short	(.L_124 - .L_123)
.L_123:
        /*0004*/ 	.word	0x00000082


	//----- nvinfo : EIATTR_KPARAM_INFO
	.align		4
.L_124:
        /*0008*/ 	.byte	0x04, 0x17
        /*000a*/ 	.short	(.L_126 - .L_125)
.L_125:
        /*000c*/ 	.word	0x00000000
        /*0010*/ 	.short	0x0005
        /*0012*/ 	.short	0x0018
        /*0014*/ 	.byte	0x00, 0xf5, 0x21, 0x00


	//----- nvinfo : EIATTR_KPARAM_INFO
	.align		4
.L_126:
        /*0018*/ 	.byte	0x04, 0x17
        /*001a*/ 	.short	(.L_128 - .L_127)
.L_127:
        /*001c*/ 	.word	0x00000000
        /*0020*/ 	.short	0x0004
        /*0022*/ 	.short	0x0014
        /*0024*/ 	.byte	0x00, 0xf0, 0x11, 0x00


	//----- nvinfo : EIATTR_KPARAM_INFO
	.align		4
.L_128:
        /*0028*/ 	.byte	0x04, 0x17
        /*002a*/ 	.short	(.L_130 - .L_129)
.L_129:
        /*002c*/ 	.word	0x00000000
        /*0030*/ 	.short	0x0003
        /*0032*/ 	.short	0x0010
        /*0034*/ 	.byte	0x00, 0xf0, 0x11, 0x00


	//----- nvinfo : EIATTR_KPARAM_INFO
	.align		4
.L_130:
        /*0038*/ 	.byte	0x04, 0x17
        /*003a*/ 	.short	(.L_132 - .L_131)
.L_131:
        /*003c*/ 	.word	0x00000000
        /*0040*/ 	.short	0x0002
        /*0042*/ 	.short	0x0008
        /*0044*/ 	.byte	0x00, 0xf5, 0x21, 0x00


	//----- nvinfo : EIATTR_KPARAM_INFO
	.align		4
.L_132:
        /*0048*/ 	.byte	0x04, 0x17
        /*004a*/ 	.short	(.L_134 - .L_133)
.L_133:
        /*004c*/ 	.word	0x00000000
        /*0050*/ 	.short	0x0001
        /*0052*/ 	.short	0x0004
        /*0054*/ 	.byte	0x00, 0xf0, 0x11, 0x00


	//----- nvinfo : EIATTR_KPARAM_INFO
	.align		4
.L_134:
        /*0058*/ 	.byte	0x04, 0x17
        /*005a*/ 	.short	(.L_136 - .L_135)
.L_135:
        /*005c*/ 	.word	0x00000000
        /*0060*/ 	.short	0x0000
        /*0062*/ 	.short	0x0000
        /*0064*/ 	.byte	0x00, 0xf0, 0x11, 0x00


	//----- nvinfo : EIATTR_SPARSE_MMA_MASK
	.align		4
.L_136:
        /*0068*/ 	.byte	0x03, 0x50
        /*006a*/ 	.short	0x0000


	//----- nvinfo : EIATTR_MAXREG_COUNT
	.align		4
        /*006c*/ 	.byte	0x03, 0x1b
        /*006e*/ 	.short	0x00ff


	//----- nvinfo : EIATTR_MERCURY_ISA_VERSION
	.align		4
        /*0070*/ 	.byte	0x03, 0x5f
        /*0072*/ 	.short	0x0101


	//----- nvinfo : EIATTR_VRC_CTA_INIT_COUNT
	.align		4
        /*0074*/ 	.byte	0x02, 0x4a
	.zero		1
	.zero		1


	//----- nvinfo : EIATTR_EXIT_INSTR_OFFSETS
	.align		4
        /*0078*/ 	.byte	0x04, 0x1c
        /*007a*/ 	.short	(.L_138 - .L_137)


	//   ....[0]....
.L_137:
        /*007c*/ 	.word	0x000000a0


	//   ....[1]....
        /*0080*/ 	.word	0x00000150


	//----- nvinfo : EIATTR_CBANK_PARAM_SIZE
	.align		4
.L_138:
        /*0084*/ 	.byte	0x03, 0x19
        /*0086*/ 	.short	0x0020


	//----- nvinfo : EIATTR_PARAM_CBANK
	.align		4
        /*0088*/ 	.byte	0x04, 0x0a
        /*008a*/ 	.short	(.L_140 - .L_139)
	.align		4
.L_139:
        /*008c*/ 	.word	index@(.nv.constant0._Z19paddingRemoveZeroesIfEviiPKT_iiPS0_)
        /*0090*/ 	.short	0x0380
        /*0092*/ 	.short	0x0020


	//----- nvinfo : EIATTR_SW_WAR
	.align		4
.L_140:
        /*0094*/ 	.byte	0x04, 0x36
        /*0096*/ 	.short	(.L_142 - .L_141)
.L_141:
        /*0098*/ 	.word	0x00000008
.L_142:


//--------------------- .nv.info._Z9transposeIcEviiPKT_PS0_ --------------------------
	.section	.nv.info._Z9transposeIcEviiPKT_PS0_,"",@"SHT_CUDA_INFO"
	.sectionflags	@""
	.align	4


	//----- nvinfo : EIATTR_CUDA_API_VERSION
	.align		4
        /*0000*/ 	.byte	0x04, 0x37
        /*0002*/ 	.short	(.L_144 - .L_143)
.L_143:
        /*0004*/ 	.word	0x00000082


	//----- nvinfo : EIATTR_KPARAM_INFO
	.align		4
.L_144:
        /*0008*/ 	.byte	0x04, 0x17
        /*000a*/ 	.short	(.L_146 - .L_145)
.L_145:
        /*000c*/ 	.word	0x00000000
        /*0010*/ 	.short	0x0003
        /*0012*/ 	.short	0x0010
        /*0014*/ 	.byte	0x00, 0xf5, 0x21, 0x00


	//----- nvinfo : EIATTR_KPARAM_INFO
	.align		4
.L_146:
        /*0018*/ 	.byte	0x04, 0x17
        /*001a*/ 	.short	(.L_148 - .L_147)
.L_147:
        /*001c*/ 	.word	0x00000000
        /*0020*/ 	.short	0x0002
        /*0022*/ 	.short	0x0008
        /*0024*/ 	.byte	0x00, 0xf5, 0x21, 0x00


	//----- nvinfo : EIATTR_KPARAM_INFO
	.align		4
.L_148:
        /*0028*/ 	.byte	0x04, 0x17
        /*002a*/ 	.short	(.L_150 - .L_149)
.L_149:
        /*002c*/ 	.word	0x00000000
        /*0030*/ 	.short	0x0001
        /*0032*/ 	.short	0x0004
        /*0034*/ 	.byte	0x00, 0xf0, 0x11, 0x00


	//----- nvinfo : EIATTR_KPARAM_INFO
	.align		4
.L_150:
        /*0038*/ 	.byte	0x04, 0x17
        /*003a*/ 	.short	(.L_152 - .L_151)
.L_151:
        /*003c*/ 	.word	0x00000000
        /*0040*/ 	.short	0x0000
        /*0042*/ 	.short	0x0000
        /*0044*/ 	.byte	0x00, 0xf0, 0x11, 0x00


	//----- nvinfo : EIATTR_SPARSE_MMA_MASK
	.align		4
.L_152:
        /*0048*/ 	.byte	0x03, 0x50
        /*004a*/ 	.short	0x0000


	//----- nvinfo : EIATTR_MAXREG_COUNT
	.align		4
        /*004c*/ 	.byte	0x03, 0x1b
        /*004e*/ 	.short	0x00ff


	//----- nvinfo : EIATTR_NUM_BARRIERS
	.align		4
        /*0050*/ 	.byte	0x02, 0x4c
        /*0052*/ 	.byte	0x01
	.zero		1


	//----- nvinfo : EIATTR_MERCURY_ISA_VERSION
	.align		4
        /*0054*/ 	.byte	0x03, 0x5f
        /*0056*/ 	.short	0x0101


	//----- nvinfo : EIATTR_VRC_CTA_INIT_COUNT
	.align		4
        /*0058*/ 	.byte	0x02, 0x4a
	.zero		1
	.zero		1


	//----- nvinfo : EIATTR_EXIT_INSTR_OFFSETS
	.align		4
        /*005c*/ 	.byte	0x04, 0x1c
        /*005e*/ 	.short	(.L_154 - .L_153)


	//   ....[0]....
.L_153:
        /*0060*/ 	.word	0x000001c0


	//   ....[1]....
        /*0064*/ 	.word	0x00000290


	//----- nvinfo : EIATTR_CBANK_PARAM_SIZE
	.align		4
.L_154:
        /*0068*/ 	.byte	0x03, 0x19
        /*006a*/ 	.short	0x0018


	//----- nvinfo : EIATTR_PARAM_CBANK
	.align		4
        /*006c*/ 	.byte	0x04, 0x0a
        /*006e*/ 	.short	(.L_156 - .L_155)
	.align		4
.L_155:
        /*0070*/ 	.word	index@(.nv.constant0._Z9transposeIcEviiPKT_PS0_)
        /*0074*/ 	.short	0x0380
        /*0076*/ 	.short	0x0018


	//----- nvinfo : EIATTR_SW_WAR
	.align		4
.L_156:
        /*0078*/ 	.byte	0x04, 0x36
        /*007a*/ 	.short	(.L_158 - .L_157)
.L_157:
        /*007c*/ 	.word	0x00000008
.L_158:


//--------------------- .nv.info._Z16paddingAddZeroesIcEviiPKT_iiPS0_ --------------------------
	.section	.nv.info._Z16paddingAddZeroesIcEviiPKT_iiPS0_,"",@"SHT_CUDA_INFO"
	.sectionflags	@""
	.align	4


	//----- nvinfo : EIATTR_CUDA_API_VERSION
	.align		4
        /*0000*/ 	.byte	0x04, 0x37
        /*0002*/ 	.short	(.L_160 - .L_159)
.L_159:
        /*0004*/ 	.word	0x00000082


	//----- nvinfo : EIATTR_KPARAM_INFO
	.align		4
.L_160:
        /*0008*/ 	.byte	0x04, 0x17
        /*000a*/ 	.short	(.L_162 - .L_161)
.L_161:
        /*000c*/ 	.word	0x00000000
        /*0010*/ 	.short	0x0005
        /*0012*/ 	.short	0x0018
        /*0014*/ 	.byte	0x00, 0xf5, 0x21, 0x00


	//----- nvinfo : EIATTR_KPARAM_INFO
	.align		4
.L_162:
        /*0018*/ 	.byte	0x04, 0x17
        /*001a*/ 	.short	(.L_164 - .L_163)
.L_163:
        /*001c*/ 	.word	0x00000000
        /*0020*/ 	.short	0x0004
        /*0022*/ 	.short	0x0014
        /*0024*/ 	.byte	0x00, 0xf0, 0x11, 0x00


	//----- nvinfo : EIATTR_KPARAM_INFO
	.align		4
.L_164:
        /*0028*/ 	.byte	0x04, 0x17
        /*002a*/ 	.short	(.L_166 - .L_165)
.L_165:
        /*002c*/ 	.word	0x00000000
        /*0030*/ 	.short	0x0003
        /*0032*/ 	.short	0x0010
        /*0034*/ 	.byte	0x00, 0xf0, 0x11, 0x00


	//----- nvinfo : EIATTR_KPARAM_INFO
	.align		4
.L_166:
        /*0038*/ 	.byte	0x04, 0x17
        /*003a*/ 	.short	(.L_168 - .L_167)
.L_167:
        /*003c*/ 	.word	0x00000000
        /*0040*/ 	.short	0x0002
        /*0042*/ 	.short	0x0008
        /*0044*/ 	.byte	0x00, 0xf5, 0x21, 0x00


	//----- nvinfo : EIATTR_KPARAM_INFO
	.align		4
.L_168:
        /*0048*/ 	.byte	0x04, 0x17
        /*004a*/ 	.short	(.L_170 - .L_169)
.L_169:
        /*004c*/ 	.word	0x00000000
        /*0050*/ 	.short	0x0001
        /*0052*/ 	.short	0x0004
        /*0054*/ 	.byte	0x00, 0xf0, 0x11, 0x00


	//----- nvinfo : EIATTR_KPARAM_INFO
	.align		4
.L_170:
        /*0058*/ 	.byte	0x04, 0x17
        /*005a*/ 	.short	(.L_172 - .L_171)
.L_171:
        /*005c*/ 	.word	0x00000000
        /*0060*/ 	.short	0x0000
        /*0062*/ 	.short	0x0000
        /*0064*/ 	.byte	0x00, 0xf0, 0x11, 0x00


	//----- nvinfo : EIATTR_SPARSE_MMA_MASK
	.align		4
.L_172:
        /*0068*/ 	.byte	0x03, 0x50
        /*006a*/ 	.short	0x0000


	//----- nvinfo : EIATTR_MAXREG_COUNT
	.align		4
        /*006c*/ 	.byte	0x03, 0x1b
        /*006e*/ 	.short	0x00ff


	//----- nvinfo : EIATTR_MERCURY_ISA_VERSION
	.align		4
        /*0070*/ 	.byte	0x03, 0x5f
        /*0072*/ 	.short	0x0101


	//----- nvinfo : EIATTR_VRC_CTA_INIT_COUNT
	.align		4
        /*0074*/ 	.byte	0x02, 0x4a
	.zero		1
	.zero		1


	//----- nvinfo : EIATTR_EXIT_INSTR_OFFSETS
	.align		4
        /*0078*/ 	.byte	0x04, 0x1c
        /*007a*/ 	.short	(.L_174 - .L_173)


	//   ....[0]....
.L_173:
        /*007c*/ 	.word	0x000000a0


	//   ....[1]....
        /*0080*/ 	.word	0x000001c0


	//----- nvinfo : EIATTR_CBANK_PARAM_SIZE
	.align		4
.L_174:
        /*0084*/ 	.byte	0x03, 0x19
        /*0086*/ 	.short	0x0020


	//----- nvinfo : EIATTR_PARAM_CBANK
	.align		4
        /*0088*/ 	.byte	0x04, 0x0a
        /*008a*/ 	.short	(.L_176 - .L_175)
	.align		4
.L_175:
        /*008c*/ 	.word	index@(.nv.constant0._Z16paddingAddZeroesIcEviiPKT_iiPS0_)
        /*0090*/ 	.short	0x0380
        /*0092*/ 	.short	0x0020


	//----- nvinfo : EIATTR_SW_WAR
	.align		4
.L_176:
        /*0094*/ 	.byte	0x04, 0x36
        /*0096*/ 	.short	(.L_178 - .L_177)
.L_177:
        /*0098*/ 	.word	0x00000008
.L_178:


//--------------------- .nv.info._Z30gemm_acim_with_scale_kernel_v2P5char4S0_PfiiiiiPKfS3_bii --------------------------
	.section	.nv.info._Z30gemm_acim_with_scale_kernel_v2P5char4S0_PfiiiiiPKfS3_bii,"",@"SHT_CUDA_INFO"
	.sectionflags	@""
	.align	4


	//----- nvinfo : EIATTR_CUDA_API_VERSION
	.align		4
        /*0000*/ 	.byte	0x04, 0x37
        /*0002*/ 	.short	(.L_180 - .L_179)
.L_179:
        /*0004*/ 	.word	0x00000082


	//----- nvinfo : EIATTR_KPARAM_INFO
	.align		4
.L_180:
        /*0008*/ 	.byte	0x04, 0x17
        /*000a*/ 	.short	(.L_182 - .L_181)
.L_181:
        /*000c*/ 	.word	0x00000000
        /*0010*/ 	.short	0x000c
        /*0012*/ 	.short	0x0048
        /*0014*/ 	.byte	0x00, 0xf0, 0x11, 0x00


	//----- nvinfo : EIATTR_KPARAM_INFO
	.align		4
.L_182:
        /*0018*/ 	.byte	0x04, 0x17
        /*001a*/ 	.short	(.L_184 - .L_183)
.L_183:
        /*001c*/ 	.word	0x00000000
        /*0020*/ 	.short	0x000b
        /*0022*/ 	.short	0x0044
        /*0024*/ 	.byte	0x00, 0xf0, 0x11, 0x00


	//----- nvinfo : EIATTR_KPARAM_INFO
	.align		4
.L_184:
        /*0028*/ 	.byte	0x04, 0x17
        /*002a*/ 	.short	(.L_186 - .L_185)
.L_185:
        /*002c*/ 	.word	0x00000000
        /*0030*/ 	.short	0x000a
        /*0032*/ 	.short	0x0040
        /*0034*/ 	.byte	0x00, 0xf0, 0x05, 0x00


	//----- nvinfo : EIATTR_KPARAM_INFO
	.align		4
.L_186:
        /*0038*/ 	.byte	0x04, 0x17
        /*003a*/ 	.short	(.L_188 - .L_187)
.L_187:
        /*003c*/ 	.word	0x00000000
        /*0040*/ 	.short	0x0009
        /*0042*/ 	.short	0x0038
        /*0044*/ 	.byte	0x00, 0xf5, 0x21, 0x00


	//----- nvinfo : EIATTR_KPARAM_INFO
	.align		4
.L_188:
        /*0048*/ 	.byte	0x04, 0x17
        /*004a*/ 	.short	(.L_190 - .L_189)
.L_189:
        /*004c*/ 	.word	0x00000000
        /*0050*/ 	.short	0x0008
        /*0052*/ 	.short	0x0030
        /*0054*/ 	.byte	0x00, 0xf5, 0x21, 0x00


	//----- nvinfo : EIATTR_KPARAM_INFO
	.align		4
.L_190:
        /*0058*/ 	.byte	0x04, 0x17
        /*005a*/ 	.short	(.L_192 - .L_191)
.L_191:
        /*005c*/ 	.word	0x00000000
        /*0060*/ 	.short	0x0007
        /*0062*/ 	.short	0x0028
        /*0064*/ 	.byte	0x00, 0xf0, 0x11, 0x00


	//----- nvinfo : EIATTR_KPARAM_INFO
	.align		4
.L_192:
        /*0068*/ 	.byte	0x04, 0x17
        /*006a*/ 	.short	(.L_194 - .L_193)
.L_193:
        /*006c*/ 	.word	0x00000000
        /*0070*/ 	.short	0x0006
        /*0072*/ 	.short	0x0024
        /*0074*/ 	.byte	0x00, 0xf0, 0x11, 0x00


	//----- nvinfo : EIATTR_KPARAM_INFO
	.align		4
.L_194:
        /*0078*/ 	.byte	0x04, 0x17
        /*007a*/ 	.short	(.L_196 - .L_195)
.L_195:
        /*007c*/ 	.word	0x00000000
        /*0080*/ 	.short	0x0005
        /*0082*/ 	.short	0x0020
        /*0084*/ 	.byte	0x00, 0xf0, 0x11, 0x00


	//----- nvinfo : EIATTR_KPARAM_INFO
	.align		4
.L_196:
        /*0088*/ 	.byte	0x04, 0x17
        /*008a*/ 	.short	(.L_198 - .L_197)
.L_197:
        /*008c*/ 	.word	0x00000000
        /*0090*/ 	.short	0x0004
        /*0092*/ 	.short	0x001c
        /*0094*/ 	.byte	0x00, 0xf0, 0x11, 0x00


	//----- nvinfo : EIATTR_KPARAM_INFO
	.align		4
.L_198:
        /*0098*/ 	.byte	0x04, 0x17
        /*009a*/ 	.short	(.L_200 - .L_199)
.L_199:
        /*009c*/ 	.word	0x00000000
        /*00a0*/ 	.short	0x0003
        /*00a2*/ 	.short	0x0018
        /*00a4*/ 	.byte	0x00, 0xf0, 0x11, 0x00


	//----- nvinfo : EIATTR_KPARAM_INFO
	.align		4
.L_200:
        /*00a8*/ 	.byte	0x04, 0x17
        /*00aa*/ 	.short	(.L_202 - .L_201)
.L_201:
        /*00ac*/ 	.word	0x00000000
        /*00b0*/ 	.short	0x0002
        /*00b2*/ 	.short	0x0010
        /*00b4*/ 	.byte	0x00, 0xf5, 0x21, 0x00


	//----- nvinfo : EIATTR_KPARAM_INFO
	.align		4
.L_202:
        /*00b8*/ 	.byte	0x04, 0x17
        /*00ba*/ 	.short	(.L_204 - .L_203)
.L_203:
        /*00bc*/ 	.word	0x00000000
        /*00c0*/ 	.short	0x0001
        /*00c2*/ 	.short	0x0008
        /*00c4*/ 	.byte	0x00, 0xf5, 0x21, 0x00


	//----- nvinfo : EIATTR_KPARAM_INFO
	.align		4
.L_204:
        /*00c8*/ 	.byte	0x04, 0x17
        /*00ca*/ 	.short	(.L_206 - .L_205)
.L_205:
        /*00cc*/ 	.word	0x00000000
        /*00d0*/ 	.short	0x0000
        /*00d2*/ 	.short	0x0000
        /*00d4*/ 	.byte	0x00, 0xf5, 0x21, 0x00


	//----- nvinfo : EIATTR_SPARSE_MMA_MASK
	.align		4
.L_206:
        /*00d8*/ 	.byte	0x03, 0x50
        /*00da*/ 	.short	0x0000


	//----- nvinfo : EIATTR_MAXREG_COUNT
	.align		4
        /*00dc*/ 	.byte	0x03, 0x1b
        /*00de*/ 	.short	0x00ff


	//----- nvinfo : EIATTR_NUM_BARRIERS
	.align		4
        /*00e0*/ 	.byte	0x02, 0x4c
        /*00e2*/ 	.byte	0x01
	.zero		1


	//----- nvinfo : EIATTR_MERCURY_ISA_VERSION
	.align		4
        /*00e4*/ 	.byte	0x03, 0x5f
        /*00e6*/ 	.short	0x0101


	//----- nvinfo : EIATTR_VRC_CTA_INIT_COUNT
	.align		4
        /*00e8*/ 	.byte	0x02, 0x4a
	.zero		1
	.zero		1


	//----- nvinfo : EIATTR_EXIT_INSTR_OFFSETS
	.align		4
        /*00ec*/ 	.byte	0x04, 0x1c
        /*00ee*/ 	.short	(.L_208 - .L_207)


	//   ....[0]....
.L_207:
        /*00f0*/ 	.word	0x00008c20


	//----- nvinfo : EIATTR_CRS_STACK_SIZE
	.align		4
.L_208:
        /*00f4*/ 	.byte	0x04, 0x1e
        /*00f6*/ 	.short	(.L_210 - .L_209)
.L_209:
        /*00f8*/ 	.word	0x00000000


	//----- nvinfo : EIATTR_CBANK_PARAM_SIZE
	.align		4
.L_210:
        /*00fc*/ 	.byte	0x03, 0x19
        /*00fe*/ 	.short	0x004c


	//----- nvinfo : EIATTR_PARAM_CBANK
	.align		4
        /*0100*/ 	.byte	0x04, 0x0a
        /*0102*/ 	.short	(.L_212 - .L_211)
	.align		4
.L_211:
        /*0104*/ 	.word	index@(.nv.constant0._Z30gemm_acim_with_scale_kernel_v2P5char4S0_PfiiiiiPKfS3_bii)
        /*0108*/ 	.short	0x0380
        /*010a*/ 	.short	0x004c


	//----- nvinfo : EIATTR_SW_WAR
	.align		4
.L_212:
        /*010c*/ 	.byte	0x04, 0x36
        /*010e*/ 	.short	(.L_214 - .L_213)
.L_213:
        /*0110*/ 	.word	0x00000008
.L_214:


//--------------------- .nv.info._Z9transposeIiEviiPKT_PS0_ --------------------------
	.section	.nv.info._Z9transposeIiEviiPKT_PS0_,"",@"SHT_CUDA_INFO"
	.sectionflags	@""
	.align	4


	//----- nvinfo : EIATTR_CUDA_API_VERSION
	.align		4
        /*0000*/ 	.byte	0x04, 0x37
        /*0002*/ 	.short	(.L_216 - .L_215)
.L_215:
        /*0004*/ 	.word	0x00000082


	//----- nvinfo : EIATTR_KPARAM_INFO
	.align		4
.L_216:
        /*0008*/ 	.byte	0x04, 0x17
        /*000a*/ 	.short	(.L_218 - .L_217)
.L_217:
        /*000c*/ 	.word	0x00000000
        /*0010*/ 	.short	0x0003
        /*0012*/ 	.short	0x0010
        /*0014*/ 	.byte	0x00, 0xf5, 0x21, 0x00


	//----- nvinfo : EIATTR_KPARAM_INFO
	.align		4
.L_218:
        /*0018*/ 	.byte	0x04, 0x17
        /*001a*/ 	.short	(.L_220 - .L_219)
.L_219:
        /*001c*/ 	.word	0x00000000
        /*0020*/ 	.short	0x0002
        /*0022*/ 	.short	0x0008
        /*0024*/ 	.byte	0x00, 0xf5, 0x21, 0x00


	//----- nvinfo : EIATTR_KPARAM_INFO
	.align		4
.L_220:
        /*0028*/ 	.byte	0x04, 0x17
        /*002a*/ 	.short	(.L_222 - .L_221)
.L_221:
        /*002c*/ 	.word	0x00000000
        /*0030*/ 	.short	0x0001
        /*0032*/ 	.short	0x0004
        /*0034*/ 	.byte	0x00, 0xf0, 0x11, 0x00


	//----- nvinfo : EIATTR_KPARAM_INFO
	.align		4
.L_222:
        /*0038*/ 	.byte	0x04, 0x17
        /*003a*/ 	.short	(.L_224 - .L_223)
.L_223:
        /*003c*/ 	.word	0x00000000
        /*0040*/ 	.short	0x0000
        /*0042*/ 	.short	0x0000
        /*0044*/ 	.byte	0x00, 0xf0, 0x11, 0x00


	//----- nvinfo : EIATTR_SPARSE_MMA_MASK
	.align		4
.L_224:
        /*0048*/ 	.byte	0x03, 0x50
        /*004a*/ 	.short	0x0000


	//----- nvinfo : EIATTR_MAXREG_COUNT
	.align		4
        /*004c*/ 	.byte	0x03, 0x1b
        /*004e*/ 	.short	0x00ff


	//----- nvinfo : EIATTR_NUM_BARRIERS
	.align		4
        /*0050*/ 	.byte	0x02, 0x4c
        /*0052*/ 	.byte	0x01
	.zero		1


	//----- nvinfo : EIATTR_MERCURY_ISA_VERSION
	.align		4
        /*0054*/ 	.byte	0x03, 0x5f
        /*0056*/ 	.short	0x0101


	//----- nvinfo : EIATTR_VRC_CTA_INIT_COUNT
	.align		4
        /*0058*/ 	.byte	0x02, 0x4a
	.zero		1
	.zero		1


	//----- nvinfo : EIATTR_EXIT_INSTR_OFFSETS
	.align		4
        /*005c*/ 	.byte	0x04, 0x1c
        /*005e*/ 	.short	(.L_226 - .L_225)


	//   ....[0]....
.L_225:
        /*0060*/ 	.word	0x000001b0


	//   ....[1]....
        /*0064*/ 	.word	0x00000270


	//----- nvinfo : EIATTR_CBANK_PARAM_SIZE
	.align		4
.L_226:
        /*0068*/ 	.byte	0x03, 0x19
        /*006a*/ 	.short	0x0018


	//----- nvinfo : EIATTR_PARAM_CBANK
	.align		4
        /*006c*/ 	.byte	0x04, 0x0a
        /*006e*/ 	.short	(.L_228 - .L_227)
	.align		4
.L_227:
        /*0070*/ 	.word	index@(.nv.constant0._Z9transposeIiEviiPKT_PS0_)
        /*0074*/ 	.short	0x0380
        /*0076*/ 	.short	0x0018


	//----- nvinfo : EIATTR_SW_WAR
	.align		4
.L_228:
        /*0078*/ 	.byte	0x04, 0x36
        /*007a*/ 	.short	(.L_230 - .L_229)
.L_229:
        /*007c*/ 	.word	0x00000008
.L_230:


//--------------------- .nv.info._Z30gemm_acim_with_scale_kernel_v1PKiS0_PfiiiiiPKfS3_b --------------------------
	.section	.nv.info._Z30gemm_acim_with_scale_kernel_v1PKiS0_PfiiiiiPKfS3_b,"",@"SHT_CUDA_INFO"
	.sectionflags	@""
	.align	4


	//----- nvinfo : EIATTR_CUDA_API_VERSION
	.align		4
        /*0000*/ 	.byte	0x04, 0x37
        /*0002*/ 	.short	(.L_232 - .L_231)
.L_231:
        /*0004*/ 	.word	0x00000082


	//----- nvinfo : EIATTR_KPARAM_INFO
	.align		4
.L_232:
        /*0008*/ 	.byte	0x04, 0x17
        /*000a*/ 	.short	(.L_234 - .L_233)
.L_233:
        /*000c*/ 	.word	0x00000000
        /*0010*/ 	.short	0x000a
        /*0012*/ 	.short	0x0040
        /*0014*/ 	.byte	0x00, 0xf0, 0x05, 0x00


	//----- nvinfo : EIATTR_KPARAM_INFO
	.align		4
.L_234:
        /*0018*/ 	.byte	0x04, 0x17
        /*001a*/ 	.short	(.L_236 - .L_235)
.L_235:
        /*001c*/ 	.word	0x00000000
        /*0020*/ 	.short	0x0009
        /*0022*/ 	.short	0x0038
        /*0024*/ 	.byte	0x00, 0xf5, 0x21, 0x00


	//----- nvinfo : EIATTR_KPARAM_INFO
	.align		4
.L_236:
        /*0028*/ 	.byte	0x04, 0x17
        /*002a*/ 	.short	(.L_238 - .L_237)
.L_237:
        /*002c*/ 	.word	0x00000000
        /*0030*/ 	.short	0x0008
        /*0032*/ 	.short	0x0030
        /*0034*/ 	.byte	0x00, 0xf5, 0x21, 0x00


	//----- nvinfo : EIATTR_KPARAM_INFO
	.align		4
.L_238:
        /*0038*/ 	.byte	0x04, 0x17
        /*003a*/ 	.short	(.L_240 - .L_239)
.L_239:
        /*003c*/ 	.word	0x00000000
        /*0040*/ 	.short	0x0007
        /*0042*/ 	.short	0x0028
        /*0044*/ 	.byte	0x00, 0xf0, 0x11, 0x00


	//----- nvinfo : EIATTR_KPARAM_INFO
	.align		4
.L_240:
        /*0048*/ 	.byte	0x04, 0x17
        /*004a*/ 	.short	(.L_242 - .L_241)
.L_241:
        /*004c*/ 	.word	0x00000000
        /*0050*/ 	.short	0x0006
        /*0052*/ 	.short	0x0024
        /*0054*/ 	.byte	0x00, 0xf0, 0x11, 0x00


	//----- nvinfo : EIATTR_KPARAM_INFO
	.align		4
.L_242:
        /*0058*/ 	.byte	0x04, 0x17
        /*005a*/ 	.short	(.L_244 - .L_243)
.L_243:
        /*005c*/ 	.word	0x00000000
        /*0060*/ 	.short	0x0005
        /*0062*/ 	.short	0x0020
        /*0064*/ 	.byte	0x00, 0xf0, 0x11, 0x00


	//----- nvinfo : EIATTR_KPARAM_INFO
	.align		4
.L_244:
        /*0068*/ 	.byte	0x04, 0x17
        /*006a*/ 	.short	(.L_246 - .L_245)
.L_245:
        /*006c*/ 	.word	0x00000000
        /*0070*/ 	.short	0x0004
        /*0072*/ 	.short	0x001c
        /*0074*/ 	.byte	0x00, 0xf0, 0x11, 0x00


	//----- nvinfo : EIATTR_KPARAM_INFO
	.align		4
.L_246:
        /*0078*/ 	.byte	0x04, 0x17
        /*007a*/ 	.short	(.L_248 - .L_247)
.L_247:
        /*007c*/ 	.word	0x00000000
        /*0080*/ 	.short	0x0003
        /*0082*/ 	.short	0x0018
        /*0084*/ 	.byte	0x00, 0xf0, 0x11, 0x00


	//----- nvinfo : EIATTR_KPARAM_INFO
	.align		4
.L_248:
        /*0088*/ 	.byte	0x04, 0x17
        /*008a*/ 	.short	(.L_250 - .L_249)
.L_249:
        /*008c*/ 	.word	0x00000000
        /*0090*/ 	.short	0x0002
        /*0092*/ 	.short	0x0010
        /*0094*/ 	.byte	0x00, 0xf5, 0x21, 0x00


	//----- nvinfo : EIATTR_KPARAM_INFO
	.align		4
.L_250:
        /*0098*/ 	.byte	0x04, 0x17
        /*009a*/ 	.short	(.L_252 - .L_251)
.L_251:
        /*009c*/ 	.word	0x00000000
        /*00a0*/ 	.short	0x0001
        /*00a2*/ 	.short	0x0008
        /*00a4*/ 	.byte	0x00, 0xf5, 0x21, 0x00


	//----- nvinfo : EIATTR_KPARAM_INFO
	.align		4
.L_252:
        /*00a8*/ 	.byte	0x04, 0x17
        /*00aa*/ 	.short	(.L_254 - .L_253)
.L_253:
        /*00ac*/ 	.word	0x00000000
        /*00b0*/ 	.short	0x0000
        /*00b2*/ 	.short	0x0000
        /*00b4*/ 	.byte	0x00, 0xf5, 0x21, 0x00


	//----- nvinfo : EIATTR_SPARSE_MMA_MASK
	.align		4
.L_254:
        /*00b8*/ 	.byte	0x03, 0x50
        /*00ba*/ 	.short	0x0000


	//----- nvinfo : EIATTR_MAXREG_COUNT
	.align		4
        /*00bc*/ 	.byte	0x03, 0x1b
        /*00be*/ 	.short	0x00ff


	//----- nvinfo : EIATTR_EXTERNS
	.align		4
        /*00c0*/ 	.byte	0x04, 0x0f
        /*00c2*/ 	.short	(.L_256 - .L_255)


	//   ....[0]....
	.align		4
.L_255:
        /*00c4*/ 	.word	index@(malloc)


	//----- nvinfo : EIATTR_MERCURY_ISA_VERSION
	.align		4
.L_256:
        /*00c8*/ 	.byte	0x03, 0x5f
        /*00ca*/ 	.short	0x0101


	//----- nvinfo : EIATTR_VRC_CTA_INIT_COUNT
	.align		4
        /*00cc*/ 	.byte	0x02, 0x4a
	.zero		1
	.zero		1


	//----- nvinfo : EIATTR_SYSCALL_OFFSETS
	.align		4
        /*00d0*/ 	.byte	0x04, 0x46
        /*00d2*/ 	.short	(.L_258 - .L_257)


	//   ....[0]....
.L_257:
        /*00d4*/ 	.word	0x00000440


	//   ....[1]....
        /*00d8*/ 	.word	0x00000490


	//   ....[2]....
        /*00dc*/ 	.word	0x00001760


	//   ....[3]....
        /*00e0*/ 	.word	0x000017b0


	//----- nvinfo : EIATTR_EXIT_INSTR_OFFSETS
	.align		4
.L_258:
        /*00e4*/ 	.byte	0x04, 0x1c
        /*00e6*/ 	.short	(.L_260 - .L_259)


	//   ....[0]....
.L_259:
        /*00e8*/ 	.word	0x000000c0


	//   ....[1]....
        /*00ec*/ 	.word	0x00000140


	//   ....[2]....
        /*00f0*/ 	.word	0x000029f0


	//----- nvinfo : EIATTR_CRS_STACK_SIZE
	.align		4
.L_260:
        /*00f4*/ 	.byte	0x04, 0x1e
        /*00f6*/ 	.short	(.L_262 - .L_261)
.L_261:
        /*00f8*/ 	.word	0x00000000


	//----- nvinfo : EIATTR_CBANK_PARAM_SIZE
	.align		4
.L_262:
        /*00fc*/ 	.byte	0x03, 0x19
        /*00fe*/ 	.short	0x0041


	//----- nvinfo : EIATTR_PARAM_CBANK
	.align		4
        /*0100*/ 	.byte	0x04, 0x0a
        /*0102*/ 	.short	(.L_264 - .L_263)
	.align		4
.L_263:
        /*0104*/ 	.word	index@(.nv.constant0._Z30gemm_acim_with_scale_kernel_v1PKiS0_PfiiiiiPKfS3_b)
        /*0108*/ 	.short	0x0380
        /*010a*/ 	.short	0x0041


	//----- nvinfo : EIATTR_SW_WAR
	.align		4
.L_264:
        /*010c*/ 	.byte	0x04, 0x36
        /*010e*/ 	.short	(.L_266 - .L_265)
.L_265:
        /*0110*/ 	.word	0x00000008
.L_266:


//--------------------- .nv.info._Z10gemm_acim_PKiS0_Piiiiiib --------------------------
	.section	.nv.info._Z10gemm_acim_PKiS0_Piiiiiib,"",@"SHT_CUDA_INFO"
	.sectionflags	@""
	.align	4


	//----- nvinfo : EIATTR_CUDA_API_VERSION
	.align		4
        /*0000*/ 	.byte	0x04, 0x37
        /*0002*/ 	.short	(.L_268 - .L_267)
.L_267:
        /*0004*/ 	.word	0x00000082


	//----- nvinfo : EIATTR_KPARAM_INFO
	.align		4
.L_268:
        /*0008*/ 	.byte	0x04, 0x17
        /*000a*/ 	.short	(.L_270 - .L_269)
.L_269:
        /*000c*/ 	.word	0x00000000
        /*0010*/ 	.short	0x0008
        /*0012*/ 	.short	0x002c
        /*0014*/ 	.byte	0x00, 0xf0, 0x05, 0x00


	//----- nvinfo : EIATTR_KPARAM_INFO
	.align		4
.L_270:
        /*0018*/ 	.byte	0x04, 0x17
        /*001a*/ 	.short	(.L_272 - .L_271)
.L_271:
        /*001c*/ 	.word	0x00000000
        /*0020*/ 	.short	0x0007
        /*0022*/ 	.short	0x0028
        /*0024*/ 	.byte	0x00, 0xf0, 0x11, 0x00


	//----- nvinfo : EIATTR_KPARAM_INFO
	.align		4
.L_272:
        /*0028*/ 	.byte	0x04, 0x17
        /*002a*/ 	.short	(.L_274 - .L_273)
.L_273:
        /*002c*/ 	.word	0x00000000
        /*0030*/ 	.short	0x0006
        /*0032*/ 	.short	0x0024
        /*0034*/ 	.byte	0x00, 0xf0, 0x11, 0x00


	//----- nvinfo : EIATTR_KPARAM_INFO
	.align		4
.L_274:
        /*0038*/ 	.byte	0x04, 0x17
        /*003a*/ 	.short	(.L_276 - .L_275)
.L_275:
        /*003c*/ 	.word	0x00000000
        /*0040*/ 	.short	0x0005
        /*0042*/ 	.short	0x0020
        /*0044*/ 	.byte	0x00, 0xf0, 0x11, 0x00


	//----- nvinfo : EIATTR_KPARAM_INFO
	.align		4
.L_276:
        /*0048*/ 	.byte	0x04, 0x17
        /*004a*/ 	.short	(.L_278 - .L_277)
.L_277:
        /*004c*/ 	.word	0x00000000
        /*0050*/ 	.short	0x0004
        /*0052*/ 	.short	0x001c
        /*0054*/ 	.byte	0x00, 0xf0, 0x11, 0x00


	//----- nvinfo : EIATTR_KPARAM_INFO
	.align		4
.L_278:
        /*0058*/ 	.byte	0x04, 0x17
        /*005a*/ 	.short	(.L_280 - .L_279)
.L_279:
        /*005c*/ 	.word	0x00000000
        /*0060*/ 	.short	0x0003
        /*0062*/ 	.short	0x0018
        /*0064*/ 	.byte	0x00, 0xf0, 0x11, 0x00


	//----- nvinfo : EIATTR_KPARAM_INFO
	.align		4
.L_280:
        /*0068*/ 	.byte	0x04, 0x17
        /*006a*/ 	.short	(.L_282 - .L_281)
.L_281:
        /*006c*/ 	.word	0x00000000
        /*0070*/ 	.short	0x0002
        /*0072*/ 	.short	0x0010
        /*0074*/ 	.byte	0x00, 0xf5, 0x21, 0x00


	//----- nvinfo : EIATTR_KPARAM_INFO
	.align		4
.L_282:
        /*0078*/ 	.byte	0x04, 0x17
        /*007a*/ 	.short	(.L_284 - .L_283)
.L_283:
        /*007c*/ 	.word	0x00000000
        /*0080*/ 	.short	0x0001
        /*0082*/ 	.short	0x0008
        /*0084*/ 	.byte	0x00, 0xf5, 0x21, 0x00


	//----- nvinfo : EIATTR_KPARAM_INFO
	.align		4
.L_284:
        /*0088*/ 	.byte	0x04, 0x17
        /*008a*/ 	.short	(.L_286 - .L_285)
.L_285:
        /*008c*/ 	.word	0x00000000
        /*0090*/ 	.short	0x0000
        /*0092*/ 	.short	0x0000
        /*0094*/ 	.byte	0x00, 0xf5, 0x21, 0x00


	//----- nvinfo : EIATTR_SPARSE_MMA_MASK
	.align		4
.L_286:
        /*0098*/ 	.byte	0x03, 0x50
        /*009a*/ 	.short	0x0000


	//----- nvinfo : EIATTR_MAXREG_COUNT
	.align		4
        /*009c*/ 	.byte	0x03, 0x1b
        /*009e*/ 	.short	0x00ff


	//----- nvinfo : EIATTR_EXTERNS
	.align		4
        /*00a0*/ 	.byte	0x04, 0x0f
        /*00a2*/ 	.short	(.L_288 - .L_287)


	//   ....[0]....
	.align		4
.L_287:
        /*00a4*/ 	.word	index@(malloc)


	//----- nvinfo : EIATTR_MERCURY_ISA_VERSION
	.align		4
.L_288:
        /*00a8*/ 	.byte	0x03, 0x5f
        /*00aa*/ 	.short	0x0101


	//----- nvinfo : EIATTR_VRC_CTA_INIT_COUNT
	.align		4
        /*00ac*/ 	.byte	0x02, 0x4a
	.zero		1
	.zero		1


	//----- nvinfo : EIATTR_SYSCALL_OFFSETS
	.align		4
        /*00b0*/ 	.byte	0x04, 0x46
        /*00b2*/ 	.short	(.L_290 - .L_289)


	//   ....[0]....
.L_289:
        /*00b4*/ 	.word	0x000002d0


	//   ....[1]....
        /*00b8*/ 	.word	0x00000340


	//   ....[2]....
        /*00bc*/ 	.word	0x000016a0


	//   ....[3]....
        /*00c0*/ 	.word	0x00001710


	//   ....[4]....
        /*00c4*/ 	.word	0x00002570


	//   ....[5]....
        /*00c8*/ 	.word	0x000025c0


	//   ....[6]....
        /*00cc*/ 	.word	0x00002650


	//   ....[7]....
        /*00d0*/ 	.word	0x000026a0


	//   ....[8]....
        /*00d4*/ 	.word	0x00002730


	//   ....[9]....
        /*00d8*/ 	.word	0x00002780


	//   ....[10]....
        /*00dc*/ 	.word	0x00002810


	//   ....[11]....
        /*00e0*/ 	.word	0x00002860


	//   ....[12]....
        /*00e4*/ 	.word	0x00002980


	//   ....[13]....
        /*00e8*/ 	.word	0x000029d0


	//   ....[14]....
        /*00ec*/ 	.word	0x00002ba0


	//   ....[15]....
        /*00f0*/ 	.word	0x00002bf0


	//   ....[16]....
        /*00f4*/ 	.word	0x00002c80


	//   ....[17]....
        /*00f8*/ 	.word	0x00002cd0


	//   ....[18]....
        /*00fc*/ 	.word	0x00002d60


	//   ....[19]....
        /*0100*/ 	.word	0x00002db0


	//   ....[20]....
        /*0104*/ 	.word	0x00002e40


	//   ....[21]....
        /*0108*/ 	.word	0x00002e90


	//   ....[22]....
        /*010c*/ 	.word	0x00002fe0


	//   ....[23]....
        /*0110*/ 	.word	0x00003030


	//----- nvinfo : EIATTR_EXIT_INSTR_OFFSETS
	.align		4
.L_290:
        /*0114*/ 	.byte	0x04, 0x1c
        /*0116*/ 	.short	(.L_292 - .L_291)


	//   ....[0]....
.L_291:
        /*0118*/ 	.word	0x000000e0


	//   ....[1]....
        /*011c*/ 	.word	0x00001560


	//   ....[2]....
        /*0120*/ 	.word	0x000023f0


	//   ....[3]....
        /*0124*/ 	.word	0x000028c0


	//   ....[4]....
        /*0128*/ 	.word	0x00002a00


	//   ....[5]....
        /*012c*/ 	.word	0x00002ef0


	//   ....[6]....
        /*0130*/ 	.word	0x00003070


	//----- nvinfo : EIATTR_CRS_STACK_SIZE
	.align		4
.L_292:
        /*0134*/ 	.byte	0x04, 0x1e
        /*0136*/ 	.short	(.L_294 - .L_293)
.L_293:
        /*0138*/ 	.word	0x00000000


	//----- nvinfo : EIATTR_CBANK_PARAM_SIZE
	.align		4
.L_294:
        /*013c*/ 	.byte	0x03, 0x19
        /*013e*/ 	.short	0x002d


	//----- nvinfo : EIATTR_PARAM_CBANK
	.align		4
        /*0140*/ 	.byte	0x04, 0x0a
        /*0142*/ 	.short	(.L_296 - .L_295)
	.align		4
.L_295:
        /*0144*/ 	.word	index@(.nv.constant0._Z10gemm_acim_PKiS0_Piiiiiib)
        /*0148*/ 	.short	0x0380
        /*014a*/ 	.short	0x002d


	//----- nvinfo : EIATTR_SW_WAR
	.align		4
.L_296:
        /*014c*/ 	.byte	0x04, 0x36
        /*014e*/ 	.short	(.L_298 - .L_297)
.L_297:
        /*0150*/ 	.word	0x00000008
.L_298:


//--------------------- .nv.callgraph             --------------------------
	.section	.nv.callgraph,"",@"SHT_CUDA_CALLGRAPH"
	.align	4
	.sectionentsize	8
	.align		4
        /*0000*/ 	.word	0x00000000
	.align		4
        /*0004*/ 	.word	0xffffffff
	.align		4
        /*0008*/ 	.word	index@(_Z13dot_acim_callPKiS0_Piiiib)
	.align		4
        /*000c*/ 	.word	index@(malloc)
	.align		4
        /*0010*/ 	.word	index@(_Z19test_get_bit_kernelv)
	.align		4
        /*0014*/ 	.word	index@(vprintf)
	.align		4
        /*0018*/ 	.word	index@(_Z30gemm_acim_with_scale_kernel_v1PKiS0_PfiiiiiPKfS3_b)
	.align		4
        /*001c*/ 	.word	index@(malloc)
	.align		4
        /*0020*/ 	.word	index@(_Z10gemm_acim_PKiS0_Piiiiiib)
	.align		4
        /*0024*/ 	.word	index@(malloc)
	.align		4
        /*0028*/ 	.word	0x00000000
	.align		4
        /*002c*/ 	.word	0xfffffffe
	.align		4
        /*0030*/ 	.word	0x00000000
	.align		4
        /*0034*/ 	.word	0xfffffffd
	.align		4
        /*0038*/ 	.word	0x00000000
	.align		4
        /*003c*/ 	.word	0xfffffffc


//--------------------- .nv.constant4             --------------------------
	.section	.nv.constant4,"a",@progbits
	.align	8
	.align		8
.nv.constant4:
        /*0000*/ 	.dword	malloc
	.align		8
        /*0008*/ 	.dword	$str
	.align		8
        /*0010*/ 	.dword	$str$1
	.align		8
        /*0018*/ 	.dword	$str$2
	.align		8
        /*0020*/ 	.dword	vprintf


//--------------------- .text._Z13dot_acim_callPKiS0_Piiiib --------------------------
	.section	.text._Z13dot_acim_callPKiS0_Piiiib,"ax",@progbits
	.align	128
        .global         _Z13dot_acim_callPKiS0_Piiiib
        .type           _Z13dot_acim_callPKiS0_Piiiib,@function
        .size           _Z13dot_acim_callPKiS0_Piiiib,(.L_x_387 - _Z13dot_acim_callPKiS0_Piiiib)
        .other          _Z13dot_acim_callPKiS0_Piiiib,@"STO_CUDA_ENTRY STV_DEFAULT"
_Z13dot_acim_callPKiS0_Piiiib:
.text._Z13dot_acim_callPKiS0_Piiiib:
[----:B------:R-:W0:Y:S01]  /*0000*/  LDC R1, c[0x0][0x37c] ;  /* 0x0000df00ff017b82 */ /* 0x000e220000000800 */
[----:B------:R-:W1:Y:S01]  /*0010*/  LDCU UR36, c[0x0][0x398] ;  /* 0x00007300ff2477ac */ /* 0x000e620008000800 */
[----:B------:R-:W-:-:S06]  /*0020*/  MOV R2, 0x0 ;  /* 0x0000000000027802 */ /* 0x000fcc0000000f00 */
[----:B------:R2:W3:Y:S01]  /*0030*/  LDC.64 R6, c[0x4][R2] ;  /* 0x0100000002067b82 */ /* 0x0004e20000000a00 */
[----:B-1----:R-:W-:-:S04]  /*0040*/  USHF.L.U32 UR36, UR36, 0x2, URZ ;  /* 0x0000000224247899 */ /* 0x002fc800080006ff */
[----:B------:R-:W-:-:S06]  /*0050*/  UIMAD.WIDE UR36, UR36, 0x4, URZ ;  /* 0x00000004242478a5 */ /* 0x000fcc000f8e02ff */
[----:B------:R-:W-:Y:S02]  /*0060*/  IMAD.U32 R9, RZ, RZ, UR37 ;  /* 0x00000025ff097e24 */ /* 0x000fe4000f8e00ff */
[----:B------:R-:W-:Y:S02]  /*0070*/  IMAD.U32 R5, RZ, RZ, UR37 ;  /* 0x00000025ff057e24 */ /* 0x000fe4000f8e00ff */
[----:B------:R-:W-:Y:S02]  /*0080*/  IMAD.U32 R4, RZ, RZ, UR36 ;  /* 0x00000024ff047e24 */ /* 0x000fe4000f8e00ff */
[----:B------:R-:W-:Y:S02]  /*0090*/  IMAD.U32 R8, RZ, RZ, UR36 ;  /* 0x00000024ff087e24 */ /* 0x000fe4000f8e00ff */
[----:B--2---:R-:W-:-:S07]  /*00a0*/  IMAD.MOV.U32 R5, RZ, RZ, R9 ;  /* 0x000000ffff057224 */ /* 0x004fce00078e0009 */
[----:B------:R-:W-:-:S07]  /*00b0*/  LEPC R20, `(.L_x_0) ;  /* 0x000000001014794e */ /* 0x000fce0000000000 */
[----:B0--3--:R-:W-:Y:S05]  /*00c0*/  CALL.ABS.NOINC R6 ;  /* 0x0000000006007343 */ /* 0x009fea0003c00000 */
.L_x_0:
[----:B------:R-:W0:Y:S01]  /*00d0*/  LDC.64 R2, c[0x4][R2] ;  /* 0x0100000002027b82 */ /* 0x000e220000000a00 */
[----:B------:R-:W-:Y:S02]  /*00e0*/  IMAD.U32 R7, RZ, RZ, UR37 ;  /* 0x00000025ff077e24 */ /* 0x000fe4000f8e00ff */
[----:B------:R-:W-:Y:S02]  /*00f0*/  IMAD.U32 R5, RZ, RZ, UR37 ;  /* 0x00000025ff057e24 */ /* 0x000fe4000f8e00ff */
[----:B------:R-:W-:Y:S02]  /*0100*/  IMAD.U32 R4, RZ, RZ, UR36 ;  /* 0x00000024ff047e24 */ /* 0x000fe4000f8e00ff */
[----:B------:R-:W-:Y:S02]  /*0110*/  IMAD.U32 R6, RZ, RZ, UR36 ;  /* 0x00000024ff067e24 */ /* 0x000fe4000f8e00ff */
[----:B------:R-:W-:-:S07]  /*0120*/  IMAD.MOV.U32 R5, RZ, RZ, R7 ;  /* 0x000000ffff057224 */ /* 0x000fce00078e0007 */
[----:B------:R-:W-:-:S07]  /*0130*/  LEPC R20, `(.L_x_1) ;  /* 0x000000001014794e */ /* 0x000fce0000000000 */
[----:B0-----:R-:W-:Y:S05]  /*0140*/  CALL.ABS.NOINC R2 ;  /* 0x0000000002007343 */ /* 0x001fea0003c00000 */
.L_x_1:
[----:B------:R-:W0:Y:S01]  /*0150*/  LDC R4, c[0x0][0x3a0] ;  /* 0x0000e800ff047b82 */ /* 0x000e220000000800 */
[----:B------:R-:W-:-:S07]  /*0160*/  IMAD.MOV.U32 R3, RZ, RZ, RZ ;  /* 0x000000ffff037224 */ /* 0x000fce00078e00ff */
[----:B------:R-:W1:Y:S08]  /*0170*/  LDC R5, c[0x0][0x39c] ;  /* 0x0000e700ff057b82 */ /* 0x000e700000000800 */
[----:B------:R-:W2:Y:S01]  /*0180*/  LDC.64 R10, c[0x0][0x358] ;  /* 0x0000d600ff0a7b82 */ /* 0x000ea20000000a00 */
[----:B0-----:R-:W-:-:S04]  /*0190*/  ISETP.GE.AND P0, PT, R4, 0x1, PT ;  /* 0x000000010400780c */ /* 0x001fc80003f06270 */
[----:B-1----:R-:W-:-:S13]  /*01a0*/  ISETP.LT.OR P0, PT, R5, 0x1, !P0 ;  /* 0x000000010500780c */ /* 0x002fda0004701670 */
[----:B--2---:R-:W-:Y:S05]  /*01b0*/  @P0 BRA `(.L_x_2) ;  /* 0x00000040001c0947 */ /* 0x004fea0003800000 */
[----:B------:R-:W0:Y:S01]  /*01c0*/  LDCU.U8 UR4, c[0x0][0x3a4] ;  /* 0x00007480ff0477ac */ /* 0x000e220008000000 */
[----:B------:R-:W-:Y:S01]  /*01d0*/  BSSY.RECONVERGENT B2, `(.L_x_2) ;  /* 0x0000405000027945 */ /* 0x000fe20003800200 */
[----:B------:R-:W-:Y:S02]  /*01e0*/  VIADD R4, R4, 0xffffffff ;  /* 0xffffffff04047836 */ /* 0x000fe40000000000 */
[----:B------:R-:W-:Y:S01]  /*01f0*/  VIADD R5, R5, 0xffffffff ;  /* 0xffffffff05057836 */ /* 0x000fe20000000000 */
[----:B0-----:R-:W-:-:S04]  /*0200*/  UPRMT UR4, UR4, 0x8880, URZ ;  /* 0x0000888004047896 */ /* 0x001fc800080000ff */
[----:B------:R-:W-:-:S09]  /*0210*/  UISETP.NE.AND UP0, UPT, UR4, URZ, UPT ;  /* 0x000000ff0400728c */ /* 0x000fd2000bf05270 */
[----:B------:R-:W-:Y:S05]  /*0220*/  BRA.U !UP0, `(.L_x_3) ;  /* 0x0000001908507547 */ /* 0x000fea000b800000 */
[----:B------:R-:W0:Y:S02]  /*0230*/  LDC R9, c[0x0][0x398] ;  /* 0x0000e600ff097b82 */ /* 0x000e240000000800 */
[----:B0-----:R-:W-:-:S13]  /*0240*/  ISETP.GE.AND P0, PT, R9, 0x1, PT ;  /* 0x000000010900780c */ /* 0x001fda0003f06270 */
[----:B------:R-:W-:Y:S05]  /*0250*/  @!P0 BRA `(.L_x_4) ;  /* 0x0000003c00f08947 */ /* 0x000fea0003800000 */
[C---:B------:R-:W-:Y:S01]  /*0260*/  LOP3.LUT R6, R9.reuse, 0xf, RZ, 0xc0, !PT ;  /* 0x0000000f09067812 */ /* 0x040fe200078ec0ff */
[----:B------:R-:W-:Y:S01]  /*0270*/  BSSY.RECONVERGENT B1, `(.L_x_5) ;  /* 0x000018e000017945 */ /* 0x000fe20003800200 */
[C---:B------:R-:W-:Y:S01]  /*0280*/  LOP3.LUT R7, R9.reuse, 0x7, RZ, 0xc0, !PT ;  /* 0x0000000709077812 */ /* 0x040fe200078ec0ff */
[----:B------:R-:W-:Y:S01]  /*0290*/  IMAD.MOV.U32 R30, RZ, RZ, RZ ;  /* 0x000000ffff1e7224 */ /* 0x000fe200078e00ff */
[C---:B------:R-:W-:Y:S01]  /*02a0*/  LOP3.LUT R8, R9.reuse, 0x7ffffff0, RZ, 0xc0, !PT ;  /* 0x7ffffff009087812 */ /* 0x040fe200078ec0ff */
[----:B------:R-:W-:Y:S01]  /*02b0*/  IMAD.MOV.U32 R3, RZ, RZ, RZ ;  /* 0x000000ffff037224 */ /* 0x000fe200078e00ff */
[----:B------:R-:W-:Y:S01]  /*02c0*/  LOP3.LUT R9, R9, 0x3, RZ, 0xc0, !PT ;  /* 0x0000000309097812 */ /* 0x000fe200078ec0ff */
[----:B------:R-:W-:Y:S02]  /*02d0*/  VIADD R31, R6, 0xffffffff ;  /* 0xffffffff061f7836 */ /* 0x000fe40000000000 */
[----:B------:R-:W-:-:S07]  /*02e0*/  VIADD R32, R7, 0xffffffff ;  /* 0xffffffff07207836 */ /* 0x000fce0000000000 */
.L_x_24:
[----:B------:R-:W-:Y:S01]  /*02f0*/  BSSY.RECONVERGENT B0, `(.L_x_6) ;  /* 0x0000181000007945 */ /* 0x000fe20003800200 */
[----:B------:R-:W-:-:S07]  /*0300*/  IMAD.MOV.U32 R33, RZ, RZ, RZ ;  /* 0x000000ffff217224 */ /* 0x000fce00078e00ff */
.L_x_23:
[----:B------:R-:W0:Y:S01]  /*0310*/  LDCU UR4, c[0x0][0x398] ;  /* 0x00007300ff0477ac */ /* 0x000e220008000800 */
[----:B------:R-:W-:Y:S02]  /*0320*/  IMAD.MOV.U32 R0, RZ, RZ, RZ ;  /* 0x000000ffff007224 */ /* 0x000fe400078e00ff */
[----:B------:R-:W-:Y:S01]  /*0330*/  IMAD.MOV.U32 R2, RZ, RZ, RZ ;  /* 0x000000ffff027224 */ /* 0x000fe200078e00ff */
[----:B0-----:R-:W-:-:S09]  /*0340*/  UISETP.GE.U32.AND UP0, UPT, UR4, 0x10, UPT ;  /* 0x000000100400788c */ /* 0x001fd2000bf06070 */
[----:B------:R-:W-:Y:S05]  /*0350*/  BRA.U !UP0, `(.L_x_7) ;  /* 0x0000000508e07547 */ /* 0x000fea000b800000 */
[----:B------:R-:W-:Y:S01]  /*0360*/  BSSY.RECONVERGENT B3, `(.L_x_8) ;  /* 0x0000076000037945 */ /* 0x000fe20003800200 */
[----:B------:R-:W-:Y:S02]  /*0370*/  IMAD.MOV.U32 R17, RZ, RZ, RZ ;  /* 0x000000ffff117224 */ /* 0x000fe400078e00ff */
[----:B------:R-:W-:-:S07]  /*0380*/  IMAD.MOV.U32 R2, RZ, RZ, RZ ;  /* 0x000000ffff027224 */ /* 0x000fce00078e00ff */
.L_x_9:
[----:B------:R-:W0:Y:S01]  /*0390*/  LDC.64 R12, c[0x0][0x380] ;  /* 0x0000e000ff0c7b82 */ /* 0x000e220000000a00 */
[C---:B------:R-:W-:Y:S02]  /*03a0*/  R2UR UR4, R10.reuse ;  /* 0x000000000a0472ca */ /* 0x040fe400000e0000 */
[C---:B------:R-:W-:Y:S02]  /*03b0*/  R2UR UR5, R11.reuse ;  /* 0x000000000b0572ca */ /* 0x040fe400000e0000 */
[----:B------:R-:W-:Y:S02]  /*03c0*/  R2UR UR6, R10 ;  /* 0x000000000a0672ca */ /* 0x000fe400000e0000 */
[----:B------:R-:W-:Y:S01]  /*03d0*/  R2UR UR7, R11 ;  /* 0x000000000b0772ca */ /* 0x000fe200000e0000 */
[----:B------:R-:W1:Y:S01]  /*03e0*/  LDC.64 R14, c[0x0][0x388] ;  /* 0x0000e200ff0e7b82 */ /* 0x000e620000000a00 */
[----:B0-----:R-:W-:-:S07]  /*03f0*/  IMAD.WIDE.U32 R12, R17, 0x4, R12 ;  /* 0x00000004110c7825 */ /* 0x001fce00078e000c */
[----:B------:R-:W2:Y:S01]  /*0400*/  LDG.E R19, desc[UR4][R12.64] ;  /* 0x000000040c137981 */ /* 0x000ea2000c1e1900 */
[----:B-1----:R-:W-:Y:S01]  /*0410*/  IMAD.WIDE.U32 R14, R17, 0x4, R14 ;  /* 0x00000004110e7825 */ /* 0x002fe200078e000e */
[C---:B------:R-:W-:Y:S02]  /*0420*/  R2UR UR8, R10.reuse ;  /* 0x000000000a0872ca */ /* 0x040fe400000e0000 */
[----:B------:R-:W3:Y:S04]  /*0430*/  LDG.E R35, desc[UR4][R12.64+0x4] ;  /* 0x000004040c237981 */ /* 0x000ee8000c1e1900 */
[----:B------:R-:W4:Y:S01]  /*0440*/  LDG.E R0, desc[UR6][R14.64] ;  /* 0x000000060e007981 */ /* 0x000f22000c1e1900 */
[C---:B------:R-:W-:Y:S02]  /*0450*/  R2UR UR9, R11.reuse ;  /* 0x000000000b0972ca */ /* 0x040fe400000e0000 */
[----:B------:R-:W-:Y:S01]  /*0460*/  R2UR UR10, R10 ;  /* 0x000000000a0a72ca */ /* 0x000fe200000e0000 */
[----:B------:R-:W5:Y:S01]  /*0470*/  LDG.E R26, desc[UR6][R14.64+0x4] ;  /* 0x000004060e1a7981 */ /* 0x000f62000c1e1900 */
[----:B------:R-:W-:-:S02]  /*0480*/  R2UR UR11, R11 ;  /* 0x000000000b0b72ca */ /* 0x000fc400000e0000 */
[C---:B------:R-:W-:Y:S01]  /*0490*/  R2UR UR12, R10.reuse ;  /* 0x000000000a0c72ca */ /* 0x040fe200000e0000 */
[----:B------:R-:W5:Y:S01]  /*04a0*/  LDG.E R27, desc[UR4][R12.64+0x10] ;  /* 0x000010040c1b7981 */ /* 0x000f62000c1e1900 */
[C---:B------:R-:W-:Y:S02]  /*04b0*/  R2UR UR13, R11.reuse ;  /* 0x000000000b0d72ca */ /* 0x040fe400000e0000 */
[C---:B------:R-:W-:Y:S01]  /*04c0*/  R2UR UR14, R10.reuse ;  /* 0x000000000a0e72ca */ /* 0x040fe200000e0000 */
[----:B------:R-:W5:Y:S01]  /*04d0*/  LDG.E R20, desc[UR6][R14.64+0x10] ;  /* 0x000010060e147981 */ /* 0x000f62000c1e1900 */
[C---:B------:R-:W-:Y:S02]  /*04e0*/  R2UR UR15, R11.reuse ;  /* 0x000000000b0f72ca */ /* 0x040fe400000e0000 */
[----:B------:R-:W-:Y:S01]  /*04f0*/  R2UR UR16, R10 ;  /* 0x000000000a1072ca */ /* 0x000fe200000e0000 */
[----:B------:R-:W5:Y:S01]  /*0500*/  LDG.E R25, desc[UR8][R12.64+0x8] ;  /* 0x000008080c197981 */ /* 0x000f62000c1e1900 */
[----:B------:R-:W-:-:S02]  /*0510*/  R2UR UR17, R11 ;  /* 0x000000000b1172ca */ /* 0x000fc400000e0000 */
[----:B------:R-:W-:Y:S01]  /*0520*/  R2UR UR18, R10 ;  /* 0x000000000a1272ca */ /* 0x000fe200000e0000 */
[----:B------:R-:W5:Y:S01]  /*0530*/  LDG.E R24, desc[UR10][R14.64+0x8] ;  /* 0x0000080a0e187981 */ /* 0x000f62000c1e1900 */
[----:B------:R-:W-:-:S03]  /*0540*/  R2UR UR19, R11 ;  /* 0x000000000b1372ca */ /* 0x000fc600000e0000 */
[----:B------:R-:W5:Y:S04]  /*0550*/  LDG.E R29, desc[UR12][R12.64+0xc] ;  /* 0x00000c0c0c1d7981 */ /* 0x000f68000c1e1900 */
[----:B------:R-:W5:Y:S04]  /*0560*/  LDG.E R22, desc[UR14][R14.64+0xc] ;  /* 0x00000c0e0e167981 */ /* 0x000f68000c1e1900 */
[----:B------:R-:W5:Y:S04]  /*0570*/  LDG.E R21, desc[UR16][R12.64+0x14] ;  /* 0x000014100c157981 */ /* 0x000f68000c1e1900 */
[----:B------:R-:W5:Y:S04]  /*0580*/  LDG.E R18, desc[UR18][R14.64+0x14] ;  /* 0x000014120e127981 */ /* 0x000f68000c1e1900 */
[----:B------:R-:W5:Y:S04]  /*0590*/  LDG.E R16, desc[UR10][R14.64+0x18] ;  /* 0x0000180a0e107981 */ /* 0x000f68000c1e1900 */
[----:B------:R-:W5:Y:S01]  /*05a0*/  LDG.E R23, desc[UR8][R12.64+0x18] ;  /* 0x000018080c177981 */ /* 0x000f62000c1e1900 */
[----:B------:R-:W-:-:S02]  /*05b0*/  R2UR UR20, R10 ;  /* 0x000000000a1472ca */ /* 0x000fc400000e0000 */
[C---:B------:R-:W-:Y:S01]  /*05c0*/  R2UR UR21, R11.reuse ;  /* 0x000000000b1572ca */ /* 0x040fe200000e0000 */
[----:B------:R-:W5:Y:S01]  /*05d0*/  LDG.E R28, desc[UR12][R12.64+0x3c] ;  /* 0x00003c0c0c1c7981 */ /* 0x000f62000c1e1900 */
[----:B------:R-:W-:Y:S02]  /*05e0*/  R2UR UR22, R10 ;  /* 0x000000000a1672ca */ /* 0x000fe400000e0000 */
[----:B------:R-:W-:Y:S01]  /*05f0*/  R2UR UR23, R11 ;  /* 0x000000000b1772ca */ /* 0x000fe200000e0000 */
[----:B------:R-:W5:Y:S01]  /*0600*/  LDG.E R34, desc[UR14][R14.64+0x3c] ;  /* 0x00003c0e0e227981 */ /* 0x000f62000c1e1900 */
[----:B--2---:R-:W-:Y:S02]  /*0610*/  SHF.R.U32.HI R19, RZ, R30, R19 ;  /* 0x0000001eff137219 */ /* 0x004fe40000011613 */
[----:B----4-:R-:W-:-:S04]  /*0620*/  SHF.R.U32.HI R0, RZ, R33, R0 ;  /* 0x00000021ff007219 */ /* 0x010fc80000011600 */
[----:B------:R-:W-:Y:S02]  /*0630*/  LOP3.LUT R37, R19, 0x1, R0, 0x80, !PT ;  /* 0x0000000113257812 */ /* 0x000fe400078e8000 */
[----:B------:R-:W2:Y:S04]  /*0640*/  LDG.E R19, desc[UR4][R12.64+0x1c] ;  /* 0x00001c040c137981 */ /* 0x000ea8000c1e1900 */
[----:B------:R-:W4:Y:S01]  /*0650*/  LDG.E R0, desc[UR6][R14.64+0x1c] ;  /* 0x00001c060e007981 */ /* 0x000f22000c1e1900 */
[-C--:B---3--:R-:W-:Y:S02]  /*0660*/  SHF.R.U32.HI R35, RZ, R30.reuse, R35 ;  /* 0x0000001eff237219 */ /* 0x088fe40000011623 */
[----:B-----5:R-:W-:Y:S02]  /*0670*/  SHF.R.U32.HI R26, RZ, R33, R26 ;  /* 0x00000021ff1a7219 */ /* 0x020fe4000001161a */
[----:B------:R-:W-:-:S02]  /*0680*/  SHF.R.U32.HI R25, RZ, R30, R25 ;  /* 0x0000001eff197219 */ /* 0x000fc40000011619 */
[----:B------:R-:W-:Y:S02]  /*0690*/  LOP3.LUT R26, R35, 0x1, R26, 0x80, !PT ;  /* 0x00000001231a7812 */ /* 0x000fe400078e801a */
[-C--:B------:R-:W-:Y:S02]  /*06a0*/  SHF.R.U32.HI R24, RZ, R33.reuse, R24 ;  /* 0x00000021ff187219 */ /* 0x080fe40000011618 */
[-C--:B------:R-:W-:Y:S02]  /*06b0*/  SHF.R.U32.HI R29, RZ, R30.reuse, R29 ;  /* 0x0000001eff1d7219 */ /* 0x080fe4000001161d */
[----:B------:R-:W-:Y:S02]  /*06c0*/  SHF.R.U32.HI R22, RZ, R33, R22 ;  /* 0x00000021ff167219 */ /* 0x000fe40000011616 */
[----:B------:R-:W-:Y:S02]  /*06d0*/  IADD3 R2, PT, PT, R26, R37, R2 ;  /* 0x000000251a027210 */ /* 0x000fe40007ffe002 */
[----:B------:R-:W-:-:S02]  /*06e0*/  SHF.R.U32.HI R21, RZ, R30, R21 ;  /* 0x0000001eff157219 */ /* 0x000fc40000011615 */
[----:B------:R-:W-:Y:S02]  /*06f0*/  LOP3.LUT R25, R25, 0x1, R24, 0x80, !PT ;  /* 0x0000000119197812 */ /* 0x000fe400078e8018 */
[-C--:B------:R-:W-:Y:S01]  /*0700*/  SHF.R.U32.HI R18, RZ, R33.reuse, R18 ;  /* 0x00000021ff127219 */ /* 0x080fe20000011612 */
[----:B------:R-:W3:Y:S01]  /*0710*/  LDG.E R24, desc[UR6][R14.64+0x34] ;  /* 0x000034060e187981 */ /* 0x000ee2000c1e1900 */
[----:B------:R-:W-:Y:S02]  /*0720*/  LOP3.LUT R22, R29, 0x1, R22, 0x80, !PT ;  /* 0x000000011d167812 */ /* 0x000fe400078e8016 */
[----:B------:R-:W-:Y:S01]  /*0730*/  SHF.R.U32.HI R27, RZ, R30, R27 ;  /* 0x0000001eff1b7219 */ /* 0x000fe2000001161b */
[----:B------:R-:W5:Y:S01]  /*0740*/  LDG.E R29, desc[UR8][R12.64+0x24] ;  /* 0x000024080c1d7981 */ /* 0x000f62000c1e1900 */
[----:B------:R-:W-:Y:S02]  /*0750*/  SHF.R.U32.HI R20, RZ, R33, R20 ;  /* 0x00000021ff147219 */ /* 0x000fe40000011614 */
[----:B------:R-:W-:-:S02]  /*0760*/  LOP3.LUT R18, R21, 0x1, R18, 0x80, !PT ;  /* 0x0000000115127812 */ /* 0x000fc400078e8012 */
[----:B------:R-:W-:Y:S02]  /*0770*/  IADD3 R2, PT, PT, R22, R25, R2 ;  /* 0x0000001916027210 */ /* 0x000fe40007ffe002 */
[----:B------:R-:W-:Y:S01]  /*0780*/  LOP3.LUT R27, R27, 0x1, R20, 0x80, !PT ;  /* 0x000000011b1b7812 */ /* 0x000fe200078e8014 */
[----:B------:R-:W3:Y:S01]  /*0790*/  LDG.E R25, desc[UR4][R12.64+0x20] ;  /* 0x000020040c197981 */ /* 0x000ee2000c1e1900 */
[----:B------:R-:W-:Y:S02]  /*07a0*/  SHF.R.U32.HI R21, RZ, R33, R16 ;  /* 0x00000021ff157219 */ /* 0x000fe40000011610 */
[----:B------:R-:W-:Y:S01]  /*07b0*/  SHF.R.U32.HI R22, RZ, R30, R23 ;  /* 0x0000001eff167219 */ /* 0x000fe20000011617 */
[----:B------:R-:W3:Y:S01]  /*07c0*/  LDG.E R20, desc[UR6][R14.64+0x20] ;  /* 0x000020060e147981 */ /* 0x000ee2000c1e1900 */
[----:B------:R-:W-:-:S03]  /*07d0*/  IADD3 R35, PT, PT, R18, R27, R2 ;  /* 0x0000001b12237210 */ /* 0x000fc60007ffe002 */
[----:B------:R-:W3:Y:S01]  /*07e0*/  LDG.E R18, desc[UR10][R14.64+0x24] ;  /* 0x0000240a0e127981 */ /* 0x000ee2000c1e1900 */
[----:B------:R-:W-:-:S03]  /*07f0*/  LOP3.LUT R22, R22, 0x1, R21, 0x80, !PT ;  /* 0x0000000116167812 */ /* 0x000fc600078e8015 */
[----:B------:R-:W3:Y:S04]  /*0800*/  LDG.E R27, desc[UR12][R12.64+0x28] ;  /* 0x0000280c0c1b7981 */ /* 0x000ee8000c1e1900 */
[----:B------:R-:W3:Y:S04]  /*0810*/  LDG.E R16, desc[UR14][R14.64+0x28] ;  /* 0x0000280e0e107981 */ /* 0x000ee8000c1e1900 */
[----:B------:R-:W3:Y:S04]  /*0820*/  LDG.E R21, desc[UR16][R12.64+0x2c] ;  /* 0x00002c100c157981 */ /* 0x000ee8000c1e1900 */
[----:B------:R-:W3:Y:S04]  /*0830*/  LDG.E R2, desc[UR18][R14.64+0x2c] ;  /* 0x00002c120e027981 */ /* 0x000ee8000c1e1900 */
[----:B------:R-:W3:Y:S01]  /*0840*/  LDG.E R23, desc[UR20][R12.64+0x30] ;  /* 0x000030140c177981 */ /* 0x000ee2000c1e1900 */
[----:B--2---:R-:W-:-:S03]  /*0850*/  SHF.R.U32.HI R26, RZ, R30, R19 ;  /* 0x0000001eff1a7219 */ /* 0x004fc60000011613 */
[----:B------:R-:W2:Y:S01]  /*0860*/  LDG.E R19, desc[UR4][R12.64+0x34] ;  /* 0x000034040c137981 */ /* 0x000ea2000c1e1900 */
[----:B----4-:R-:W-:-:S03]  /*0870*/  SHF.R.U32.HI R37, RZ, R33, R0 ;  /* 0x00000021ff257219 */ /* 0x010fc60000011600 */
[----:B------:R-:W4:Y:S01]  /*0880*/  LDG.E R0, desc[UR22][R14.64+0x30] ;  /* 0x000030160e007981 */ /* 0x000f22000c1e1900 */
[----:B------:R-:W-:-:S03]  /*0890*/  LOP3.LUT R36, R26, 0x1, R37, 0x80, !PT ;  /* 0x000000011a247812 */ /* 0x000fc600078e8025 */
[----:B------:R0:W4:Y:S04]  /*08a0*/  LDG.E R37, desc[UR8][R12.64+0x38] ;  /* 0x000038080c257981 */ /* 0x000128000c1e1900 */
[----:B------:R-:W4:Y:S01]  /*08b0*/  LDG.E R26, desc[UR10][R14.64+0x38] ;  /* 0x0000380a0e1a7981 */ /* 0x000f22000c1e1900 */
[----:B------:R-:W-:Y:S01]  /*08c0*/  VIADD R17, R17, 0x10 ;  /* 0x0000001011117836 */ /* 0x000fe20000000000 */
[----:B------:R-:W-:-:S04]  /*08d0*/  IADD3 R22, PT, PT, R36, R22, R35 ;  /* 0x0000001624167210 */ /* 0x000fc80007ffe023 */
[----:B------:R-:W-:Y:S02]  /*08e0*/  ISETP.NE.AND P0, PT, R17, R8, PT ;  /* 0x000000081100720c */ /* 0x000fe40003f05270 */
[-C--:B------:R-:W-:Y:S02]  /*08f0*/  SHF.R.U32.HI R28, RZ, R30.reuse, R28 ;  /* 0x0000001eff1c7219 */ /* 0x080fe4000001161c */
[-C--:B-----5:R-:W-:Y:S02]  /*0900*/  SHF.R.U32.HI R29, RZ, R30.reuse, R29 ;  /* 0x0000001eff1d7219 */ /* 0x0a0fe4000001161d */
[----:B---3--:R-:W-:Y:S02]  /*0910*/  SHF.R.U32.HI R25, RZ, R30, R25 ;  /* 0x0000001eff197219 */ /* 0x008fe40000011619 */
[-C--:B------:R-:W-:Y:S02]  /*0920*/  SHF.R.U32.HI R20, RZ, R33.reuse, R20 ;  /* 0x00000021ff147219 */ /* 0x080fe40000011614 */
[----:B------:R-:W-:-:S02]  /*0930*/  SHF.R.U32.HI R18, RZ, R33, R18 ;  /* 0x00000021ff127219 */ /* 0x000fc40000011612 */
[----:B------:R-:W-:Y:S02]  /*0940*/  LOP3.LUT R25, R25, 0x1, R20, 0x80, !PT ;  /* 0x0000000119197812 */ /* 0x000fe400078e8014 */
[----:B------:R-:W-:Y:S02]  /*0950*/  LOP3.LUT R18, R29, 0x1, R18, 0x80, !PT ;  /* 0x000000011d127812 */ /* 0x000fe400078e8012 */
[-C--:B------:R-:W-:Y:S02]  /*0960*/  SHF.R.U32.HI R27, RZ, R30.reuse, R27 ;  /* 0x0000001eff1b7219 */ /* 0x080fe4000001161b */
[-C--:B------:R-:W-:Y:S02]  /*0970*/  SHF.R.U32.HI R16, RZ, R33.reuse, R16 ;  /* 0x00000021ff107219 */ /* 0x080fe40000011610 */
[----:B------:R-:W-:Y:S02]  /*0980*/  SHF.R.U32.HI R21, RZ, R30, R21 ;  /* 0x0000001eff157219 */ /* 0x000fe40000011615 */
[----:B------:R-:W-:-:S02]  /*0990*/  SHF.R.U32.HI R2, RZ, R33, R2 ;  /* 0x00000021ff027219 */ /* 0x000fc40000011602 */
[----:B------:R-:W-:Y:S02]  /*09a0*/  IADD3 R18, PT, PT, R18, R25, R22 ;  /* 0x0000001912127210 */ /* 0x000fe40007ffe016 */
[----:B------:R-:W-:Y:S02]  /*09b0*/  LOP3.LUT R27, R27, 0x1, R16, 0x80, !PT ;  /* 0x000000011b1b7812 */ /* 0x000fe400078e8010 */
[----:B------:R-:W-:Y:S02]  /*09c0*/  LOP3.LUT R2, R21, 0x1, R2, 0x80, !PT ;  /* 0x0000000115027812 */ /* 0x000fe400078e8002 */
[----:B------:R-:W-:Y:S02]  /*09d0*/  SHF.R.U32.HI R23, RZ, R30, R23 ;  /* 0x0000001eff177219 */ /* 0x000fe40000011617 */
[----:B------:R-:W-:Y:S02]  /*09e0*/  SHF.R.U32.HI R24, RZ, R33, R24 ;  /* 0x00000021ff187219 */ /* 0x000fe40000011618 */
[----:B------:R-:W-:-:S02]  /*09f0*/  IADD3 R2, PT, PT, R2, R27, R18 ;  /* 0x0000001b02027210 */ /* 0x000fc40007ffe012 */
[----:B0-----:R-:W-:-:S04]  /*0a00*/  SHF.R.U32.HI R13, RZ, R33, R34 ;  /* 0x00000021ff0d7219 */ /* 0x001fc80000011622 */
[----:B------:R-:W-:Y:S02]  /*0a10*/  LOP3.LUT R13, R28, 0x1, R13, 0x80, !PT ;  /* 0x000000011c0d7812 */ /* 0x000fe400078e800d */
[-C--:B--2---:R-:W-:Y:S02]  /*0a20*/  SHF.R.U32.HI R19, RZ, R30.reuse, R19 ;  /* 0x0000001eff137219 */ /* 0x084fe40000011613 */
[----:B----4-:R-:W-:Y:S02]  /*0a30*/  SHF.R.U32.HI R0, RZ, R33, R0 ;  /* 0x00000021ff007219 */ /* 0x010fe40000011600 */
[----:B------:R-:W-:Y:S02]  /*0a40*/  LOP3.LUT R19, R19, 0x1, R24, 0x80, !PT ;  /* 0x0000000113137812 */ /* 0x000fe400078e8018 */
[----:B------:R-:W-:Y:S02]  /*0a50*/  LOP3.LUT R23, R23, 0x1, R0, 0x80, !PT ;  /* 0x0000000117177812 */ /* 0x000fe400078e8000 */
[----:B------:R-:W-:-:S02]  /*0a60*/  SHF.R.U32.HI R37, RZ, R30, R37 ;  /* 0x0000001eff257219 */ /* 0x000fc40000011625 */
[----:B------:R-:W-:Y:S02]  /*0a70*/  SHF.R.U32.HI R26, RZ, R33, R26 ;  /* 0x00000021ff1a7219 */ /* 0x000fe4000001161a */
[----:B------:R-:W-:Y:S02]  /*0a80*/  IADD3 R2, PT, PT, R19, R23, R2 ;  /* 0x0000001713027210 */ /* 0x000fe40007ffe002 */
[----:B------:R-:W-:-:S04]  /*0a90*/  LOP3.LUT R37, R37, 0x1, R26, 0x80, !PT ;  /* 0x0000000125257812 */ /* 0x000fc800078e801a */
[----:B------:R-:W-:Y:S01]  /*0aa0*/  IADD3 R2, PT, PT, R13, R37, R2 ;  /* 0x000000250d027210 */ /* 0x000fe20007ffe002 */
[----:B------:R-:W-:Y:S06]  /*0ab0*/  @P0 BRA `(.L_x_9) ;  /* 0xfffffff800340947 */ /* 0x000fec000383ffff */
[----:B------:R-:W-:Y:S05]  /*0ac0*/  BSYNC.RECONVERGENT B3 ;  /* 0x0000000000037941 */ /* 0x000fea0003800200 */
.L_x_8:
[----:B------:R-:W-:-:S07]  /*0ad0*/  IMAD.MOV.U32 R0, RZ, RZ, R8 ;  /* 0x000000ffff007224 */ /* 0x000fce00078e0008 */
.L_x_7:
[----:B------:R-:W-:-:S13]  /*0ae0*/  ISETP.NE.AND P0, PT, R6, RZ, PT ;  /* 0x000000ff0600720c */ /* 0x000fda0003f05270 */
[----:B------:R-:W-:Y:S05]  /*0af0*/  @!P0 BRA `(.L_x_10) ;  /* 0x00000008006c8947 */ /* 0x000fea0003800000 */
[----:B------:R-:W-:Y:S02]  /*0b00*/  ISETP.GE.U32.AND P0, PT, R31, 0x7, PT ;  /* 0x000000071f00780c */ /* 0x000fe40003f06070 */
[----:B------:R-:W-:-:S11]  /*0b10*/  ISETP.NE.AND P1, PT, R7, RZ, PT ;  /* 0x000000ff0700720c */ /* 0x000fd60003f25270 */
[----:B------:R-:W-:Y:S05]  /*0b20*/  @!P0 BRA `(.L_x_11) ;  /* 0x00000004000c8947 */ /* 0x000fea0003800000 */
[----:B------:R-:W0:Y:S01]  /*0b30*/  LDC.64 R12, c[0x0][0x380] ;  /* 0x0000e000ff0c7b82 */ /* 0x000e220000000a00 */
[C---:B------:R-:W-:Y:S02]  /*0b40*/  R2UR UR4, R10.reuse ;  /* 0x000000000a0472ca */ /* 0x040fe400000e0000 */
[C---:B------:R-:W-:Y:S02]  /*0b50*/  R2UR UR5, R11.reuse ;  /* 0x000000000b0572ca */ /* 0x040fe400000e0000 */
[C---:B------:R-:W-:Y:S02]  /*0b60*/  R2UR UR6, R10.reuse ;  /* 0x000000000a0672ca */ /* 0x040fe400000e0000 */
[C---:B------:R-:W-:Y:S01]  /*0b70*/  R2UR UR7, R11.reuse ;  /* 0x000000000b0772ca */ /* 0x040fe200000e0000 */
[----:B------:R-:W1:Y:S01]  /*0b80*/  LDC.64 R14, c[0x0][0x388] ;  /* 0x0000e200ff0e7b82 */ /* 0x000e620000000a00 */
[----:B------:R-:W-:Y:S02]  /*0b90*/  R2UR UR8, R10 ;  /* 0x000000000a0872ca */ /* 0x000fe400000e0000 */
[----:B------:R-:W-:-:S02]  /*0ba0*/  R2UR UR9, R11 ;  /* 0x000000000b0972ca */ /* 0x000fc400000e0000 */
[C---:B------:R-:W-:Y:S02]  /*0bb0*/  R2UR UR10, R10.reuse ;  /* 0x000000000a0a72ca */ /* 0x040fe400000e0000 */
[C---:B------:R-:W-:Y:S02]  /*0bc0*/  R2UR UR11, R11.reuse ;  /* 0x000000000b0b72ca */ /* 0x040fe400000e0000 */
[C---:B------:R-:W-:Y:S02]  /*0bd0*/  R2UR UR12, R10.reuse ;  /* 0x000000000a0c72ca */ /* 0x040fe400000e0000 */
[C---:B------:R-:W-:Y:S02]  /*0be0*/  R2UR UR13, R11.reuse ;  /* 0x000000000b0d72ca */ /* 0x040fe400000e0000 */
[----:B------:R-:W-:Y:S02]  /*0bf0*/  R2UR UR14, R10 ;  /* 0x000000000a0e72ca */ /* 0x000fe400000e0000 */
[----:B------:R-:W-:Y:S01]  /*0c00*/  R2UR UR15, R11 ;  /* 0x000000000b0f72ca */ /* 0x000fe200000e0000 */
[----:B0-----:R-:W-:Y:S01]  /*0c10*/  IMAD.WIDE.U32 R12, R0, 0x4, R12 ;  /* 0x00000004000c7825 */ /* 0x001fe200078e000c */
[----:B------:R-:W-:-:S02]  /*0c20*/  R2UR UR16, R10 ;  /* 0x000000000a1072ca */ /* 0x000fc400000e0000 */
[C---:B------:R-:W-:Y:S02]  /*0c30*/  R2UR UR17, R11.reuse ;  /* 0x000000000b1172ca */ /* 0x040fe400000e0000 */
[----:B------:R-:W-:Y:S01]  /*0c40*/  R2UR UR18, R10 ;  /* 0x000000000a1272ca */ /* 0x000fe200000e0000 */
[----:B------:R-:W2:Y:S01]  /*0c50*/  LDG.E R29, desc[UR4][R12.64] ;  /* 0x000000040c1d7981 */ /* 0x000ea2000c1e1900 */
[C---:B------:R-:W-:Y:S01]  /*0c60*/  R2UR UR19, R11.reuse ;  /* 0x000000000b1372ca */ /* 0x040fe200000e0000 */
[----:B-1----:R-:W-:Y:S01]  /*0c70*/  IMAD.WIDE.U32 R14, R0, 0x4, R14 ;  /* 0x00000004000e7825 */ /* 0x002fe200078e000e */
[----:B------:R-:W-:Y:S01]  /*0c80*/  R2UR UR20, R10 ;  /* 0x000000000a1472ca */ /* 0x000fe200000e0000 */
[----:B------:R-:W3:Y:S01]  /*0c90*/  LDG.E R35, desc[UR8][R12.64+0x4] ;  /* 0x000004080c237981 */ /* 0x000ee2000c1e1900 */
[----:B------:R-:W-:-:S03]  /*0ca0*/  R2UR UR21, R11 ;  /* 0x000000000b1572ca */ /* 0x000fc600000e0000 */
[----:B------:R-:W4:Y:S04]  /*0cb0*/  LDG.E R34, desc[UR6][R14.64] ;  /* 0x000000060e227981 */ /* 0x000f28000c1e1900 */
[----:B------:R-:W5:Y:S04]  /*0cc0*/  LDG.E R24, desc[UR10][R14.64+0x4] ;  /* 0x0000040a0e187981 */ /* 0x000f68000c1e1900 */
        /* <DEDUP_REMOVED lines=11> */
[----:B------:R-:W5:Y:S01]  /*0d80*/  LDG.E R28, desc[UR16][R14.64+0x1c] ;  /* 0x00001c100e1c7981 */ /* 0x000f62000c1e1900 */
[----:B------:R-:W-:Y:S01]  /*0d90*/  VIADD R0, R0, 0x8 ;  /* 0x0000000800007836 */ /* 0x000fe20000000000 */
[----:B--2---:R-:W-:-:S02]  /*0da0*/  SHF.R.U32.HI R29, RZ, R30, R29 ;  /* 0x0000001eff1d7219 */ /* 0x004fc4000001161d */
[-C--:B---3--:R-:W-:Y:S02]  /*0db0*/  SHF.R.U32.HI R35, RZ, R30.reuse, R35 ;  /* 0x0000001eff237219 */ /* 0x088fe40000011623 */
[-C--:B----4-:R-:W-:Y:S02]  /*0dc0*/  SHF.R.U32.HI R34, RZ, R33.reuse, R34 ;  /* 0x00000021ff227219 */ /* 0x090fe40000011622 */
[----:B-----5:R-:W-:Y:S02]  /*0dd0*/  SHF.R.U32.HI R24, RZ, R33, R24 ;  /* 0x00000021ff187219 */ /* 0x020fe40000011618 */
[----:B------:R-:W-:Y:S02]  /*0de0*/  LOP3.LUT R29, R29, 0x1, R34, 0x80, !PT ;  /* 0x000000011d1d7812 */ /* 0x000fe400078e8022 */
[----:B------:R-:W-:Y:S02]  /*0df0*/  LOP3.LUT R24, R35, 0x1, R24, 0x80, !PT ;  /* 0x0000000123187812 */ /* 0x000fe400078e8018 */
[----:B------:R-:W-:-:S02]  /*0e00*/  SHF.R.U32.HI R17, RZ, R30, R17 ;  /* 0x0000001eff117219 */ /* 0x000fc40000011611 */
[-C--:B------:R-:W-:Y:S02]  /*0e10*/  SHF.R.U32.HI R16, RZ, R33.reuse, R16 ;  /* 0x00000021ff107219 */ /* 0x080fe40000011610 */
[----:B------:R-:W-:Y:S02]  /*0e20*/  SHF.R.U32.HI R19, RZ, R30, R19 ;  /* 0x0000001eff137219 */ /* 0x000fe40000011613 */
[----:B------:R-:W-:Y:S02]  /*0e30*/  SHF.R.U32.HI R18, RZ, R33, R18 ;  /* 0x00000021ff127219 */ /* 0x000fe40000011612 */
[----:B------:R-:W-:Y:S02]  /*0e40*/  IADD3 R24, PT, PT, R24, R29, R2 ;  /* 0x0000001d18187210 */ /* 0x000fe40007ffe002 */
[----:B------:R-:W-:Y:S02]  /*0e50*/  LOP3.LUT R17, R17, 0x1, R16, 0x80, !PT ;  /* 0x0000000111117812 */ /* 0x000fe400078e8010 */
[----:B------:R-:W-:-:S02]  /*0e60*/  LOP3.LUT R18, R19, 0x1, R18, 0x80, !PT ;  /* 0x0000000113127812 */ /* 0x000fc400078e8012 */
[-C--:B------:R-:W-:Y:S02]  /*0e70*/  SHF.R.U32.HI R21, RZ, R30.reuse, R21 ;  /* 0x0000001eff157219 */ /* 0x080fe40000011615 */
[-C--:B------:R-:W-:Y:S02]  /*0e80*/  SHF.R.U32.HI R20, RZ, R33.reuse, R20 ;  /* 0x00000021ff147219 */ /* 0x080fe40000011614 */
[----:B------:R-:W-:Y:S02]  /*0e90*/  SHF.R.U32.HI R23, RZ, R30, R23 ;  /* 0x0000001eff177219 */ /* 0x000fe40000011617 */
[----:B------:R-:W-:Y:S02]  /*0ea0*/  SHF.R.U32.HI R22, RZ, R33, R22 ;  /* 0x00000021ff167219 */ /* 0x000fe40000011616 */
[----:B------:R-:W-:Y:S02]  /*0eb0*/  IADD3 R17, PT, PT, R18, R17, R24 ;  /* 0x0000001112117210 */ /* 0x000fe40007ffe018 */
[----:B------:R-:W-:-:S02]  /*0ec0*/  LOP3.LUT R20, R21, 0x1, R20, 0x80, !PT ;  /* 0x0000000115147812 */ /* 0x000fc400078e8014 */
[-C--:B------:R-:W-:Y:S02]  /*0ed0*/  SHF.R.U32.HI R25, RZ, R30.reuse, R25 ;  /* 0x0000001eff197219 */ /* 0x080fe40000011619 */
[----:B------:R-:W-:Y:S02]  /*0ee0*/  SHF.R.U32.HI R27, RZ, R30, R27 ;  /* 0x0000001eff1b7219 */ /* 0x000fe4000001161b */
[----:B------:R-:W-:Y:S02]  /*0ef0*/  LOP3.LUT R22, R23, 0x1, R22, 0x80, !PT ;  /* 0x0000000117167812 */ /* 0x000fe400078e8016 */
[-C--:B------:R-:W-:Y:S02]  /*0f00*/  SHF.R.U32.HI R26, RZ, R33.reuse, R26 ;  /* 0x00000021ff1a7219 */ /* 0x080fe4000001161a */
[----:B------:R-:W-:Y:S02]  /*0f10*/  SHF.R.U32.HI R28, RZ, R33, R28 ;  /* 0x00000021ff1c7219 */ /* 0x000fe4000001161c */
[----:B------:R-:W-:-:S02]  /*0f20*/  LOP3.LUT R26, R25, 0x1, R26, 0x80, !PT ;  /* 0x00000001191a7812 */ /* 0x000fc400078e801a */
[----:B------:R-:W-:Y:S02]  /*0f30*/  LOP3.LUT R27, R27, 0x1, R28, 0x80, !PT ;  /* 0x000000011b1b7812 */ /* 0x000fe400078e801c */
[----:B------:R-:W-:-:S04]  /*0f40*/  IADD3 R17, PT, PT, R22, R20, R17 ;  /* 0x0000001416117210 */ /* 0x000fc80007ffe011 */
[----:B------:R-:W-:-:S07]  /*0f50*/  IADD3 R2, PT, PT, R27, R26, R17 ;  /* 0x0000001a1b027210 */ /* 0x000fce0007ffe011 */
.L_x_11:
        /* <DEDUP_REMOVED lines=23> */
[----:B------:R-:W-:Y:S01]  /*10d0*/  R2UR UR19, R11 ;  /* 0x000000000b1372ca */ /* 0x000fe200000e0000 */
[C---:B-1----:R-:W-:Y:S02]  /*10e0*/  IMAD.WIDE.U32 R14, R0.reuse, 0x4, R14 ;  /* 0x00000004000e7825 */ /* 0x042fe400078e000e */
[----:B------:R-:W3:Y:S04]  /*10f0*/  LDG.E R19, desc[UR8][R12.64+0x4] ;  /* 0x000004080c137981 */ /* 0x000ee8000c1e1900 */
[----:B------:R-:W4:Y:S04]  /*1100*/  LDG.E R16, desc[UR6][R14.64] ;  /* 0x000000060e107981 */ /* 0x000f28000c1e1900 */
        /* <DEDUP_REMOVED lines=11> */
[----:B------:R-:W-:Y:S02]  /*11c0*/  SHF.R.U32.HI R21, RZ, R30, R21 ;  /* 0x0000001eff157219 */ /* 0x000fe40000011615 */
[----:B------:R-:W-:-:S02]  /*11d0*/  LOP3.LUT R18, R19, 0x1, R18, 0x80, !PT ;  /* 0x0000000113127812 */ /* 0x000fc400078e8012 */
[----:B------:R-:W-:Y:S02]  /*11e0*/  SHF.R.U32.HI R23, RZ, R30, R23 ;  /* 0x0000001eff177219 */ /* 0x000fe40000011617 */
[-C--:B------:R-:W-:Y:S02]  /*11f0*/  SHF.R.U32.HI R20, RZ, R33.reuse, R20 ;  /* 0x00000021ff147219 */ /* 0x080fe40000011614 */
[----:B------:R-:W-:Y:S02]  /*1200*/  SHF.R.U32.HI R22, RZ, R33, R22 ;  /* 0x00000021ff167219 */ /* 0x000fe40000011616 */
[----:B------:R-:W-:Y:S02]  /*1210*/  LOP3.LUT R21, R21, 0x1, R20, 0x80, !PT ;  /* 0x0000000115157812 */ /* 0x000fe400078e8014 */
[----:B------:R-:W-:Y:S02]  /*1220*/  LOP3.LUT R22, R23, 0x1, R22, 0x80, !PT ;  /* 0x0000000117167812 */ /* 0x000fe400078e8016 */
[----:B------:R-:W-:-:S04]  /*1230*/  IADD3 R2, PT, PT, R18, R17, R2 ;  /* 0x0000001112027210 */ /* 0x000fc80007ffe002 */
[----:B------:R-:W-:-:S07]  /*1240*/  IADD3 R2, PT, PT, R22, R21, R2 ;  /* 0x0000001516027210 */ /* 0x000fce0007ffe002 */
.L_x_12:
[----:B------:R-:W-:Y:S05]  /*1250*/  @!P1 BRA `(.L_x_10) ;  /* 0x0000000000949947 */ /* 0x000fea0003800000 */
        /* <DEDUP_REMOVED lines=8> */
[----:B-1----:R-:W-:-:S05]  /*12e0*/  IMAD.WIDE.U32 R14, R0, 0x4, R14 ;  /* 0x00000004000e7825 */ /* 0x002fca00078e000e */
[----:B------:R-:W3:Y:S01]  /*12f0*/  LDG.E R0, desc[UR6][R14.64] ;  /* 0x000000060e007981 */ /* 0x000ee2000c1e1900 */
[----:B------:R-:W-:Y:S02]  /*1300*/  ISETP.NE.AND P0, PT, R9, 0x1, PT ;  /* 0x000000010900780c */ /* 0x000fe40003f05270 */
[----:B--2---:R-:W-:Y:S02]  /*1310*/  SHF.R.U32.HI R17, RZ, R30, R17 ;  /* 0x0000001eff117219 */ /* 0x004fe40000011611 */
[----:B---3--:R-:W-:-:S04]  /*1320*/  SHF.R.U32.HI R0, RZ, R33, R0 ;  /* 0x00000021ff007219 */ /* 0x008fc80000011600 */
[----:B------:R-:W-:-:S05]  /*1330*/  LOP3.LUT R17, R17, 0x1, R0, 0x80, !PT ;  /* 0x0000000111117812 */ /* 0x000fca00078e8000 */
[----:B------:R-:W-:Y:S01]  /*1340*/  IMAD.IADD R2, R2, 0x1, R17 ;  /* 0x0000000102027824 */ /* 0x000fe200078e0211 */
[----:B------:R-:W-:Y:S06]  /*1350*/  @!P0 BRA `(.L_x_10) ;  /* 0x0000000000548947 */ /* 0x000fec0003800000 */
[----:B------:R-:W-:Y:S02]  /*1360*/  ISETP.NE.AND P0, PT, R9, 0x2, PT ;  /* 0x000000020900780c */ /* 0x000fe40003f05270 */
[C---:B------:R-:W-:Y:S02]  /*1370*/  R2UR UR4, R10.reuse ;  /* 0x000000000a0472ca */ /* 0x040fe400000e0000 */
[C---:B------:R-:W-:Y:S02]  /*1380*/  R2UR UR5, R11.reuse ;  /* 0x000000000b0572ca */ /* 0x040fe400000e0000 */
[----:B------:R-:W-:Y:S02]  /*1390*/  R2UR UR6, R10 ;  /* 0x000000000a0672ca */ /* 0x000fe400000e0000 */
[----:B------:R-:W-:-:S05]  /*13a0*/  R2UR UR7, R11 ;  /* 0x000000000b0772ca */ /* 0x000fca00000e0000 */
[C---:B------:R-:W-:Y:S02]  /*13b0*/  @P0 R2UR UR8, R10.reuse ;  /* 0x000000000a0802ca */ /* 0x040fe400000e0000 */
[C---:B------:R-:W-:Y:S02]  /*13c0*/  @P0 R2UR UR9, R11.reuse ;  /* 0x000000000b0902ca */ /* 0x040fe400000e0000 */
[----:B------:R-:W-:Y:S01]  /*13d0*/  @P0 R2UR UR10, R10 ;  /* 0x000000000a0a02ca */ /* 0x000fe200000e0000 */
[----:B------:R-:W2:Y:S01]  /*13e0*/  LDG.E R17, desc[UR4][R12.64+0x4] ;  /* 0x000004040c117981 */ /* 0x000ea2000c1e1900 */
[----:B------:R-:W-:-:S03]  /*13f0*/  @P0 R2UR UR11, R11 ;  /* 0x000000000b0b02ca */ /* 0x000fc600000e0000 */
[----:B------:R-:W3:Y:S06]  /*1400*/  LDG.E R0, desc[UR6][R14.64+0x4] ;  /* 0x000004060e007981 */ /* 0x000eec000c1e1900 */
[----:B------:R-:W4:Y:S04]  /*1410*/  @P0 LDG.E R19, desc[UR8][R12.64+0x8] ;  /* 0x000008080c130981 */ /* 0x000f28000c1e1900 */
[----:B------:R-:W5:Y:S01]  /*1420*/  @P0 LDG.E R16, desc[UR10][R14.64+0x8] ;  /* 0x0000080a0e100981 */ /* 0x000f62000c1e1900 */
[----:B--2---:R-:W-:-:S02]  /*1430*/  SHF.R.U32.HI R17, RZ, R30, R17 ;  /* 0x0000001eff117219 */ /* 0x004fc40000011611 */
[----:B---3--:R-:W-:-:S04]  /*1440*/  SHF.R.U32.HI R0, RZ, R33, R0 ;  /* 0x00000021ff007219 */ /* 0x008fc80000011600 */
[----:B------:R-:W-:Y:S02]  /*1450*/  LOP3.LUT R17, R17, 0x1, R0, 0x80, !PT ;  /* 0x0000000111117812 */ /* 0x000fe400078e8000 */
[----:B----4-:R-:W-:Y:S02]  /*1460*/  @P0 SHF.R.U32.HI R19, RZ, R30, R19 ;  /* 0x0000001eff130219 */ /* 0x010fe40000011613 */
[----:B-----5:R-:W-:Y:S01]  /*1470*/  @P0 SHF.R.U32.HI R16, RZ, R33, R16 ;  /* 0x00000021ff100219 */ /* 0x020fe20000011610 */
[----:B------:R-:W-:-:S03]  /*1480*/  IMAD.IADD R2, R2, 0x1, R17 ;  /* 0x0000000102027824 */ /* 0x000fc600078e0211 */
[----:B------:R-:W-:-:S05]  /*1490*/  @P0 LOP3.LUT R19, R19, 0x1, R16, 0x80, !PT ;  /* 0x0000000113130812 */ /* 0x000fca00078e8010 */
[----:B------:R-:W-:-:S07]  /*14a0*/  @P0 IMAD.IADD R2, R2, 0x1, R19 ;  /* 0x0000000102020824 */ /* 0x000fce00078e0213 */
.L_x_10:
[----:B------:R-:W-:Y:S01]  /*14b0*/  ISETP.GT.U32.AND P0, PT, R2, 0xf, PT ;  /* 0x0000000f0200780c */ /* 0x000fe20003f04070 */
[----:B------:R-:W-:-:S12]  /*14c0*/  BSSY.RECONVERGENT B3, `(.L_x_13) ;  /* 0x0000058000037945 */ /* 0x000fd80003800200 */
[----:B------:R-:W-:Y:S05]  /*14d0*/  @!P0 BRA `(.L_x_14) ;  /* 0x0000000400588947 */ /* 0x000fea0003800000 */
[----:B------:R-:W-:Y:S01]  /*14e0*/  I2FP.F32.U32 R0, R2 ;  /* 0x0000000200007245 */ /* 0x000fe20000201000 */
[----:B------:R-:W-:Y:S01]  /*14f0*/  IMAD.MOV.U32 R13, RZ, RZ, 0x3d888889 ;  /* 0x3d888889ff0d7424 */ /* 0x000fe200078e00ff */
[----:B------:R-:W-:Y:S01]  /*1500*/  BSSY.RECONVERGENT B4, `(.L_x_15) ;  /* 0x000000c000047945 */ /* 0x000fe20003800200 */
[----:B------:R-:W-:Y:S01]  /*1510*/  IMAD.MOV.U32 R12, RZ, RZ, 0x41700000 ;  /* 0x41700000ff0c7424 */ /* 0x000fe200078e00ff */
[----:B------:R-:W0:Y:S03]  /*1520*/  FCHK P0, R0, 15 ;  /* 0x4170000000007902 */ /* 0x000e260000000000 */
[----:B------:R-:W-:-:S04]  /*1530*/  FFMA R12, R13, -R12, 1 ;  /* 0x3f8000000d0c7423 */ /* 0x000fc8000000080c */
[----:B------:R-:W-:-:S04]  /*1540*/  FFMA R13, R12, R13, 0.066666670143604278564 ;  /* 0x3d8888890c0d7423 */ /* 0x000fc8000000000d */
[----:B------:R-:W-:-:S04]  /*1550*/  FFMA R2, R0, R13, RZ ;  /* 0x0000000d00027223 */ /* 0x000fc800000000ff */
[----:B------:R-:W-:-:S04]  /*1560*/  FFMA R12, R2, -15, R0 ;  /* 0xc1700000020c7823 */ /* 0x000fc80000000000 */
[----:B------:R-:W-:Y:S01]  /*1570*/  FFMA R2, R13, R12, R2 ;  /* 0x0000000c0d027223 */ /* 0x000fe20000000002 */
[----:B0-----:R-:W-:Y:S06]  /*1580*/  @!P0 BRA `(.L_x_16) ;  /* 0x00000000000c8947 */ /* 0x001fec0003800000 */
[----:B------:R-:W-:Y:S01]  /*1590*/  IMAD.MOV.U32 R13, RZ, RZ, 0x41700000 ;  /* 0x41700000ff0d7424 */ /* 0x000fe200078e00ff */
[----:B------:R-:W-:-:S07]  /*15a0*/  MOV R12, 0x15c0 ;  /* 0x000015c0000c7802 */ /* 0x000fce0000000f00 */
[----:B------:R-:W-:Y:S05]  /*15b0*/  CALL.REL.NOINC `($__internal_0_$__cuda_sm3x_div_rn_noftz_f32_slowpath) ;  /* 0x0000002c00447944 */ /* 0x000fea0003c00000 */
.L_x_16:
[----:B------:R-:W-:Y:S05]  /*15c0*/  BSYNC.RECONVERGENT B4 ;  /* 0x0000000000047941 */ /* 0x000fea0003800200 */
.L_x_15:
[C---:B------:R-:W-:Y:S01]  /*15d0*/  FSETP.GEU.AND P0, PT, R2.reuse, 1.175494350822287508e-38, PT ;  /* 0x008000000200780b */ /* 0x040fe20003f0e000 */
[----:B------:R-:W-:Y:S01]  /*15e0*/  IMAD.MOV.U32 R15, RZ, RZ, 0x3dc6b27f ;  /* 0x3dc6b27fff0f7424 */ /* 0x000fe200078e00ff */
[----:B------:R-:W-:Y:S11]  /*15f0*/  BSSY.RECONVERGENT B4, `(.L_x_17) ;  /* 0x000001f000047945 */ /* 0x000ff60003800200 */
[----:B------:R-:W-:-:S04]  /*1600*/  @!P0 FMUL R2, R2, 8388608 ;  /* 0x4b00000002028820 */ /* 0x000fc80000400000 */
[----:B------:R-:W-:-:S05]  /*1610*/  VIADD R12, R2, 0xc0cafb0d ;  /* 0xc0cafb0d020c7836 */ /* 0x000fca0000000000 */
[----:B------:R-:W-:-:S05]  /*1620*/  LOP3.LUT R13, R12, 0xff800000, RZ, 0xc0, !PT ;  /* 0xff8000000c0d7812 */ /* 0x000fca00078ec0ff */
[----:B------:R-:W-:Y:S01]  /*1630*/  IMAD.IADD R12, R2, 0x1, -R13 ;  /* 0x00000001020c7824 */ /* 0x000fe200078e0a0d */
[----:B------:R-:W-:-:S03]  /*1640*/  I2FP.F32.S32 R13, R13 ;  /* 0x0000000d000d7245 */ /* 0x000fc60000201400 */
[----:B------:R-:W-:Y:S01]  /*1650*/  FADD R14, R12, -1 ;  /* 0xbf8000000c0e7421 */ /* 0x000fe20000000000 */
[----:B------:R-:W-:Y:S02]  /*1660*/  FSEL R12, RZ, -23, P0 ;  /* 0xc1b80000ff0c7808 */ /* 0x000fe40000000000 */
[----:B------:R-:W-:Y:S01]  /*1670*/  ISETP.GT.U32.AND P0, PT, R2, 0x7f7fffff, PT ;  /* 0x7f7fffff0200780c */ /* 0x000fe20003f04070 */
[C---:B------:R-:W-:Y:S02]  /*1680*/  FFMA R15, R14.reuse, R15, -0.16845393180847167969 ;  /* 0xbe2c7f300e0f7423 */ /* 0x040fe4000000000f */
[----:B------:R-:W-:Y:S01]  /*1690*/  FFMA R12, R13, 1.1920928955078125e-07, R12 ;  /* 0x340000000d0c7823 */ /* 0x000fe2000000000c */
[----:B------:R-:W-:Y:S02]  /*16a0*/  IMAD.MOV.U32 R13, RZ, RZ, 0x7f800000 ;  /* 0x7f800000ff0d7424 */ /* 0x000fe400078e00ff */
[----:B------:R-:W-:-:S04]  /*16b0*/  FFMA R15, R14, R15, 0.1716887056827545166 ;  /* 0x3e2fcf2a0e0f7423 */ /* 0x000fc8000000000f */
[----:B------:R-:W-:-:S04]  /*16c0*/  FFMA R15, R14, R15, -0.17900948226451873779 ;  /* 0xbe374e430e0f7423 */ /* 0x000fc8000000000f */
[----:B------:R-:W-:-:S04]  /*16d0*/  FFMA R15, R14, R15, 0.20512372255325317383 ;  /* 0x3e520bf40e0f7423 */ /* 0x000fc8000000000f */
[----:B------:R-:W-:-:S04]  /*16e0*/  FFMA R15, R14, R15, -0.24046532809734344482 ;  /* 0xbe763c8b0e0f7423 */ /* 0x000fc8000000000f */
[----:B------:R-:W-:-:S04]  /*16f0*/  FFMA R15, R14, R15, 0.28857114911079406738 ;  /* 0x3e93bf990e0f7423 */ /* 0x000fc8000000000f */
[----:B------:R-:W-:-:S04]  /*1700*/  FFMA R15, R14, R15, -0.36067417263984680176 ;  /* 0xbeb8aa490e0f7423 */ /* 0x000fc8000000000f */
[----:B------:R-:W-:-:S04]  /*1710*/  FFMA R15, R14, R15, 0.48089820146560668945 ;  /* 0x3ef6384a0e0f7423 */ /* 0x000fc8000000000f */
[----:B------:R-:W-:-:S04]  /*1720*/  FFMA R15, R14, R15, -0.72134751081466674805 ;  /* 0xbf38aa3b0e0f7423 */ /* 0x000fc8000000000f */
[----:B------:R-:W-:-:S04]  /*1730*/  FMUL R15, R14, R15 ;  /* 0x0000000f0e0f7220 */ /* 0x000fc80000400000 */
[----:B------:R-:W-:-:S04]  /*1740*/  FMUL R15, R14, R15 ;  /* 0x0000000f0e0f7220 */ /* 0x000fc80000400000 */
[----:B------:R-:W-:-:S04]  /*1750*/  FFMA R15, R14, 1.4426950216293334961, R15 ;  /* 0x3fb8aa3b0e0f7823 */ /* 0x000fc8000000000f */
[----:B------:R-:W-:Y:S01]  /*1760*/  FADD R15, R12, R15 ;  /* 0x0000000f0c0f7221 */ /* 0x000fe20000000000 */
[C---:B------:R-:W-:Y:S01]  /*1770*/  @P0 FFMA R15, R2.reuse, R13, +INF ;  /* 0x7f800000020f0423 */ /* 0x040fe2000000000d */
[----:B------:R-:W-:Y:S02]  /*1780*/  FSETP.NEU.AND P0, PT, R2, RZ, PT ;  /* 0x000000ff0200720b */ /* 0x000fe40003f0d000 */
[----:B------:R-:W-:-:S03]  /*1790*/  MOV R2, 0x17e0 ;  /* 0x000017e000027802 */ /* 0x000fc60000000f00 */
[----:B------:R-:W0:Y:S02]  /*17a0*/  FRND.CEIL R15, R15 ;  /* 0x0000000f000f7307 */ /* 0x000e240000209000 */
[----:B0-----:R-:W-:-:S06]  /*17b0*/  FSEL R34, R15, -INF , P0 ;  /* 0xff8000000f227808 */ /* 0x001fcc0000000000 */
[----:B------:R0:W1:Y:S02]  /*17c0*/  F2F.F64.F32 R12, R34 ;  /* 0x00000022000c7310 */ /* 0x0000640000201800 */
[----:B01----:R-:W-:Y:S05]  /*17d0*/  CALL.REL.NOINC `($_Z13dot_acim_callPKiS0_Piiiib$__internal_accurate_pow) ;  /* 0x0000003000607944 */ /* 0x003fea0003c00000 */
[----:B------:R-:W-:Y:S05]  /*17e0*/  BSYNC.RECONVERGENT B4 ;  /* 0x0000000000047941 */ /* 0x000fea0003800200 */
.L_x_17:
[----:B------:R-:W-:Y:S01]  /*17f0*/  DADD R14, R12, 2 ;  /* 0x400000000c0e7429 */ /* 0x000fe20000000000 */
[----:B------:R-:W-:Y:S09]  /*1800*/  BSSY.RECONVERGENT B4, `(.L_x_18) ;  /* 0x000000f000047945 */ /* 0x000ff20003800200 */
[----:B------:R-:W-:Y:S01]  /*1810*/  LOP3.LUT R14, R15, 0x7ff00000, RZ, 0xc0, !PT ;  /* 0x7ff000000f0e7812 */ /* 0x000fe200078ec0ff */
[----:B------:R-:W-:-:S03]  /*1820*/  IMAD.MOV.U32 R15, RZ, RZ, R17 ;  /* 0x000000ffff0f7224 */ /* 0x000fc600078e0011 */
[----:B------:R-:W-:Y:S01]  /*1830*/  ISETP.NE.AND P0, PT, R14, 0x7ff00000, PT ;  /* 0x7ff000000e00780c */ /* 0x000fe20003f05270 */
[----:B------:R-:W-:-:S12]  /*1840*/  IMAD.MOV.U32 R14, RZ, RZ, R16 ;  /* 0x000000ffff0e7224 */ /* 0x000fd800078e0010 */
[----:B------:R-:W-:Y:S05]  /*1850*/  @P0 BRA `(.L_x_19) ;  /* 0x0000000000240947 */ /* 0x000fea0003800000 */
[----:B------:R-:W-:-:S13]  /*1860*/  FSETP.NAN.AND P0, PT, R34, R34, PT ;  /* 0x000000222200720b */ /* 0x000fda0003f08000 */
[----:B------:R-:W-:Y:S05]  /*1870*/  @P0 BRA `(.L_x_20) ;  /* 0x0000000000180947 */ /* 0x000fea0003800000 */
[----:B------:R-:W-:-:S14]  /*1880*/  DSETP.NEU.AND P0, PT, |R12|, +INF , PT ;  /* 0x7ff000000c00742a */ /* 0x000fdc0003f0d200 */
[----:B------:R-:W-:Y:S05]  /*1890*/  @P0 BRA `(.L_x_19) ;  /* 0x0000000000140947 */ /* 0x000fea0003800000 */
[----:B------:R-:W-:Y:S01]  /*18a0*/  ISETP.GE.AND P0, PT, R13, RZ, PT ;  /* 0x000000ff0d00720c */ /* 0x000fe20003f06270 */
[----:B------:R-:W-:-:S03]  /*18b0*/  IMAD.MOV.U32 R14, RZ, RZ, RZ ;  /* 0x000000ffff0e7224 */ /* 0x000fc600078e00ff */
[----:B------:R-:W-:Y:S01]  /*18c0*/  SEL R15, RZ, 0x7ff00000, !P0 ;  /* 0x7ff00000ff0f7807 */ /* 0x000fe20004000000 */
[----:B------:R-:W-:Y:S08]  /*18d0*/  BRA `(.L_x_19) ;  /* 0x0000000000047947 */ /* 0x000ff00003800000 */
.L_x_20:
[----:B------:R-:W-:-:S11]  /*18e0*/  DADD R14, R12, 2 ;  /* 0x400000000c0e7429 */ /* 0x000fd60000000000 */
.L_x_19:
[----:B------:R-:W-:Y:S05]  /*18f0*/  BSYNC.RECONVERGENT B4 ;  /* 0x0000000000047941 */ /* 0x000fea0003800200 */
.L_x_18:
[----:B------:R-:W0:Y:S01]  /*1900*/  F2F.F32.F64 R13, R14 ;  /* 0x0000000e000d7310 */ /* 0x000e220000301000 */
[----:B------:R-:W-:Y:S01]  /*1910*/  FSETP.NEU.AND P0, PT, R34, RZ, PT ;  /* 0x000000ff2200720b */ /* 0x000fe20003f0d000 */
[----:B------:R-:W-:Y:S03]  /*1920*/  BSSY.RECONVERGENT B4, `(.L_x_21) ;  /* 0x000000d000047945 */ /* 0x000fe60003800200 */
[----:B0-----:R-:W-:-:S04]  /*1930*/  FSEL R13, R13, 1, P0 ;  /* 0x3f8000000d0d7808 */ /* 0x001fc80000000000 */
[----:B------:R-:W0:Y:S08]  /*1940*/  MUFU.RCP R2, R13 ;  /* 0x0000000d00027308 */ /* 0x000e300000001000 */
[----:B------:R-:W1:Y:S01]  /*1950*/  FCHK P0, R0, R13 ;  /* 0x0000000d00007302 */ /* 0x000e620000000000 */
[----:B0-----:R-:W-:-:S04]  /*1960*/  FFMA R17, -R13, R2, 1 ;  /* 0x3f8000000d117423 */ /* 0x001fc80000000102 */
[----:B------:R-:W-:-:S04]  /*1970*/  FFMA R17, R2, R17, R2 ;  /* 0x0000001102117223 */ /* 0x000fc80000000002 */
[----:B------:R-:W-:-:S04]  /*1980*/  FFMA R2, R0, R17, RZ ;  /* 0x0000001100027223 */ /* 0x000fc800000000ff */
[----:B------:R-:W-:-:S04]  /*1990*/  FFMA R12, -R13, R2, R0 ;  /* 0x000000020d0c7223 */ /* 0x000fc80000000100 */
[----:B------:R-:W-:Y:S01]  /*19a0*/  FFMA R12, R17, R12, R2 ;  /* 0x0000000c110c7223 */ /* 0x000fe20000000002 */
[----:B-1----:R-:W-:Y:S06]  /*19b0*/  @!P0 BRA `(.L_x_22) ;  /* 0x00000000000c8947 */ /* 0x002fec0003800000 */
[----:B------:R-:W-:-:S07]  /*19c0*/  MOV R12, 0x19e0 ;  /* 0x000019e0000c7802 */ /* 0x000fce0000000f00 */
[----:B------:R-:W-:Y:S05]  /*19d0*/  CALL.REL.NOINC `($__internal_0_$__cuda_sm3x_div_rn_noftz_f32_slowpath) ;  /* 0x00000028003c7944 */ /* 0x000fea0003c00000 */
[----:B------:R-:W-:-:S07]  /*19e0*/  IMAD.MOV.U32 R12, RZ, RZ, R2 ;  /* 0x000000ffff0c7224 */ /* 0x000fce00078e0002 */
.L_x_22:
[----:B------:R-:W-:Y:S05]  /*19f0*/  BSYNC.RECONVERGENT B4 ;  /* 0x0000000000047941 */ /* 0x000fea0003800200 */
.L_x_21:
[----:B------:R-:W0:Y:S08]  /*1a00*/  F2I.S64 R14, R12 ;  /* 0x0000000c000e7311 */ /* 0x000e300000201900 */
[----:B0-----:R-:W0:Y:S02]  /*1a10*/  I2F.S64 R14, R14 ;  /* 0x0000000e000e7312 */ /* 0x001e240000301400 */
[----:B0-----:R-:W-:-:S06]  /*1a20*/  FMUL R2, R13, R14 ;  /* 0x0000000e0d027220 */ /* 0x001fcc0000400000 */
[----:B------:R-:W0:Y:S02]  /*1a30*/  F2I.TRUNC.NTZ R2, R2 ;  /* 0x0000000200027305 */ /* 0x000e24000020f100 */
.L_x_14:
[----:B------:R-:W-:Y:S05]  /*1a40*/  BSYNC.RECONVERGENT B3 ;  /* 0x0000000000037941 */ /* 0x000fea0003800200 */
.L_x_13:
[----:B------:R-:W1:Y:S01]  /*1a50*/  LDCU UR4, c[0x0][0x3a0] ;  /* 0x00007400ff0477ac */ /* 0x000e620008000800 */
[----:B------:R-:W-:Y:S01]  /*1a60*/  ISETP.NE.AND P0, PT, R30, R5, PT ;  /* 0x000000051e00720c */ /* 0x000fe20003f05270 */
[C---:B------:R-:W-:Y:S01]  /*1a70*/  IMAD.IADD R0, R33.reuse, 0x1, R30 ;  /* 0x0000000121007824 */ /* 0x040fe200078e021e */
[C---:B------:R-:W-:Y:S01]  /*1a80*/  ISETP.NE.AND P1, PT, R33.reuse, R4, PT ;  /* 0x000000042100720c */ /* 0x040fe20003f25270 */
[----:B------:R-:W-:-:S10]  /*1a90*/  VIADD R33, R33, 0x1 ;  /* 0x0000000121217836 */ /* 0x000fd40000000000 */
[----:B0-----:R-:W-:Y:S01]  /*1aa0*/  @!P0 IMAD.MOV R2, RZ, RZ, -R2 ;  /* 0x000000ffff028224 */ /* 0x001fe200078e0a02 */
[----:B-1----:R-:W-:-:S03]  /*1ab0*/  ISETP.NE.AND P0, PT, R33, UR4, PT ;  /* 0x0000000421007c0c */ /* 0x002fc6000bf05270 */
[----:B------:R-:W-:-:S05]  /*1ac0*/  @!P1 IMAD.MOV R2, RZ, RZ, -R2 ;  /* 0x000000ffff029224 */ /* 0x000fca00078e0a02 */
[----:B------:R-:W-:-:S05]  /*1ad0*/  SHF.L.U32 R0, R2, R0, RZ ;  /* 0x0000000002007219 */ /* 0x000fca00000006ff */
[----:B------:R-:W-:Y:S01]  /*1ae0*/  IMAD.IADD R3, R0, 0x1, R3 ;  /* 0x0000000100037824 */ /* 0x000fe200078e0203 */
[----:B------:R-:W-:Y:S06]  /*1af0*/  @P0 BRA `(.L_x_23) ;  /* 0xffffffe800040947 */ /* 0x000fec000383ffff */
[----:B------:R-:W-:Y:S05]  /*1b00*/  BSYNC.RECONVERGENT B0 ;  /* 0x0000000000007941 */ /* 0x000fea0003800200 */
.L_x_6:
[----:B------:R-:W0:Y:S01]  /*1b10*/  LDCU UR4, c[0x0][0x39c] ;  /* 0x00007380ff0477ac */ /* 0x000e220008000800 */
[----:B------:R-:W-:-:S05]  /*1b20*/  VIADD R30, R30, 0x1 ;  /* 0x000000011e1e7836 */ /* 0x000fca0000000000 */
[----:B0-----:R-:W-:-:S13]  /*1b30*/  ISETP.NE.AND P0, PT, R30, UR4, PT ;  /* 0x000000041e007c0c */ /* 0x001fda000bf05270 */
[----:B------:R-:W-:Y:S05]  /*1b40*/  @P0 BRA `(.L_x_24) ;  /* 0xffffffe400e80947 */ /* 0x000fea000383ffff */
[----:B------:R-:W-:Y:S05]  /*1b50*/  BSYNC.RECONVERGENT B1 ;  /* 0x0000000000017941 */ /* 0x000fea0003800200 */
.L_x_5:
[----:B------:R-:W-:Y:S05]  /*1b60*/  BRA `(.L_x_4) ;  /* 0x0000002400ac7947 */ /* 0x000fea0003800000 */
.L_x_3:
[----:B------:R-:W0:Y:S02]  /*1b70*/  LDC R2, c[0x0][0x398] ;  /* 0x0000e600ff027b82 */ /* 0x000e240000000800 */
[----:B0-----:R-:W-:-:S13]  /*1b80*/  ISETP.GE.AND P0, PT, R2, 0x1, PT ;  /* 0x000000010200780c */ /* 0x001fda0003f06270 */
[----:B------:R-:W-:Y:S05]  /*1b90*/  @!P0 BRA `(.L_x_4) ;  /* 0x0000002400a08947 */ /* 0x000fea0003800000 */
[C---:B------:R-:W-:Y:S01]  /*1ba0*/  LOP3.LUT R28, R2.reuse, 0xf, RZ, 0xc0, !PT ;  /* 0x0000000f021c7812 */ /* 0x040fe200078ec0ff */
[----:B------:R-:W-:Y:S01]  /*1bb0*/  IMAD.MOV.U32 R12, RZ, RZ, RZ ;  /* 0x000000ffff0c7224 */ /* 0x000fe200078e00ff */
[C---:B------:R-:W-:Y:S01]  /*1bc0*/  LOP3.LUT R29, R2.reuse, 0x7, RZ, 0xc0, !PT ;  /* 0x00000007021d7812 */ /* 0x040fe200078ec0ff */
[----:B------:R-:W-:Y:S01]  /*1bd0*/  IMAD.MOV.U32 R3, RZ, RZ, RZ ;  /* 0x000000ffff037224 */ /* 0x000fe200078e00ff */
[----:B------:R-:W-:Y:S01]  /*1be0*/  LOP3.LUT R0, R2, 0x7ffffff0, RZ, 0xc0, !PT ;  /* 0x7ffffff002007812 */ /* 0x000fe200078ec0ff */
[----:B------:R-:W-:Y:S01]  /*1bf0*/  VIADD R30, R28, 0xffffffff ;  /* 0xffffffff1c1e7836 */ /* 0x000fe20000000000 */
[----:B------:R-:W-:Y:S01]  /*1c00*/  LOP3.LUT R2, R2, 0x3, RZ, 0xc0, !PT ;  /* 0x0000000302027812 */ /* 0x000fe200078ec0ff */
[----:B------:R-:W-:Y:S02]  /*1c10*/  VIADD R31, R29, 0xffffffff ;  /* 0xffffffff1d1f7836 */ /* 0x000fe40000000000 */
[----:B------:R-:W-:-:S07]  /*1c20*/  IMAD.MOV R13, RZ, RZ, -R0 ;  /* 0x000000ffff0d7224 */ /* 0x000fce00078e0a00 */
.L_x_43:
[----:B------:R-:W-:Y:S01]  /*1c30*/  ISETP.NE.AND P0, PT, R12, R5, PT ;  /* 0x000000050c00720c */ /* 0x000fe20003f05270 */
[----:B------:R-:W-:-:S12]  /*1c40*/  BSSY.RECONVERGENT B0, `(.L_x_25) ;  /* 0x0000259000007945 */ /* 0x000fd80003800200 */
[----:B------:R-:W-:Y:S05]  /*1c50*/  @!P0 BRA `(.L_x_26) ;  /* 0x0000001000c08947 */ /* 0x000fea0003800000 */
[----:B------:R-:W-:Y:S01]  /*1c60*/  BSSY.RECONVERGENT B1, `(.L_x_27) ;  /* 0x000012e000017945 */ /* 0x000fe20003800200 */
[----:B------:R-:W-:-:S07]  /*1c70*/  IMAD.MOV.U32 R15, RZ, RZ, RZ ;  /* 0x000000ffff0f7224 */ /* 0x000fce00078e00ff */
.L_x_34:
[----:B------:R-:W0:Y:S01]  /*1c80*/  LDCU UR4, c[0x0][0x398] ;  /* 0x00007300ff0477ac */ /* 0x000e220008000800 */
[----:B------:R-:W-:Y:S02]  /*1c90*/  IMAD.MOV.U32 R14, RZ, RZ, RZ ;  /* 0x000000ffff0e7224 */ /* 0x000fe400078e00ff */
[----:B------:R-:W-:Y:S01]  /*1ca0*/  IMAD.MOV.U32 R24, RZ, RZ, RZ ;  /* 0x000000ffff187224 */ /* 0x000fe200078e00ff */
[----:B0-----:R-:W-:-:S09]  /*1cb0*/  UISETP.GE.U32.AND UP0, UPT, UR4, 0x10, UPT ;  /* 0x000000100400788c */ /* 0x001fd2000bf06070 */
[----:B------:R-:W-:Y:S05]  /*1cc0*/  BRA.U !UP0, `(.L_x_28) ;  /* 0x0000000508f47547 */ /* 0x000fea000b800000 */
[----:B------:R-:W0:Y:S01]  /*1cd0*/  LDCU.128 UR8, c[0x0][0x380] ;  /* 0x00007000ff0877ac */ /* 0x000e220008000c00 */
[----:B------:R-:W-:Y:S01]  /*1ce0*/  BSSY.RECONVERGENT B3, `(.L_x_29) ;  /* 0x000007a000037945 */ /* 0x000fe20003800200 */
[----:B------:R-:W-:Y:S02]  /*1cf0*/  IMAD.MOV.U32 R24, RZ, RZ, RZ ;  /* 0x000000ffff187224 */ /* 0x000fe400078e00ff */
[----:B------:R-:W-:Y:S01]  /*1d00*/  IMAD.MOV.U32 R14, RZ, RZ, R13 ;  /* 0x000000ffff0e7224 */ /* 0x000fe200078e000d */
[----:B0-----:R-:W-:Y:S02]  /*1d10*/  UIADD3 UR6, UP0, UPT, UR8, 0x20, URZ ;  /* 0x0000002008067890 */ /* 0x001fe4000ff1e0ff */
[----:B------:R-:W-:Y:S02]  /*1d20*/  UIADD3 UR4, UP1, UPT, UR10, 0x20, URZ ;  /* 0x000000200a047890 */ /* 0x000fe4000ff3e0ff */
[----:B------:R-:W-:Y:S02]  /*1d30*/  UIADD3.X UR7, UPT, UPT, URZ, UR9, URZ, UP0, !UPT ;  /* 0x00000009ff077290 */ /* 0x000fe400087fe4ff */
[----:B------:R-:W-:Y:S01]  /*1d40*/  UIADD3.X UR5, UPT, UPT, URZ, UR11, URZ, UP1, !UPT ;  /* 0x0000000bff057290 */ /* 0x000fe20008ffe4ff */
[----:B------:R-:W-:-:S02]  /*1d50*/  IMAD.U32 R8, RZ, RZ, UR6 ;  /* 0x00000006ff087e24 */ /* 0x000fc4000f8e00ff */
[----:B------:R-:W-:Y:S02]  /*1d60*/  IMAD.U32 R6, RZ, RZ, UR4 ;  /* 0x00000004ff067e24 */ /* 0x000fe4000f8e00ff */
[----:B------:R-:W-:Y:S02]  /*1d70*/  IMAD.U32 R9, RZ, RZ, UR7 ;  /* 0x00000007ff097e24 */ /* 0x000fe4000f8e00ff */
[----:B------:R-:W-:-:S07]  /*1d80*/  IMAD.U32 R7, RZ, RZ, UR5 ;  /* 0x00000005ff077e24 */ /* 0x000fce000f8e00ff */
.L_x_30:
[C---:B------:R-:W-:Y:S02]  /*1d90*/  R2UR UR4, R10.reuse ;  /* 0x000000000a0472ca */ /* 0x040fe400000e0000 */
[C---:B------:R-:W-:Y:S02]  /*1da0*/  R2UR UR5, R11.reuse ;  /* 0x000000000b0572ca */ /* 0x040fe400000e0000 */
[C---:B------:R-:W-:Y:S02]  /*1db0*/  R2UR UR6, R10.reuse ;  /* 0x000000000a0672ca */ /* 0x040fe400000e0000 */
[C---:B------:R-:W-:Y:S02]  /*1dc0*/  R2UR UR7, R11.reuse ;  /* 0x000000000b0772ca */ /* 0x040fe400000e0000 */
[----:B------:R-:W-:Y:S02]  /*1dd0*/  R2UR UR8, R10 ;  /* 0x000000000a0872ca */ /* 0x000fe400000e0000 */
[----:B------:R-:W-:-:S02]  /*1de0*/  R2UR UR9, R11 ;  /* 0x000000000b0972ca */ /* 0x000fc400000e0000 */
[C---:B------:R-:W-:Y:S02]  /*1df0*/  R2UR UR10, R10.reuse ;  /* 0x000000000a0a72ca */ /* 0x040fe400000e0000 */
[----:B------:R-:W-:Y:S01]  /*1e00*/  R2UR UR11, R11 ;  /* 0x000000000b0b72ca */ /* 0x000fe200000e0000 */
[----:B------:R-:W2:Y:S04]  /*1e10*/  LDG.E R17, desc[UR4][R8.64+-0x20] ;  /* 0xffffe00408117981 */ /* 0x000ea8000c1e1900 */
[----:B------:R-:W3:Y:S04]  /*1e20*/  LDG.E R16, desc[UR6][R6.64+-0x20] ;  /* 0xffffe00606107981 */ /* 0x000ee8000c1e1900 */
[----:B------:R-:W4:Y:S04]  /*1e30*/  LDG.E R19, desc[UR8][R8.64+-0x1c] ;  /* 0xffffe40808137981 */ /* 0x000f28000c1e1900 */
        /* <DEDUP_REMOVED lines=17> */
[-C--:B--2---:R-:W-:Y:S02]  /*1f50*/  SHF.R.U32.HI R17, RZ, R12.reuse, R17 ;  /* 0x0000000cff117219 */ /* 0x084fe40000011611 */
[-C--:B---3--:R-:W-:Y:S02]  /*1f60*/  SHF.R.U32.HI R16, RZ, R15.reuse, R16 ;  /* 0x0000000fff107219 */ /* 0x088fe40000011610 */
[----:B----4-:R-:W-:Y:S02]  /*1f70*/  SHF.R.U32.HI R19, RZ, R12, R19 ;  /* 0x0000000cff137219 */ /* 0x010fe40000011613 */
[----:B-----5:R-:W-:Y:S02]  /*1f80*/  SHF.R.U32.HI R18, RZ, R15, R18 ;  /* 0x0000000fff127219 */ /* 0x020fe40000011612 */
[----:B------:R-:W-:-:S02]  /*1f90*/  LOP3.LUT R33, R17, 0x1, R16, 0x80, !PT ;  /* 0x0000000111217812 */ /* 0x000fc400078e8010 */
[----:B------:R-:W-:Y:S01]  /*1fa0*/  LOP3.LUT R34, R19, 0x1, R18, 0x80, !PT ;  /* 0x0000000113227812 */ /* 0x000fe200078e8012 */
[----:B------:R-:W2:Y:S04]  /*1fb0*/  LDG.E R17, desc[UR16][R8.64+-0x4] ;  /* 0xfffffc1008117981 */ /* 0x000ea8000c1e1900 */
[----:B------:R-:W3:Y:S04]  /*1fc0*/  LDG.E R19, desc[UR12][R8.64+-0x8] ;  /* 0xfffff80c08137981 */ /* 0x000ee8000c1e1900 */
[----:B------:R-:W4:Y:S04]  /*1fd0*/  LDG.E R18, desc[UR14][R6.64+-0x8] ;  /* 0xfffff80e06127981 */ /* 0x000f28000c1e1900 */
[----:B------:R-:W5:Y:S01]  /*1fe0*/  LDG.E R16, desc[UR18][R6.64+-0x4] ;  /* 0xfffffc1206107981 */ /* 0x000f62000c1e1900 */
[----:B------:R-:W-:-:S02]  /*1ff0*/  SHF.R.U32.HI R25, RZ, R12, R25 ;  /* 0x0000000cff197219 */ /* 0x000fc40000011619 */
[----:B------:R-:W-:Y:S02]  /*2000*/  SHF.R.U32.HI R27, RZ, R12, R27 ;  /* 0x0000000cff1b7219 */ /* 0x000fe4000001161b */
[-C--:B------:R-:W-:Y:S02]  /*2010*/  SHF.R.U32.HI R26, RZ, R15.reuse, R26 ;  /* 0x0000000fff1a7219 */ /* 0x080fe4000001161a */
[----:B------:R-:W-:Y:S02]  /*2020*/  SHF.R.U32.HI R32, RZ, R15, R32 ;  /* 0x0000000fff207219 */ /* 0x000fe40000011620 */
[----:B------:R-:W-:Y:S02]  /*2030*/  IADD3 R33, PT, PT, R34, R33, R24 ;  /* 0x0000002122217210 */ /* 0x000fe40007ffe018 */
[----:B------:R-:W-:Y:S01]  /*2040*/  LOP3.LUT R32, R25, 0x1, R32, 0x80, !PT ;  /* 0x0000000119207812 */ /* 0x000fe200078e8020 */
[----:B------:R-:W5:Y:S01]  /*2050*/  LDG.E R24, desc[UR10][R6.64+0x4] ;  /* 0x0000040a06187981 */ /* 0x000f62000c1e1900 */
[----:B------:R-:W-:-:S03]  /*2060*/  LOP3.LUT R34, R27, 0x1, R26, 0x80, !PT ;  /* 0x000000011b227812 */ /* 0x000fc600078e801a */
[----:B------:R-:W5:Y:S04]  /*2070*/  LDG.E R27, desc[UR4][R8.64] ;  /* 0x00000004081b7981 */ /* 0x000f68000c1e1900 */
[----:B------:R-:W5:Y:S04]  /*2080*/  LDG.E R26, desc[UR6][R6.64] ;  /* 0x00000006061a7981 */ /* 0x000f68000c1e1900 */
[----:B------:R-:W5:Y:S01]  /*2090*/  LDG.E R25, desc[UR8][R8.64+0x4] ;  /* 0x0000040808197981 */ /* 0x000f62000c1e1900 */
[----:B------:R-:W-:Y:S02]  /*20a0*/  SHF.R.U32.HI R23, RZ, R12, R23 ;  /* 0x0000000cff177219 */ /* 0x000fe40000011617 */
[----:B------:R-:W-:-:S02]  /*20b0*/  SHF.R.U32.HI R22, RZ, R15, R22 ;  /* 0x0000000fff167219 */ /* 0x000fc40000011616 */
[----:B------:R-:W-:Y:S02]  /*20c0*/  SHF.R.U32.HI R21, RZ, R12, R21 ;  /* 0x0000000cff157219 */ /* 0x000fe40000011615 */
[----:B------:R-:W-:Y:S02]  /*20d0*/  SHF.R.U32.HI R20, RZ, R15, R20 ;  /* 0x0000000fff147219 */ /* 0x000fe40000011614 */
[----:B------:R-:W-:Y:S02]  /*20e0*/  IADD3 R33, PT, PT, R34, R32, R33 ;  /* 0x0000002022217210 */ /* 0x000fe40007ffe021 */
[----:B------:R-:W-:Y:S02]  /*20f0*/  LOP3.LUT R22, R23, 0x1, R22, 0x80, !PT ;  /* 0x0000000117167812 */ /* 0x000fe400078e8016 */
[----:B------:R-:W-:Y:S01]  /*2100*/  LOP3.LUT R20, R21, 0x1, R20, 0x80, !PT ;  /* 0x0000000115147812 */ /* 0x000fe200078e8014 */
[----:B------:R-:W5:Y:S03]  /*2110*/  LDG.E R23, desc[UR8][R8.64+0xc] ;  /* 0x00000c0808177981 */ /* 0x000f66000c1e1900 */
[----:B------:R-:W-:Y:S01]  /*2120*/  IADD3 R20, PT, PT, R20, R22, R33 ;  /* 0x0000001614147210 */ /* 0x000fe20007ffe021 */
[----:B------:R-:W5:Y:S04]  /*2130*/  LDG.E R21, desc[UR12][R8.64+0x10] ;  /* 0x0000100c08157981 */ /* 0x000f68000c1e1900 */
[----:B------:R-:W5:Y:S01]  /*2140*/  LDG.E R22, desc[UR14][R6.64+0x10] ;  /* 0x0000100e06167981 */ /* 0x000f62000c1e1900 */
[----:B--2---:R-:W-:-:S02]  /*2150*/  SHF.R.U32.HI R17, RZ, R12, R17 ;  /* 0x0000000cff117219 */ /* 0x004fc40000011611 */
[----:B---3--:R-:W-:Y:S02]  /*2160*/  SHF.R.U32.HI R19, RZ, R12, R19 ;  /* 0x0000000cff137219 */ /* 0x008fe40000011613 */
[-C--:B----4-:R-:W-:Y:S02]  /*2170*/  SHF.R.U32.HI R18, RZ, R15.reuse, R18 ;  /* 0x0000000fff127219 */ /* 0x090fe40000011612 */
[----:B-----5:R-:W-:Y:S02]  /*2180*/  SHF.R.U32.HI R16, RZ, R15, R16 ;  /* 0x0000000fff107219 */ /* 0x020fe40000011610 */
[----:B------:R-:W-:Y:S02]  /*2190*/  LOP3.LUT R19, R19, 0x1, R18, 0x80, !PT ;  /* 0x0000000113137812 */ /* 0x000fe400078e8012 */
[----:B------:R-:W-:Y:S01]  /*21a0*/  LOP3.LUT R16, R17, 0x1, R16, 0x80, !PT ;  /* 0x0000000111107812 */ /* 0x000fe200078e8010 */
[----:B------:R-:W2:Y:S03]  /*21b0*/  LDG.E R18, desc[UR10][R6.64+0xc] ;  /* 0x00000c0a06127981 */ /* 0x000ea6000c1e1900 */
[----:B------:R-:W-:Y:S01]  /*21c0*/  IADD3 R32, PT, PT, R16, R19, R20 ;  /* 0x0000001310207210 */ /* 0x000fe20007ffe014 */
[----:B------:R-:W3:Y:S04]  /*21d0*/  LDG.E R17, desc[UR16][R8.64+0x14] ;  /* 0x0000141008117981 */ /* 0x000ee8000c1e1900 */
[----:B------:R-:W4:Y:S01]  /*21e0*/  LDG.E R19, desc[UR4][R8.64+0x8] ;  /* 0x0000080408137981 */ /* 0x000f22000c1e1900 */
[----:B------:R-:W-:-:S03]  /*21f0*/  SHF.R.U32.HI R24, RZ, R15, R24 ;  /* 0x0000000fff187219 */ /* 0x000fc60000011618 */
[----:B------:R-:W5:Y:S01]  /*2200*/  LDG.E R16, desc[UR6][R6.64+0x8] ;  /* 0x0000080606107981 */ /* 0x000f62000c1e1900 */
[-C--:B------:R-:W-:Y:S02]  /*2210*/  SHF.R.U32.HI R27, RZ, R12.reuse, R27 ;  /* 0x0000000cff1b7219 */ /* 0x080fe4000001161b */
[----:B------:R-:W-:Y:S01]  /*2220*/  SHF.R.U32.HI R26, RZ, R15, R26 ;  /* 0x0000000fff1a7219 */ /* 0x000fe2000001161a */
[----:B------:R-:W3:Y:S01]  /*2230*/  LDG.E R20, desc[UR18][R6.64+0x14] ;  /* 0x0000141206147981 */ /* 0x000ee2000c1e1900 */
[-C--:B------:R-:W-:Y:S02]  /*2240*/  SHF.R.U32.HI R25, RZ, R12.reuse, R25 ;  /* 0x0000000cff197219 */ /* 0x080fe40000011619 */
[----:B------:R-:W-:Y:S02]  /*2250*/  LOP3.LUT R33, R27, 0x1, R26, 0x80, !PT ;  /* 0x000000011b217812 */ /* 0x000fe400078e801a */
[----:B------:R-:W-:Y:S01]  /*2260*/  LOP3.LUT R34, R25, 0x1, R24, 0x80, !PT ;  /* 0x0000000119227812 */ /* 0x000fe200078e8018 */
[----:B------:R-:W3:Y:S04]  /*2270*/  LDG.E R27, desc[UR8][R8.64+0x1c] ;  /* 0x00001c08081b7981 */ /* 0x000ee8000c1e1900 */
[----:B------:R0:W3:Y:S04]  /*2280*/  LDG.E R25, desc[UR4][R8.64+0x18] ;  /* 0x0000180408197981 */ /* 0x0000e8000c1e1900 */
[----:B------:R-:W3:Y:S04]  /*2290*/  LDG.E R24, desc[UR6][R6.64+0x18] ;  /* 0x0000180606187981 */ /* 0x000ee8000c1e1900 */
[----:B------:R1:W3:Y:S01]  /*22a0*/  LDG.E R26, desc[UR10][R6.64+0x1c] ;  /* 0x00001c0a061a7981 */ /* 0x0002e2000c1e1900 */
[----:B------:R-:W-:Y:S01]  /*22b0*/  VIADD R14, R14, 0x10 ;  /* 0x000000100e0e7836 */ /* 0x000fe20000000000 */
[----:B------:R-:W-:-:S04]  /*22c0*/  SHF.R.U32.HI R23, RZ, R12, R23 ;  /* 0x0000000cff177219 */ /* 0x000fc80000011617 */
[----:B------:R-:W-:Y:S02]  /*22d0*/  ISETP.NE.AND P0, PT, R14, RZ, PT ;  /* 0x000000ff0e00720c */ /* 0x000fe40003f05270 */
[----:B------:R-:W-:Y:S02]  /*22e0*/  IADD3 R32, PT, PT, R34, R33, R32 ;  /* 0x0000002122207210 */ /* 0x000fe40007ffe020 */
[----:B------:R-:W-:Y:S02]  /*22f0*/  SHF.R.U32.HI R21, RZ, R12, R21 ;  /* 0x0000000cff157219 */ /* 0x000fe40000011615 */
[----:B------:R-:W-:-:S04]  /*2300*/  SHF.R.U32.HI R22, RZ, R15, R22 ;  /* 0x0000000fff167219 */ /* 0x000fc80000011616 */
[----:B------:R-:W-:Y:S02]  /*2310*/  LOP3.LUT R21, R21, 0x1, R22, 0x80, !PT ;  /* 0x0000000115157812 */ /* 0x000fe400078e8016 */
[----:B0-----:R-:W-:Y:S02]  /*2320*/  IADD3 R8, P1, PT, R8, 0x40, RZ ;  /* 0x0000004008087810 */ /* 0x001fe40007f3e0ff */
[----:B-1----:R-:W-:-:S03]  /*2330*/  IADD3 R6, P2, PT, R6, 0x40, RZ ;  /* 0x0000004006067810 */ /* 0x002fc60007f5e0ff */
[----:B------:R-:W-:Y:S02]  /*2340*/  IMAD.X R9, RZ, RZ, R9, P1 ;  /* 0x000000ffff097224 */ /* 0x000fe400008e0609 */
[----:B------:R-:W-:Y:S01]  /*2350*/  IMAD.X R7, RZ, RZ, R7, P2 ;  /* 0x000000ffff077224 */ /* 0x000fe200010e0607 */
[----:B--2---:R-:W-:-:S04]  /*2360*/  SHF.R.U32.HI R18, RZ, R15, R18 ;  /* 0x0000000fff127219 */ /* 0x004fc80000011612 */
[----:B------:R-:W-:Y:S02]  /*2370*/  LOP3.LUT R18, R23, 0x1, R18, 0x80, !PT ;  /* 0x0000000117127812 */ /* 0x000fe400078e8012 */
[-C--:B----4-:R-:W-:Y:S02]  /*2380*/  SHF.R.U32.HI R19, RZ, R12.reuse, R19 ;  /* 0x0000000cff137219 */ /* 0x090fe40000011613 */
[-C--:B-----5:R-:W-:Y:S02]  /*2390*/  SHF.R.U32.HI R16, RZ, R15.reuse, R16 ;  /* 0x0000000fff107219 */ /* 0x0a0fe40000011610 */
[----:B---3--:R-:W-:Y:S02]  /*23a0*/  SHF.R.U32.HI R17, RZ, R12, R17 ;  /* 0x0000000cff117219 */ /* 0x008fe40000011611 */
[----:B------:R-:W-:Y:S02]  /*23b0*/  LOP3.LUT R19, R19, 0x1, R16, 0x80, !PT ;  /* 0x0000000113137812 */ /* 0x000fe400078e8010 */
[----:B------:R-:W-:-:S02]  /*23c0*/  SHF.R.U32.HI R20, RZ, R15, R20 ;  /* 0x0000000fff147219 */ /* 0x000fc40000011614 */
[----:B------:R-:W-:Y:S02]  /*23d0*/  IADD3 R18, PT, PT, R18, R19, R32 ;  /* 0x0000001312127210 */ /* 0x000fe40007ffe020 */
[----:B------:R-:W-:Y:S02]  /*23e0*/  LOP3.LUT R17, R17, 0x1, R20, 0x80, !PT ;  /* 0x0000000111117812 */ /* 0x000fe400078e8014 */
[-C--:B------:R-:W-:Y:S02]  /*23f0*/  SHF.R.U32.HI R27, RZ, R12.reuse, R27 ;  /* 0x0000000cff1b7219 */ /* 0x080fe4000001161b */
[----:B------:R-:W-:Y:S02]  /*2400*/  SHF.R.U32.HI R25, RZ, R12, R25 ;  /* 0x0000000cff197219 */ /* 0x000fe40000011619 */
[-C--:B------:R-:W-:Y:S02]  /*2410*/  SHF.R.U32.HI R24, RZ, R15.reuse, R24 ;  /* 0x0000000fff187219 */ /* 0x080fe40000011618 */
[----:B------:R-:W-:-:S02]  /*2420*/  SHF.R.U32.HI R26, RZ, R15, R26 ;  /* 0x0000000fff1a7219 */ /* 0x000fc4000001161a */
[----:B------:R-:W-:Y:S02]  /*2430*/  IADD3 R17, PT, PT, R17, R21, R18 ;  /* 0x0000001511117210 */ /* 0x000fe40007ffe012 */
[----:B------:R-:W-:Y:S02]  /*2440*/  LOP3.LUT R24, R25, 0x1, R24, 0x80, !PT ;  /* 0x0000000119187812 */ /* 0x000fe400078e8018 */
[----:B------:R-:W-:-:S04]  /*2450*/  LOP3.LUT R26, R27, 0x1, R26, 0x80, !PT ;  /* 0x000000011b1a7812 */ /* 0x000fc800078e801a */
[----:B------:R-:W-:Y:S01]  /*2460*/  IADD3 R24, PT, PT, R26, R24, R17 ;  /* 0x000000181a187210 */ /* 0x000fe20007ffe011 */
[----:B------:R-:W-:Y:S06]  /*2470*/  @P0 BRA `(.L_x_30) ;  /* 0xfffffff800440947 */ /* 0x000fec000383ffff */
[----:B------:R-:W-:Y:S05]  /*2480*/  BSYNC.RECONVERGENT B3 ;  /* 0x0000000000037941 */ /* 0x000fea0003800200 */
.L_x_29:
[----:B------:R-:W-:-:S07]  /*2490*/  IMAD.MOV.U32 R14, RZ, RZ, R0 ;  /* 0x000000ffff0e7224 */ /* 0x000fce00078e0000 */
.L_x_28:
        /* <DEDUP_REMOVED lines=26> */
[C---:B------:R-:W-:Y:S01]  /*2640*/  R2UR UR20, R10.reuse ;  /* 0x000000000a1472ca */ /* 0x040fe200000e0000 */
[----:B------:R-:W3:Y:S01]  /*2650*/  LDG.E R27, desc[UR8][R8.64+0x4] ;  /* 0x00000408081b7981 */ /* 0x000ee2000c1e1900 */
[C---:B------:R-:W-:Y:S02]  /*2660*/  R2UR UR21, R11.reuse ;  /* 0x000000000b1572ca */ /* 0x040fe400000e0000 */
[----:B------:R-:W-:Y:S01]  /*2670*/  R2UR UR22, R10 ;  /* 0x000000000a1672ca */ /* 0x000fe200000e0000 */
[----:B------:R-:W4:Y:S01]  /*2680*/  LDG.E R36, desc[UR6][R6.64] ;  /* 0x0000000606247981 */ /* 0x000f22000c1e1900 */
        /* <DEDUP_REMOVED lines=45> */
.L_x_32:
        /* <DEDUP_REMOVED lines=47> */
.L_x_33:
        /* <DEDUP_REMOVED lines=38> */
.L_x_31:
[----:B------:R-:W0:Y:S01]  /*2eb0*/  LDCU UR4, c[0x0][0x3a0] ;  /* 0x00007400ff0477ac */ /* 0x000e220008000800 */
[C---:B------:R-:W-:Y:S01]  /*2ec0*/  ISETP.NE.AND P0, PT, R15.reuse, R4, PT ;  /* 0x000000040f00720c */ /* 0x040fe20003f05270 */
[C---:B------:R-:W-:Y:S02]  /*2ed0*/  IMAD.IADD R6, R15.reuse, 0x1, R12 ;  /* 0x000000010f067824 */ /* 0x040fe400078e020c */
[----:B------:R-:W-:-:S10]  /*2ee0*/  VIADD R15, R15, 0x1 ;  /* 0x000000010f0f7836 */ /* 0x000fd40000000000 */
[----:B------:R-:W-:Y:S01]  /*2ef0*/  @!P0 IMAD.MOV R24, RZ, RZ, -R24 ;  /* 0x000000ffff188224 */ /* 0x000fe200078e0a18 */
[----:B0-----:R-:W-:-:S04]  /*2f00*/  ISETP.NE.AND P0, PT, R15, UR4, PT ;  /* 0x000000040f007c0c */ /* 0x001fc8000bf05270 */
[----:B------:R-:W-:-:S05]  /*2f10*/  SHF.L.U32 R6, R24, R6, RZ ;  /* 0x0000000618067219 */ /* 0x000fca00000006ff */
[----:B------:R-:W-:-:S04]  /*2f20*/  IMAD.IADD R3, R6, 0x1, R3 ;  /* 0x0000000106037824 */ /* 0x000fc800078e0203 */
[----:B------:R-:W-:Y:S05]  /*2f30*/  @P0 BRA `(.L_x_34) ;  /* 0xffffffec00500947 */ /* 0x000fea000383ffff */
[----:B------:R-:W-:Y:S05]  /*2f40*/  BSYNC.RECONVERGENT B1 ;  /* 0x0000000000017941 */ /* 0x000fea0003800200 */
.L_x_27:
[----:B------:R-:W-:Y:S05]  /*2f50*/  BRA `(.L_x_35) ;  /* 0x00000010009c7947 */ /* 0x000fea0003800000 */
.L_x_26:
[----:B------:R-:W-:-:S07]  /*2f60*/  IMAD.MOV.U32 R15, RZ, RZ, RZ ;  /* 0x000000ffff0f7224 */ /* 0x000fce00078e00ff */
.L_x_42:
        /* <DEDUP_REMOVED lines=8> */
.L_x_38:
        /* <DEDUP_REMOVED lines=8> */
[----:B------:R-:W-:Y:S02]  /*3070*/  R2UR UR10, R10 ;  /* 0x000000000a0a72ca */ /* 0x000fe400000e0000 */
[----:B------:R-:W-:Y:S01]  /*3080*/  R2UR UR11, R11 ;  /* 0x000000000b0b72ca */ /* 0x000fe200000e0000 */
[----:B0-----:R-:W-:-:S05]  /*3090*/  IMAD.WIDE.U32 R6, R17, 0x4, R6 ;  /* 0x0000000411067825 */ /* 0x001fca00078e0006 */
[----:B------:R-:W2:Y:S01]  /*30a0*/  LDG.E R27, desc[UR4][R6.64] ;  /* 0x00000004061b7981 */ /* 0x000ea2000c1e1900 */
[----:B-1----:R-:W-:-:S03]  /*30b0*/  IMAD.WIDE.U32 R8, R17, 0x4, R8 ;  /* 0x0000000411087825 */ /* 0x002fc600078e0008 */
[----:B------:R-:W3:Y:S04]  /*30c0*/  LDG.E R33, desc[UR8][R6.64+0x4] ;  /* 0x0000040806217981 */ /* 0x000ee8000c1e1900 */
[----:B------:R-:W4:Y:S04]  /*30d0*/  LDG.E R24, desc[UR6][R8.64] ;  /* 0x0000000608187981 */ /* 0x000f28000c1e1900 */
[----:B------:R-:W5:Y:S01]  /*30e0*/  LDG.E R26, desc[UR10][R8.64+0x4] ;  /* 0x0000040a081a7981 */ /* 0x000f62000c1e1900 */
        /* <DEDUP_REMOVED lines=11> */
[----:B------:R-:W5:Y:S04]  /*31a0*/  LDG.E R16, desc[UR10][R8.64+0xc] ;  /* 0x00000c0a08107981 */ /* 0x000f68000c1e1900 */
[----:B------:R-:W5:Y:S04]  /*31b0*/  LDG.E R19, desc[UR16][R6.64+0x14] ;  /* 0x0000141006137981 */ /* 0x000f68000c1e1900 */
[----:B------:R-:W5:Y:S04]  /*31c0*/  LDG.E R20, desc[UR18][R8.64+0x14] ;  /* 0x0000141208147981 */ /* 0x000f68000c1e1900 */
[----:B------:R-:W5:Y:S04]  /*31d0*/  LDG.E R23, desc[UR12][R6.64+0x10] ;  /* 0x0000100c06177981 */ /* 0x000f68000c1e1900 */
[----:B------:R-:W5:Y:S01]  /*31e0*/  LDG.E R22, desc[UR14][R8.64+0x10] ;  /* 0x0000100e08167981 */ /* 0x000f62000c1e1900 */
[----:B------:R-:W-:-:S02]  /*31f0*/  R2UR UR20, R10 ;  /* 0x000000000a1472ca */ /* 0x000fc400000e0000 */
[----:B------:R-:W-:Y:S01]  /*3200*/  R2UR UR21, R11 ;  /* 0x000000000b1572ca */ /* 0x000fe200000e0000 */
[----:B------:R-:W5:Y:S04]  /*3210*/  LDG.E R37, desc[UR14][R6.64+0x3c] ;  /* 0x00003c0e06257981 */ /* 0x000f68000c1e1900 */
[----:B------:R-:W5:Y:S01]  /*3220*/  LDG.E R34, desc[UR16][R8.64+0x3c] ;  /* 0x00003c1008227981 */ /* 0x000f62000c1e1900 */
[-C--:B--2---:R-:W-:Y:S02]  /*3230*/  SHF.R.U32.HI R27, RZ, R12.reuse, R27 ;  /* 0x0000000cff1b7219 */ /* 0x084fe4000001161b */
[----:B---3--:R-:W-:Y:S02]  /*3240*/  SHF.R.U32.HI R33, RZ, R12, R33 ;  /* 0x0000000cff217219 */ /* 0x008fe40000011621 */
[----:B----4-:R-:W-:-:S02]  /*3250*/  SHF.R.U32.HI R24, RZ, R15, R24 ;  /* 0x0000000fff187219 */ /* 0x010fc40000011618 */
[----:B-----5:R-:W-:Y:S02]  /*3260*/  SHF.R.U32.HI R26, RZ, R15, R26 ;  /* 0x0000000fff1a7219 */ /* 0x020fe4000001161a */
[----:B------:R-:W-:Y:S02]  /*3270*/  LOP3.LUT R35, R27, 0x1, R24, 0x80, !PT ;  /* 0x000000011b237812 */ /* 0x000fe400078e8018 */
[----:B------:R-:W-:Y:S01]  /*3280*/  LOP3.LUT R32, R33, 0x1, R26, 0x80, !PT ;  /* 0x0000000121207812 */ /* 0x000fe200078e801a */
[----:B------:R-:W2:Y:S04]  /*3290*/  LDG.E R27, desc[UR8][R6.64+0x1c] ;  /* 0x00001c08061b7981 */ /* 0x000ea8000c1e1900 */
[----:B------:R-:W3:Y:S04]  /*32a0*/  LDG.E R24, desc[UR10][R8.64+0x1c] ;  /* 0x00001c0a08187981 */ /* 0x000ee8000c1e1900 */
[----:B------:R-:W4:Y:S04]  /*32b0*/  LDG.E R33, desc[UR4][R6.64+0x18] ;  /* 0x0000180406217981 */ /* 0x000f28000c1e1900 */
[----:B------:R-:W5:Y:S01]  /*32c0*/  LDG.E R26, desc[UR6][R8.64+0x18] ;  /* 0x00001806081a7981 */ /* 0x000f62000c1e1900 */
[----:B------:R-:W-:-:S02]  /*32d0*/  SHF.R.U32.HI R21, RZ, R12, R21 ;  /* 0x0000000cff157219 */ /* 0x000fc40000011615 */
[-C--:B------:R-:W-:Y:S02]  /*32e0*/  SHF.R.U32.HI R18, RZ, R15.reuse, R18 ;  /* 0x0000000fff127219 */ /* 0x080fe40000011612 */
[----:B------:R-:W-:Y:S02]  /*32f0*/  SHF.R.U32.HI R25, RZ, R12, R25 ;  /* 0x0000000cff197219 */ /* 0x000fe40000011619 */
[----:B------:R-:W-:Y:S02]  /*3300*/  SHF.R.U32.HI R16, RZ, R15, R16 ;  /* 0x0000000fff107219 */ /* 0x000fe40000011610 */
[----:B------:R-:W-:Y:S02]  /*3310*/  IADD3 R14, PT, PT, R32, R35, R14 ;  /* 0x00000023200e7210 */ /* 0x000fe40007ffe00e */
[----:B------:R-:W-:Y:S01]  /*3320*/  LOP3.LUT R21, R21, 0x1, R18, 0x80, !PT ;  /* 0x0000000115157812 */ /* 0x000fe200078e8012 */
[----:B------:R-:W5:Y:S01]  /*3330*/  LDG.E R35, desc[UR12][R6.64+0x28] ;  /* 0x0000280c06237981 */ /* 0x000f62000c1e1900 */
[----:B------:R-:W-:-:S02]  /*3340*/  LOP3.LUT R16, R25, 0x1, R16, 0x80, !PT ;  /* 0x0000000119107812 */ /* 0x000fc400078e8010 */
[-C--:B------:R-:W-:Y:S01]  /*3350*/  SHF.R.U32.HI R19, RZ, R12.reuse, R19 ;  /* 0x0000000cff137219 */ /* 0x080fe20000011613 */
[----:B------:R-:W5:Y:S01]  /*3360*/  LDG.E R25, desc[UR6][R6.64+0x34] ;  /* 0x0000340606197981 */ /* 0x000f62000c1e1900 */
[-C--:B------:R-:W-:Y:S02]  /*3370*/  SHF.R.U32.HI R20, RZ, R15.reuse, R20 ;  /* 0x0000000fff147219 */ /* 0x080fe40000011614 */
[----:B------:R-:W-:Y:S01]  /*3380*/  SHF.R.U32.HI R23, RZ, R12, R23 ;  /* 0x0000000cff177219 */ /* 0x000fe20000011617 */
[----:B------:R-:W5:Y:S01]  /*3390*/  LDG.E R18, desc[UR8][R8.64+0x34] ;  /* 0x0000340808127981 */ /* 0x000f62000c1e1900 */
[----:B------:R-:W-:Y:S02]  /*33a0*/  SHF.R.U32.HI R22, RZ, R15, R22 ;  /* 0x0000000fff167219 */ /* 0x000fe40000011616 */
[----:B------:R-:W-:Y:S01]  /*33b0*/  IADD3 R14, PT, PT, R16, R21, R14 ;  /* 0x00000015100e7210 */ /* 0x000fe20007ffe00e */
[----:B------:R-:W5:Y:S01]  /*33c0*/  LDG.E R32, desc[UR12][R8.64+0x38] ;  /* 0x0000380c08207981 */ /* 0x000f62000c1e1900 */
[----:B------:R-:W-:-:S02]  /*33d0*/  LOP3.LUT R19, R19, 0x1, R20, 0x80, !PT ;  /* 0x0000000113137812 */ /* 0x000fc400078e8014 */
[----:B------:R-:W-:Y:S01]  /*33e0*/  LOP3.LUT R23, R23, 0x1, R22, 0x80, !PT ;  /* 0x0000000117177812 */ /* 0x000fe200078e8016 */
[----:B------:R-:W5:Y:S03]  /*33f0*/  LDG.E R21, desc[UR8][R6.64+0x24] ;  /* 0x0000240806157981 */ /* 0x000f66000c1e1900 */
[----:B------:R-:W-:Y:S01]  /*3400*/  IADD3 R22, PT, PT, R19, R23, R14 ;  /* 0x0000001713167210 */ /* 0x000fe20007ffe00e */
[----:B------:R-:W5:Y:S04]  /*3410*/  LDG.E R16, desc[UR10][R8.64+0x24] ;  /* 0x0000240a08107981 */ /* 0x000f68000c1e1900 */
[----:B------:R-:W5:Y:S04]  /*3420*/  LDG.E R19, desc[UR4][R6.64+0x20] ;  /* 0x0000200406137981 */ /* 0x000f68000c1e1900 */
[----:B------:R-:W5:Y:S04]  /*3430*/  LDG.E R14, desc[UR6][R8.64+0x20] ;  /* 0x00002006080e7981 */ /* 0x000f68000c1e1900 */
[----:B------:R-:W5:Y:S04]  /*3440*/  LDG.E R20, desc[UR4][R8.64+0x30] ;  /* 0x0000300408147981 */ /* 0x000f68000c1e1900 */
[----:B------:R-:W5:Y:S01]  /*3450*/  LDG.E R23, desc[UR10][R6.64+0x38] ;  /* 0x0000380a06177981 */ /* 0x000f62000c1e1900 */
[----:B--2---:R-:W-:-:S02]  /*3460*/  SHF.R.U32.HI R27, RZ, R12, R27 ;  /* 0x0000000cff1b7219 */ /* 0x004fc4000001161b */
[-C--:B---3--:R-:W-:Y:S02]  /*3470*/  SHF.R.U32.HI R24, RZ, R15.reuse, R24 ;  /* 0x0000000fff187219 */ /* 0x088fe40000011618 */
[-C--:B----4-:R-:W-:Y:S02]  /*3480*/  SHF.R.U32.HI R33, RZ, R12.reuse, R33 ;  /* 0x0000000cff217219 */ /* 0x090fe40000011621 */
[----:B-----5:R-:W-:Y:S02]  /*3490*/  SHF.R.U32.HI R26, RZ, R15, R26 ;  /* 0x0000000fff1a7219 */ /* 0x020fe4000001161a */
[----:B------:R-:W-:Y:S02]  /*34a0*/  LOP3.LUT R24, R27, 0x1, R24, 0x80, !PT ;  /* 0x000000011b187812 */ /* 0x000fe400078e8018 */
[----:B------:R-:W-:Y:S01]  /*34b0*/  LOP3.LUT R33, R33, 0x1, R26, 0x80, !PT ;  /* 0x0000000121217812 */ /* 0x000fe200078e801a */
[----:B------:R-:W2:Y:S03]  /*34c0*/  LDG.E R27, desc[UR16][R6.64+0x2c] ;  /* 0x00002c10061b7981 */ /* 0x000ea6000c1e1900 */
[----:B------:R-:W-:Y:S01]  /*34d0*/  IADD3 R22, PT, PT, R24, R33, R22 ;  /* 0x0000002118167210 */ /* 0x000fe20007ffe016 */
[----:B------:R-:W3:Y:S04]  /*34e0*/  LDG.E R26, desc[UR14][R8.64+0x28] ;  /* 0x0000280e081a7981 */ /* 0x000ee8000c1e1900 */
[----:B------:R-:W4:Y:S04]  /*34f0*/  LDG.E R24, desc[UR18][R8.64+0x2c] ;  /* 0x00002c1208187981 */ /* 0x000f28000c1e1900 */
[----:B------:R-:W5:Y:S01]  /*3500*/  LDG.E R33, desc[UR20][R6.64+0x30] ;  /* 0x0000301406217981 */ /* 0x000f62000c1e1900 */
[----:B------:R-:W-:Y:S01]  /*3510*/  VIADD R17, R17, 0x10 ;  /* 0x0000001011117836 */ /* 0x000fe20000000000 */
[----:B------:R-:W-:-:S04]  /*3520*/  SHF.R.U32.HI R35, RZ, R12, R35 ;  /* 0x0000000cff237219 */ /* 0x000fc80000011623 */
[----:B------:R-:W-:Y:S02]  /*3530*/  ISETP.NE.AND P0, PT, R17, R0, PT ;  /* 0x000000001100720c */ /* 0x000fe40003f05270 */
[-C--:B------:R-:W-:Y:S02]  /*3540*/  SHF.R.U32.HI R21, RZ, R12.reuse, R21 ;  /* 0x0000000cff157219 */ /* 0x080fe40000011615 */
[-C--:B------:R-:W-:Y:S02]  /*3550*/  SHF.R.U32.HI R16, RZ, R15.reuse, R16 ;  /* 0x0000000fff107219 */ /* 0x080fe40000011610 */
[----:B------:R-:W-:Y:S02]  /*3560*/  SHF.R.U32.HI R19, RZ, R12, R19 ;  /* 0x0000000cff137219 */ /* 0x000fe40000011613 */
[----:B------:R-:W-:Y:S02]  /*3570*/  SHF.R.U32.HI R14, RZ, R15, R14 ;  /* 0x0000000fff0e7219 */ /* 0x000fe4000001160e */
[----:B------:R-:W-:-:S02]  /*3580*/  LOP3.LUT R16, R21, 0x1, R16, 0x80, !PT ;  /* 0x0000000115107812 */ /* 0x000fc400078e8010 */
[----:B------:R-:W-:Y:S02]  /*3590*/  LOP3.LUT R19, R19, 0x1, R14, 0x80, !PT ;  /* 0x0000000113137812 */ /* 0x000fe400078e800e */
[----:B------:R-:W-:Y:S02]  /*35a0*/  SHF.R.U32.HI R20, RZ, R15, R20 ;  /* 0x0000000fff147219 */ /* 0x000fe40000011614 */
[----:B------:R-:W-:Y:S02]  /*35b0*/  IADD3 R16, PT, PT, R16, R19, R22 ;  /* 0x0000001310107210 */ /* 0x000fe40007ffe016 */
[-C--:B------:R-:W-:Y:S02]  /*35c0*/  SHF.R.U32.HI R25, RZ, R12.reuse, R25 ;  /* 0x0000000cff197219 */ /* 0x080fe40000011619 */
[----:B------:R-:W-:Y:S02]  /*35d0*/  SHF.R.U32.HI R18, RZ, R15, R18 ;  /* 0x0000000fff127219 */ /* 0x000fe40000011612 */
[----:B------:R-:W-:-:S02]  /*35e0*/  SHF.R.U32.HI R23, RZ, R12, R23 ;  /* 0x0000000cff177219 */ /* 0x000fc40000011617 */
[----:B------:R-:W-:Y:S02]  /*35f0*/  LOP3.LUT R18, R25, 0x1, R18, 0x80, !PT ;  /* 0x0000000119127812 */ /* 0x000fe400078e8012 */
[----:B------:R-:W-:Y:S02]  /*3600*/  SHF.R.U32.HI R37, RZ, R12, R37 ;  /* 0x0000000cff257219 */ /* 0x000fe40000011625 */
[-C--:B------:R-:W-:Y:S02]  /*3610*/  SHF.R.U32.HI R32, RZ, R15.reuse, R32 ;  /* 0x0000000fff207219 */ /* 0x080fe40000011620 */
[----:B------:R-:W-:Y:S02]  /*3620*/  SHF.R.U32.HI R34, RZ, R15, R34 ;  /* 0x0000000fff227219 */ /* 0x000fe40000011622 */
[----:B------:R-:W-:Y:S02]  /*3630*/  LOP3.LUT R23, R23, 0x1, R32, 0x80, !PT ;  /* 0x0000000117177812 */ /* 0x000fe400078e8020 */
[----:B------:R-:W-:-:S02]  /*3640*/  LOP3.LUT R34, R37, 0x1, R34, 0x80, !PT ;  /* 0x0000000125227812 */ /* 0x000fc400078e8022 */
[-C--:B--2---:R-:W-:Y:S02]  /*3650*/  SHF.R.U32.HI R27, RZ, R12.reuse, R27 ;  /* 0x0000000cff1b7219 */ /* 0x084fe4000001161b */
[-C--:B---3--:R-:W-:Y:S02]  /*3660*/  SHF.R.U32.HI R26, RZ, R15.reuse, R26 ;  /* 0x0000000fff1a7219 */ /* 0x088fe4000001161a */
[----:B----4-:R-:W-:Y:S02]  /*3670*/  SHF.R.U32.HI R24, RZ, R15, R24 ;  /* 0x0000000fff187219 */ /* 0x010fe40000011618 */
[----:B------:R-:W-:Y:S02]  /*3680*/  LOP3.LUT R35, R35, 0x1, R26, 0x80, !PT ;  /* 0x0000000123237812 */ /* 0x000fe400078e801a */
[----:B------:R-:W-:Y:S02]  /*3690*/  LOP3.LUT R24, R27, 0x1, R24, 0x80, !PT ;  /* 0x000000011b187812 */ /* 0x000fe400078e8018 */
[----:B-----5:R-:W-:-:S02]  /*36a0*/  SHF.R.U32.HI R33, RZ, R12, R33 ;  /* 0x0000000cff217219 */ /* 0x020fc40000011621 */
[----:B------:R-:W-:Y:S02]  /*36b0*/  IADD3 R16, PT, PT, R24, R35, R16 ;  /* 0x0000002318107210 */ /* 0x000fe40007ffe010 */
[----:B------:R-:W-:-:S04]  /*36c0*/  LOP3.LUT R33, R33, 0x1, R20, 0x80, !PT ;  /* 0x0000000121217812 */ /* 0x000fc800078e8014 */
[----:B------:R-:W-:-:S04]  /*36d0*/  IADD3 R16, PT, PT, R18, R33, R16 ;  /* 0x0000002112107210 */ /* 0x000fc80007ffe010 */
[----:B------:R-:W-:Y:S01]  /*36e0*/  IADD3 R14, PT, PT, R34, R23, R16 ;  /* 0x00000017220e7210 */ /* 0x000fe20007ffe010 */
[----:B------:R-:W-:Y:S06]  /*36f0*/  @P0 BRA `(.L_x_38) ;  /* 0xfffffff8003c0947 */ /* 0x000fec000383ffff */
[----:B------:R-:W-:Y:S05]  /*3700*/  BSYNC.RECONVERGENT B1 ;  /* 0x0000000000017941 */ /* 0x000fea0003800200 */
.L_x_37:
[----:B------:R-:W-:-:S07]  /*3710*/  IMAD.MOV.U32 R16, RZ, RZ, R0 ;  /* 0x000000ffff107224 */ /* 0x000fce00078e0000 */
.L_x_36:
        /* <DEDUP_REMOVED lines=76> */
.L_x_40:
        /* <DEDUP_REMOVED lines=47> */
.L_x_41:
        /* <DEDUP_REMOVED lines=38> */
.L_x_39:
[----:B------:R-:W0:Y:S01]  /*4130*/  LDCU UR4, c[0x0][0x3a0] ;  /* 0x00007400ff0477ac */ /* 0x000e220008000800 */
[C---:B------:R-:W-:Y:S01]  /*4140*/  ISETP.NE.AND P0, PT, R15.reuse, R4, PT ;  /* 0x000000040f00720c */ /* 0x040fe20003f05270 */
[C---:B------:R-:W-:Y:S02]  /*4150*/  IMAD.IADD R6, R15.reuse, 0x1, R12 ;  /* 0x000000010f067824 */ /* 0x040fe400078e020c */
[----:B------:R-:W-:Y:S02]  /*4160*/  IMAD.MOV R7, RZ, RZ, -R14 ;  /* 0x000000ffff077224 */ /* 0x000fe400078e0a0e */
[----:B------:R-:W-:-:S08]  /*4170*/  VIADD R15, R15, 0x1 ;  /* 0x000000010f0f7836 */ /* 0x000fd00000000000 */
[----:B------:R-:W-:Y:S01]  /*4180*/  @P0 IMAD.MOV.U32 R14, RZ, RZ, R7 ;  /* 0x000000ffff0e0224 */ /* 0x000fe200078e0007 */
[----:B0-----:R-:W-:-:S04]  /*4190*/  ISETP.NE.AND P0, PT, R15, UR4, PT ;  /* 0x000000040f007c0c */ /* 0x001fc8000bf05270 */
[----:B------:R-:W-:-:S05]  /*41a0*/  SHF.L.U32 R6, R14, R6, RZ ;  /* 0x000000060e067219 */ /* 0x000fca00000006ff */
[----:B------:R-:W-:-:S04]  /*41b0*/  IMAD.IADD R3, R6, 0x1, R3 ;  /* 0x0000000106037824 */ /* 0x000fc800078e0203 */
[----:B------:R-:W-:Y:S05]  /*41c0*/  @P0 BRA `(.L_x_42) ;  /* 0xffffffec00680947 */ /* 0x000fea000383ffff */
.L_x_35:
[----:B------:R-:W-:Y:S05]  /*41d0*/  BSYNC.RECONVERGENT B0 ;  /* 0x0000000000007941 */ /* 0x000fea0003800200 */
.L_x_25:
[----:B------:R-:W0:Y:S01]  /*41e0*/  LDCU UR4, c[0x0][0x39c] ;  /* 0x00007380ff0477ac */ /* 0x000e220008000800 */
[----:B------:R-:W-:-:S05]  /*41f0*/  VIADD R12, R12, 0x1 ;  /* 0x000000010c0c7836 */ /* 0x000fca0000000000 */
[----:B0-----:R-:W-:-:S13]  /*4200*/  ISETP.NE.AND P0, PT, R12, UR4, PT ;  /* 0x000000040c007c0c */ /* 0x001fda000bf05270 */
[----:B------:R-:W-:Y:S05]  /*4210*/  @P0 BRA `(.L_x_43) ;  /* 0xffffffd800840947 */ /* 0x000fea000383ffff */
.L_x_4:
[----:B------:R-:W-:Y:S05]  /*4220*/  BSYNC.RECONVERGENT B2 ;  /* 0x0000000000027941 */ /* 0x000fea0003800200 */
.L_x_2:
[----:B------:R-:W0:Y:S01]  /*4230*/  S2R R7, SR_TID.X ;  /* 0x0000000000077919 */ /* 0x000e220000002100 */
[----:B------:R-:W1:Y:S01]  /*4240*/  LDC.64 R4, c[0x0][0x390] ;  /* 0x0000e400ff047b82 */ /* 0x000e620000000a00 */
[----:B------:R-:W0:Y:S01]  /*4250*/  LDCU UR4, c[0x0][0x360] ;  /* 0x00006c00ff0477ac */ /* 0x000e220008000800 */
[----:B------:R-:W-:Y:S01]  /*4260*/  R2UR UR6, R10 ;  /* 0x000000000a0672ca */ /* 0x000fe200000e0000 */
[----:B------:R-:W0:Y:S01]  /*4270*/  S2R R0, SR_CTAID.X ;  /* 0x0000000000007919 */ /* 0x000e220000002500 */
[----:B------:R-:W-:Y:S01]  /*4280*/  R2UR UR7, R11 ;  /* 0x000000000b0772ca */ /* 0x000fe200000e0000 */
[----:B0-----:R-:W-:-:S04]  /*4290*/  IMAD R7, R0, UR4, R7 ;  /* 0x0000000400077c24 */ /* 0x001fc8000f8e0207 */
[----:B-1----:R-:W-:-:S08]  /*42a0*/  IMAD.WIDE R4, R7, 0x4, R4 ;  /* 0x0000000407047825 */ /* 0x002fd000078e0204 */
[----:B------:R-:W-:Y:S01]  /*42b0*/  STG.E desc[UR6][R4.64], R3 ;  /* 0x0000000304007986 */ /* 0x000fe2000c101906 */
[----:B------:R-:W-:Y:S05]  /*42c0*/  EXIT ;  /* 0x000000000000794d */ /* 0x000fea0003800000 */
        .weak           $__internal_0_$__cuda_sm3x_div_rn_noftz_f32_slowpath
        .type           $__internal_0_$__cuda_sm3x_div_rn_noftz_f32_slowpath,@function
        .size           $__internal_0_$__cuda_sm3x_div_rn_noftz_f32_slowpath,($_Z13dot_acim_callPKiS0_Piiiib$__internal_accurate_pow - $__internal_0_$__cuda_sm3x_div_rn_noftz_f32_slowpath)
$__internal_0_$__cuda_sm3x_div_rn_noftz_f32_slowpath:
[--C-:B------:R-:W-:Y:S01]  /*42d0*/  SHF.R.U32.HI R15, RZ, 0x17, R13.reuse ;  /* 0x00000017ff0f7819 */ /* 0x100fe2000001160d */
[----:B------:R-:W-:Y:S01]  /*42e0*/  BSSY.RECONVERGENT B5, `(.L_x_44) ;  /* 0x0000064000057945 */ /* 0x000fe20003800200 */
[--C-:B------:R-:W-:Y:S01]  /*42f0*/  SHF.R.U32.HI R2, RZ, 0x17, R0.reuse ;  /* 0x00000017ff027819 */ /* 0x100fe20000011600 */
[----:B------:R-:W-:Y:S01]  /*4300*/  IMAD.MOV.U32 R17, RZ, RZ, R13 ;  /* 0x000000ffff117224 */ /* 0x000fe200078e000d */
[----:B------:R-:W-:Y:S02]  /*4310*/  LOP3.LUT R15, R15, 0xff, RZ, 0xc0, !PT ;  /* 0x000000ff0f0f7812 */ /* 0x000fe400078ec0ff */
[----:B------:R-:W-:Y:S01]  /*4320*/  LOP3.LUT R20, R2, 0xff, RZ, 0xc0, !PT ;  /* 0x000000ff02147812 */ /* 0x000fe200078ec0ff */
[----:B------:R-:W-:Y:S02]  /*4330*/  IMAD.MOV.U32 R2, RZ, RZ, R0 ;  /* 0x000000ffff027224 */ /* 0x000fe400078e0000 */
[----:B------:R-:W-:Y:S02]  /*4340*/  VIADD R18, R15, 0xffffffff ;  /* 0xffffffff0f127836 */ /* 0x000fe40000000000 */
[----:B------:R-:W-:-:S03]  /*4350*/  VIADD R16, R20, 0xffffffff ;  /* 0xffffffff14107836 */ /* 0x000fc60000000000 */
[----:B------:R-:W-:-:S04]  /*4360*/  ISETP.GT.U32.AND P0, PT, R18, 0xfd, PT ;  /* 0x000000fd1200780c */ /* 0x000fc80003f04070 */
[----:B------:R-:W-:-:S13]  /*4370*/  ISETP.GT.U32.OR P0, PT, R16, 0xfd, P0 ;  /* 0x000000fd1000780c */ /* 0x000fda0000704470 */
[----:B------:R-:W-:Y:S01]  /*4380*/  @!P0 IMAD.MOV.U32 R14, RZ, RZ, RZ ;  /* 0x000000ffff0e8224 */ /* 0x000fe200078e00ff */
[----:B------:R-:W-:Y:S06]  /*4390*/  @!P0 BRA `(.L_x_45) ;  /* 0x00000000005c8947 */ /* 0x000fec0003800000 */
[----:B------:R-:W-:Y:S02]  /*43a0*/  FSETP.GTU.FTZ.AND P0, PT, |R0|, +INF , PT ;  /* 0x7f8000000000780b */ /* 0x000fe40003f1c200 */
[----:B------:R-:W-:-:S04]  /*43b0*/  FSETP.GTU.FTZ.AND P1, PT, |R13|, +INF , PT ;  /* 0x7f8000000d00780b */ /* 0x000fc80003f3c200 */
[----:B------:R-:W-:-:S13]  /*43c0*/  PLOP3.LUT P0, PT, P0, P1, PT, 0xf8, 0x8f ;  /* 0x00000000008f781c */ /* 0x000fda0000703f70 */
[----:B------:R-:W-:Y:S05]  /*43d0*/  @P0 BRA `(.L_x_46) ;  /* 0x00000004004c0947 */ /* 0x000fea0003800000 */
[----:B------:R-:W-:-:S13]  /*43e0*/  LOP3.LUT P0, RZ, R17, 0x7fffffff, R2, 0xc8, !PT ;  /* 0x7fffffff11ff7812 */ /* 0x000fda000780c802 */
[----:B------:R-:W-:Y:S05]  /*43f0*/  @!P0 BRA `(.L_x_47) ;  /* 0x00000004003c8947 */ /* 0x000fea0003800000 */
[C---:B------:R-:W-:Y:S02]  /*4400*/  FSETP.NEU.FTZ.AND P2, PT, |R0|.reuse, +INF , PT ;  /* 0x7f8000000000780b */ /* 0x040fe40003f5d200 */
[----:B------:R-:W-:Y:S02]  /*4410*/  FSETP.NEU.FTZ.AND P1, PT, |R13|, +INF , PT ;  /* 0x7f8000000d00780b */ /* 0x000fe40003f3d200 */
[----:B------:R-:W-:-:S11]  /*4420*/  FSETP.NEU.FTZ.AND P0, PT, |R0|, +INF , PT ;  /* 0x7f8000000000780b */ /* 0x000fd60003f1d200 */
[----:B------:R-:W-:Y:S05]  /*4430*/  @!P1 BRA !P2, `(.L_x_47) ;  /* 0x00000004002c9947 */ /* 0x000fea0005000000 */
[----:B------:R-:W-:-:S04]  /*4440*/  LOP3.LUT P2, RZ, R2, 0x7fffffff, RZ, 0xc0, !PT ;  /* 0x7fffffff02ff7812 */ /* 0x000fc8000784c0ff */
[----:B------:R-:W-:-:S13]  /*4450*/  PLOP3.LUT P1, PT, P1, P2, PT, 0x2f, 0xf2 ;  /* 0x0000000000f2781c */ /* 0x000fda0000f24577 */
[----:B------:R-:W-:Y:S05]  /*4460*/  @P1 BRA `(.L_x_48) ;  /* 0x0000000400181947 */ /* 0x000fea0003800000 */
[----:B------:R-:W-:-:S04]  /*4470*/  LOP3.LUT P1, RZ, R17, 0x7fffffff, RZ, 0xc0, !PT ;  /* 0x7fffffff11ff7812 */ /* 0x000fc8000782c0ff */
[----:B------:R-:W-:-:S13]  /*4480*/  PLOP3.LUT P0, PT, P0, P1, PT, 0x2f, 0xf2 ;  /* 0x0000000000f2781c */ /* 0x000fda0000702577 */
[----:B------:R-:W-:Y:S05]  /*4490*/  @P0 BRA `(.L_x_49) ;  /* 0x0000000400000947 */ /* 0x000fea0003800000 */
[----:B------:R-:W-:Y:S02]  /*44a0*/  ISETP.GE.AND P0, PT, R16, RZ, PT ;  /* 0x000000ff1000720c */ /* 0x000fe40003f06270 */
[----:B------:R-:W-:-:S11]  /*44b0*/  ISETP.GE.AND P1, PT, R18, RZ, PT ;  /* 0x000000ff1200720c */ /* 0x000fd60003f26270 */
[----:B------:R-:W-:Y:S02]  /*44c0*/  @P0 IMAD.MOV.U32 R14, RZ, RZ, RZ ;  /* 0x000000ffff0e0224 */ /* 0x000fe400078e00ff */
[----:B------:R-:W-:Y:S01]  /*44d0*/  @!P0 FFMA R2, R0, 1.84467440737095516160e+19, RZ ;  /* 0x5f80000000028823 */ /* 0x000fe200000000ff */
[----:B------:R-:W-:Y:S02]  /*44e0*/  @!P0 IMAD.MOV.U32 R14, RZ, RZ, -0x40 ;  /* 0xffffffc0ff0e8424 */ /* 0x000fe400078e00ff */
[----:B------:R-:W-:Y:S02]  /*44f0*/  @!P1 FFMA R17, R13, 1.84467440737095516160e+19, RZ ;  /* 0x5f8000000d119823 */ /* 0x000fe400000000ff */
[----:B------:R-:W-:-:S07]  /*4500*/  @!P1 VIADD R14, R14, 0x40 ;  /* 0x000000400e0e9836 */ /* 0x000fce0000000000 */
.L_x_45:
[----:B------:R-:W-:Y:S01]  /*4510*/  LEA R16, R15, 0xc0800000, 0x17 ;  /* 0xc08000000f107811 */ /* 0x000fe200078eb8ff */
[----:B------:R-:W-:Y:S04]  /*4520*/  BSSY.RECONVERGENT B6, `(.L_x_50) ;  /* 0x0000036000067945 */ /* 0x000fe80003800200 */
[----:B------:R-:W-:Y:S02]  /*4530*/  IMAD.IADD R17, R17, 0x1, -R16 ;  /* 0x0000000111117824 */ /* 0x000fe400078e0a10 */
[----:B------:R-:W-:Y:S02]  /*4540*/  VIADD R16, R20, 0xffffff81 ;  /* 0xffffff8114107836 */ /* 0x000fe40000000000 */
[----:B------:R0:W1:Y:S01]  /*4550*/  MUFU.RCP R18, R17 ;  /* 0x0000001100127308 */ /* 0x0000620000001000 */
[----:B------:R-:W-:Y:S01]  /*4560*/  FADD.FTZ R19, -R17, -RZ ;  /* 0x800000ff11137221 */ /* 0x000fe20000010100 */
[C---:B------:R-:W-:Y:S01]  /*4570*/  IMAD R2, R16.reuse, -0x800000, R2 ;  /* 0xff80000010027824 */ /* 0x040fe200078e0202 */
[----:B0-----:R-:W-:-:S05]  /*4580*/  IADD3 R17, PT, PT, R16, 0x7f, -R15 ;  /* 0x0000007f10117810 */ /* 0x001fca0007ffe80f */
[----:B------:R-:W-:Y:S02]  /*4590*/  IMAD.IADD R17, R17, 0x1, R14 ;  /* 0x0000000111117824 */ /* 0x000fe400078e020e */
[----:B-1----:R-:W-:-:S04]  /*45a0*/  FFMA R21, R18, R19, 1 ;  /* 0x3f80000012157423 */ /* 0x002fc80000000013 */
[----:B------:R-:W-:-:S04]  /*45b0*/  FFMA R23, R18, R21, R18 ;  /* 0x0000001512177223 */ /* 0x000fc80000000012 */
[----:B------:R-:W-:-:S04]  /*45c0*/  FFMA R18, R2, R23, RZ ;  /* 0x0000001702127223 */ /* 0x000fc800000000ff */
[----:B------:R-:W-:-:S04]  /*45d0*/  FFMA R21, R19, R18, R2 ;  /* 0x0000001213157223 */ /* 0x000fc80000000002 */
[----:B------:R-:W-:-:S04]  /*45e0*/  FFMA R18, R23, R21, R18 ;  /* 0x0000001517127223 */ /* 0x000fc80000000012 */
[----:B------:R-:W-:-:S04]  /*45f0*/  FFMA R19, R19, R18, R2 ;  /* 0x0000001213137223 */ /* 0x000fc80000000002 */
[----:B------:R-:W-:-:S05]  /*4600*/  FFMA R2, R23, R19, R18 ;  /* 0x0000001317027223 */ /* 0x000fca0000000012 */
[----:B------:R-:W-:-:S04]  /*4610*/  SHF.R.U32.HI R15, RZ, 0x17, R2 ;  /* 0x00000017ff0f7819 */ /* 0x000fc80000011602 */
[----:B------:R-:W-:-:S05]  /*4620*/  LOP3.LUT R15, R15, 0xff, RZ, 0xc0, !PT ;  /* 0x000000ff0f0f7812 */ /* 0x000fca00078ec0ff */
[----:B------:R-:W-:-:S04]  /*4630*/  IMAD.IADD R20, R15, 0x1, R17 ;  /* 0x000000010f147824 */ /* 0x000fc800078e0211 */
[----:B------:R-:W-:-:S05]  /*4640*/  VIADD R14, R20, 0xffffffff ;  /* 0xffffffff140e7836 */ /* 0x000fca0000000000 */
[----:B------:R-:W-:-:S13]  /*4650*/  ISETP.GE.U32.AND P0, PT, R14, 0xfe, PT ;  /* 0x000000fe0e00780c */ /* 0x000fda0003f06070 */
[----:B------:R-:W-:Y:S05]  /*4660*/  @!P0 BRA `(.L_x_51) ;  /* 0x0000000000808947 */ /* 0x000fea0003800000 */
[----:B------:R-:W-:-:S13]  /*4670*/  ISETP.GT.AND P0, PT, R20, 0xfe, PT ;  /* 0x000000fe1400780c */ /* 0x000fda0003f04270 */
[----:B------:R-:W-:Y:S05]  /*4680*/  @P0 BRA `(.L_x_52) ;  /* 0x00000000006c0947 */ /* 0x000fea0003800000 */
[----:B------:R-:W-:-:S13]  /*4690*/  ISETP.GE.AND P0, PT, R20, 0x1, PT ;  /* 0x000000011400780c */ /* 0x000fda0003f06270 */
[----:B------:R-:W-:Y:S05]  /*46a0*/  @P0 BRA `(.L_x_53) ;  /* 0x0000000000740947 */ /* 0x000fea0003800000 */
[----:B------:R-:W-:Y:S02]  /*46b0*/  ISETP.GE.AND P0, PT, R20, -0x18, PT ;  /* 0xffffffe81400780c */ /* 0x000fe40003f06270 */
[----:B------:R-:W-:-:S11]  /*46c0*/  LOP3.LUT R2, R2, 0x80000000, RZ, 0xc0, !PT ;  /* 0x8000000002027812 */ /* 0x000fd600078ec0ff */
[----:B------:R-:W-:Y:S05]  /*46d0*/  @!P0 BRA `(.L_x_53) ;  /* 0x0000000000688947 */ /* 0x000fea0003800000 */
[CCC-:B------:R-:W-:Y:S01]  /*46e0*/  FFMA.RZ R14, R23.reuse, R19.reuse, R18.reuse ;  /* 0x00000013170e7223 */ /* 0x1c0fe2000000c012 */
[C---:B------:R-:W-:Y:S02]  /*46f0*/  VIADD R17, R20.reuse, 0x20 ;  /* 0x0000002014117836 */ /* 0x040fe40000000000 */
[CCC-:B------:R-:W-:Y:S01]  /*4700*/  FFMA.RM R15, R23.reuse, R19.reuse, R18.reuse ;  /* 0x00000013170f7223 */ /* 0x1c0fe20000004012 */
[----:B------:R-:W-:Y:S02]  /*4710*/  ISETP.NE.AND P2, PT, R20, RZ, PT ;  /* 0x000000ff1400720c */ /* 0x000fe40003f45270 */
[----:B------:R-:W-:Y:S01]  /*4720*/  LOP3.LUT R16, R14, 0x7fffff, RZ, 0xc0, !PT ;  /* 0x007fffff0e107812 */ /* 0x000fe200078ec0ff */
[----:B------:R-:W-:Y:S01]  /*4730*/  FFMA.RP R14, R23, R19, R18 ;  /* 0x00000013170e7223 */ /* 0x000fe20000008012 */
[----:B------:R-:W-:Y:S01]  /*4740*/  IMAD.MOV R18, RZ, RZ, -R20 ;  /* 0x000000ffff127224 */ /* 0x000fe200078e0a14 */
[----:B------:R-:W-:Y:S02]  /*4750*/  ISETP.NE.AND P1, PT, R20, RZ, PT ;  /* 0x000000ff1400720c */ /* 0x000fe40003f25270 */
[----:B------:R-:W-:-:S02]  /*4760*/  LOP3.LUT R16, R16, 0x800000, RZ, 0xfc, !PT ;  /* 0x0080000010107812 */ /* 0x000fc400078efcff */
[----:B------:R-:W-:Y:S02]  /*4770*/  FSETP.NEU.FTZ.AND P0, PT, R14, R15, PT ;  /* 0x0000000f0e00720b */ /* 0x000fe40003f1d000 */
[----:B------:R-:W-:Y:S02]  /*4780*/  SHF.L.U32 R17, R16, R17, RZ ;  /* 0x0000001110117219 */ /* 0x000fe400000006ff */
[----:B------:R-:W-:Y:S02]  /*4790*/  SEL R15, R18, RZ, P2 ;  /* 0x000000ff120f7207 */ /* 0x000fe40001000000 */
[----:B------:R-:W-:Y:S02]  /*47a0*/  ISETP.NE.AND P1, PT, R17, RZ, P1 ;  /* 0x000000ff1100720c */ /* 0x000fe40000f25270 */
[----:B------:R-:W-:Y:S02]  /*47b0*/  SHF.R.U32.HI R15, RZ, R15, R16 ;  /* 0x0000000fff0f7219 */ /* 0x000fe40000011610 */
[----:B------:R-:W-:-:S02]  /*47c0*/  PLOP3.LUT P0, PT, P0, P1, PT, 0xf8, 0x8f ;  /* 0x00000000008f781c */ /* 0x000fc40000703f70 */
[----:B------:R-:W-:Y:S02]  /*47d0*/  SHF.R.U32.HI R17, RZ, 0x1, R15 ;  /* 0x00000001ff117819 */ /* 0x000fe4000001160f */
[----:B------:R-:W-:-:S04]  /*47e0*/  SEL R14, RZ, 0x1, !P0 ;  /* 0x00000001ff0e7807 */ /* 0x000fc80004000000 */
[----:B------:R-:W-:-:S04]  /*47f0*/  LOP3.LUT R14, R14, 0x1, R17, 0xf8, !PT ;  /* 0x000000010e0e7812 */ /* 0x000fc800078ef811 */
[----:B------:R-:W-:-:S05]  /*4800*/  LOP3.LUT R14, R14, R15, RZ, 0xc0, !PT ;  /* 0x0000000f0e0e7212 */ /* 0x000fca00078ec0ff */
[----:B------:R-:W-:-:S05]  /*4810*/  IMAD.IADD R17, R17, 0x1, R14 ;  /* 0x0000000111117824 */ /* 0x000fca00078e020e */
[----:B------:R-:W-:Y:S01]  /*4820*/  LOP3.LUT R2, R17, R2, RZ, 0xfc, !PT ;  /* 0x0000000211027212 */ /* 0x000fe200078efcff */
[----:B------:R-:W-:Y:S06]  /*4830*/  BRA `(.L_x_53) ;  /* 0x0000000000107947 */ /* 0x000fec0003800000 */
.L_x_52:
[----:B------:R-:W-:-:S04]  /*4840*/  LOP3.LUT R2, R2, 0x80000000, RZ, 0xc0, !PT ;  /* 0x8000000002027812 */ /* 0x000fc800078ec0ff */
[----:B------:R-:W-:Y:S01]  /*4850*/  LOP3.LUT R2, R2, 0x7f800000, RZ, 0xfc, !PT ;  /* 0x7f80000002027812 */ /* 0x000fe200078efcff */
[----:B------:R-:W-:Y:S06]  /*4860*/  BRA `(.L_x_53) ;  /* 0x0000000000047947 */ /* 0x000fec0003800000 */
.L_x_51:
[----:B------:R-:W-:-:S07]  /*4870*/  IMAD R2, R17, 0x800000, R2 ;  /* 0x0080000011027824 */ /* 0x000fce00078e0202 */
.L_x_53:
[----:B------:R-:W-:Y:S05]  /*4880*/  BSYNC.RECONVERGENT B6 ;  /* 0x0000000000067941 */ /* 0x000fea0003800200 */
.L_x_50:
[----:B------:R-:W-:Y:S05]  /*4890*/  BRA `(.L_x_54) ;  /* 0x0000000000207947 */ /* 0x000fea0003800000 */
.L_x_49:
[----:B------:R-:W-:-:S04]  /*48a0*/  LOP3.LUT R2, R17, 0x80000000, R2, 0x48, !PT ;  /* 0x8000000011027812 */ /* 0x000fc800078e4802 */
[----:B------:R-:W-:Y:S01]  /*48b0*/  LOP3.LUT R2, R2, 0x7f800000, RZ, 0xfc, !PT ;  /* 0x7f80000002027812 */ /* 0x000fe200078efcff */
[----:B------:R-:W-:Y:S06]  /*48c0*/  BRA `(.L_x_54) ;  /* 0x0000000000147947 */ /* 0x000fec0003800000 */
.L_x_48:
[----:B------:R-:W-:Y:S01]  /*48d0*/  LOP3.LUT R2, R17, 0x80000000, R2, 0x48, !PT ;  /* 0x8000000011027812 */ /* 0x000fe200078e4802 */
[----:B------:R-:W-:Y:S06]  /*48e0*/  BRA `(.L_x_54) ;  /* 0x00000000000c7947 */ /* 0x000fec0003800000 */
.L_x_47:
[----:B------:R-:W0:Y:S01]  /*48f0*/  MUFU.RSQ R2, -QNAN ;  /* 0xffc0000000027908 */ /* 0x000e220000001400 */
[----:B------:R-:W-:Y:S05]  /*4900*/  BRA `(.L_x_54) ;  /* 0x0000000000047947 */ /* 0x000fea0003800000 */
.L_x_46:
[----:B------:R-:W-:-:S07]  /*4910*/  FADD.FTZ R2, R0, R13 ;  /* 0x0000000d00027221 */ /* 0x000fce0000010000 */
.L_x_54:
[----:B------:R-:W-:Y:S05]  /*4920*/  BSYNC.RECONVERGENT B5 ;  /* 0x0000000000057941 */ /* 0x000fea0003800200 */
.L_x_44:
[----:B------:R-:W-:Y:S02]  /*4930*/  IMAD.MOV.U32 R14, RZ, RZ, R12 ;  /* 0x000000ffff0e7224 */ /* 0x000fe400078e000c */
[----:B------:R-:W-:-:S04]  /*4940*/  IMAD.MOV.U32 R15, RZ, RZ, 0x0 ;  /* 0x00000000ff0f7424 */ /* 0x000fc800078e00ff */
[----:B0-----:R-:W-:Y:S05]  /*4950*/  RET.REL.NODEC R14 `(_Z13dot_acim_callPKiS0_Piiiib) ;  /* 0xffffffb40ea87950 */ /* 0x001fea0003c3ffff */
        .type           $_Z13dot_acim_callPKiS0_Piiiib$__internal_accurate_pow,@function
        .size           $_Z13dot_acim_callPKiS0_Piiiib$__internal_accurate_pow,(.L_x_387 - $_Z13dot_acim_callPKiS0_Piiiib$__internal_accurate_pow)
$_Z13dot_acim_callPKiS0_Piiiib$__internal_accurate_pow:
[----:B------:R-:W0:Y:S01]  /*4960*/  MUFU.RCP64H R21, 2 ;  /* 0x4000000000157908 */ /* 0x000e220000001800 */
[----:B------:R-:W-:Y:S01]  /*4970*/  IMAD.MOV.U32 R14, RZ, RZ, 0x0 ;  /* 0x00000000ff0e7424 */ /* 0x000fe200078e00ff */
[----:B------:R-:W-:Y:S01]  /*4980*/  UMOV UR4, 0x7d2cafe2 ;  /* 0x7d2cafe200047882 */ /* 0x000fe20000000000 */
[----:B------:R-:W-:Y:S01]  /*4990*/  IMAD.MOV.U32 R15, RZ, RZ, 0x40000000 ;  /* 0x40000000ff0f7424 */ /* 0x000fe200078e00ff */
[----:B------:R-:W-:Y:S01]  /*49a0*/  UMOV UR5, 0x3eb0f5ff ;  /* 0x3eb0f5ff00057882 */ /* 0x000fe20000000000 */
[----:B------:R-:W-:Y:S02]  /*49b0*/  IMAD.MOV.U32 R20, RZ, RZ, RZ ;  /* 0x000000ffff147224 */ /* 0x000fe400078e00ff */
[----:B------:R-:W-:Y:S02]  /*49c0*/  IMAD.MOV.U32 R16, RZ, RZ, 0x41ad3b5a ;  /* 0x41ad3b5aff107424 */ /* 0x000fe400078e00ff */
[----:B------:R-:W-:Y:S02]  /*49d0*/  IMAD.MOV.U32 R17, RZ, RZ, 0x3ed0f5d2 ;  /* 0x3ed0f5d2ff117424 */ /* 0x000fe400078e00ff */
[----:B0-----:R-:W-:-:S08]  /*49e0*/  DFMA R14, R20, -R14, 1 ;  /* 0x3ff00000140e742b */ /* 0x001fd0000000080e */
[----:B------:R-:W-:-:S08]  /*49f0*/  DFMA R14, R14, R14, R14 ;  /* 0x0000000e0e0e722b */ /* 0x000fd0000000000e */
[----:B------:R-:W-:-:S08]  /*4a00*/  DFMA R20, R20, R14, R20 ;  /* 0x0000000e1414722b */ /* 0x000fd00000000014 */
[----:B------:R-:W-:-:S08]  /*4a10*/  DMUL R14, RZ, R20 ;  /* 0x00000014ff0e7228 */ /* 0x000fd00000000000 */
[----:B------:R-:W-:-:S08]  /*4a20*/  DFMA R14, RZ, R20, R14 ;  /* 0x00000014ff0e722b */ /* 0x000fd0000000000e */
[----:B------:R-:W-:Y:S02]  /*4a30*/  DMUL R26, R14, R14 ;  /* 0x0000000e0e1a7228 */ /* 0x000fe40000000000 */
[----:B------:R-:W-:-:S06]  /*4a40*/  DADD R18, RZ, -R14 ;  /* 0x00000000ff127229 */ /* 0x000fcc000000080e */
[----:B------:R-:W-:Y:S01]  /*4a50*/  DFMA R16, R26, UR4, R16 ;  /* 0x000000041a107c2b */ /* 0x000fe20008000010 */
[----:B------:R-:W-:Y:S01]  /*4a60*/  UMOV UR4, 0x75488a3f ;  /* 0x75488a3f00047882 */ /* 0x000fe20000000000 */
[----:B------:R-:W-:Y:S01]  /*4a70*/  UMOV UR5, 0x3ef3b20a ;  /* 0x3ef3b20a00057882 */ /* 0x000fe20000000000 */
[----:B------:R-:W-:-:S05]  /*4a80*/  DADD R18, R18, R18 ;  /* 0x0000000012127229 */ /* 0x000fca0000000012 */
[----:B------:R-:W-:Y:S01]  /*4a90*/  DFMA R24, R26, R16, UR4 ;  /* 0x000000041a187e2b */ /* 0x000fe20008000010 */
[----:B------:R-:W-:Y:S01]  /*4aa0*/  UMOV UR4, 0xe4faecd5 ;  /* 0xe4faecd500047882 */ /* 0x000fe20000000000 */
[----:B------:R-:W-:Y:S01]  /*4ab0*/  UMOV UR5, 0x3f1745cd ;  /* 0x3f1745cd00057882 */ /* 0x000fe20000000000 */
[----:B------:R-:W-:-:S05]  /*4ac0*/  DFMA R18, RZ, -R14, R18 ;  /* 0x8000000eff12722b */ /* 0x000fca0000000012 */
[----:B------:R-:W-:Y:S01]  /*4ad0*/  DFMA R24, R26, R24, UR4 ;  /* 0x000000041a187e2b */ /* 0x000fe20008000018 */
[----:B------:R-:W-:Y:S01]  /*4ae0*/  UMOV UR4, 0x258a578b ;  /* 0x258a578b00047882 */ /* 0x000fe20000000000 */
[----:B------:R-:W-:Y:S01]  /*4af0*/  UMOV UR5, 0x3f3c71c7 ;  /* 0x3f3c71c700057882 */ /* 0x000fe20000000000 */
[----:B------:R-:W-:Y:S02]  /*4b00*/  DMUL R18, R20, R18 ;  /* 0x0000001214127228 */ /* 0x000fe40000000000 */
[----:B------:R-:W-:-:S03]  /*4b10*/  DMUL R20, R14, R14 ;  /* 0x0000000e0e147228 */ /* 0x000fc60000000000 */
[----:B------:R-:W-:Y:S01]  /*4b20*/  DFMA R24, R26, R24, UR4 ;  /* 0x000000041a187e2b */ /* 0x000fe20008000018 */
[----:B------:R-:W-:Y:S01]  /*4b30*/  UMOV UR4, 0x9242b910 ;  /* 0x9242b91000047882 */ /* 0x000fe20000000000 */
[----:B------:R-:W-:-:S03]  /*4b40*/  UMOV UR5, 0x3f624924 ;  /* 0x3f62492400057882 */ /* 0x000fc60000000000 */
[----:B------:R-:W-:-:S03]  /*4b50*/  DMUL R28, R14, R20 ;  /* 0x000000140e1c7228 */ /* 0x000fc60000000000 */
[----:B------:R-:W-:Y:S01]  /*4b60*/  DFMA R24, R26, R24, UR4 ;  /* 0x000000041a187e2b */ /* 0x000fe20008000018 */
[----:B------:R-:W-:Y:S01]  /*4b70*/  UMOV UR4, 0x99999dfb ;  /* 0x99999dfb00047882 */ /* 0x000fe20000000000 */
[----:B------:R-:W-:-:S06]  /*4b80*/  UMOV UR5, 0x3f899999 ;  /* 0x3f89999900057882 */ /* 0x000fcc0000000000 */
[----:B------:R-:W-:Y:S01]  /*4b90*/  DFMA R24, R26, R24, UR4 ;  /* 0x000000041a187e2b */ /* 0x000fe20008000018 */
[----:B------:R-:W-:Y:S01]  /*4ba0*/  UMOV UR4, 0x55555555 ;  /* 0x5555555500047882 */ /* 0x000fe20000000000 */
[----:B------:R-:W-:-:S06]  /*4bb0*/  UMOV UR5, 0x3fb55555 ;  /* 0x3fb5555500057882 */ /* 0x000fcc0000000000 */
[----:B------:R-:W-:-:S08]  /*4bc0*/  DFMA R16, R26, R24, UR4 ;  /* 0x000000041a107e2b */ /* 0x000fd00008000018 */
[----:B------:R-:W-:Y:S01]  /*4bd0*/  DADD R22, -R16, UR4 ;  /* 0x0000000410167e29 */ /* 0x000fe20008000100 */
[----:B------:R-:W-:Y:S01]  /*4be0*/  UMOV UR4, 0xb9e7b0 ;  /* 0x00b9e7b000047882 */ /* 0x000fe20000000000 */
[----:B------:R-:W-:-:S06]  /*4bf0*/  UMOV UR5, 0x3c46a4cb ;  /* 0x3c46a4cb00057882 */ /* 0x000fcc0000000000 */
[----:B------:R-:W-:Y:S02]  /*4c00*/  DFMA R22, R26, R24, R22 ;  /* 0x000000181a16722b */ /* 0x000fe40000000016 */
[----:B------:R-:W-:Y:S01]  /*4c10*/  DFMA R24, R14, R14, -R20 ;  /* 0x0000000e0e18722b */ /* 0x000fe20000000814 */
[----:B------:R-:W-:Y:S02]  /*4c20*/  VIADD R27, R19, 0x100000 ;  /* 0x00100000131b7836 */ /* 0x000fe40000000000 */
[----:B------:R-:W-:-:S06]  /*4c30*/  IMAD.MOV.U32 R26, RZ, RZ, R18 ;  /* 0x000000ffff1a7224 */ /* 0x000fcc00078e0012 */
[----:B------:R-:W-:Y:S02]  /*4c40*/  DFMA R24, R14, R26, R24 ;  /* 0x0000001a0e18722b */ /* 0x000fe40000000018 */
[----:B------:R-:W-:Y:S01]  /*4c50*/  DADD R26, R22, -UR4 ;  /* 0x80000004161a7e29 */ /* 0x000fe20008000000 */
[----:B------:R-:W-:Y:S01]  /*4c60*/  UMOV UR4, 0x0 ;  /* 0x0000000000047882 */ /* 0x000fe20000000000 */
[----:B------:R-:W-:Y:S01]  /*4c70*/  DFMA R22, R14, R20, -R28 ;  /* 0x000000140e16722b */ /* 0x000fe2000000081c */
[----:B------:R-:W-:-:S07]  /*4c80*/  UMOV UR5, 0x3ff00000 ;  /* 0x3ff0000000057882 */ /* 0x000fce0000000000 */
[----:B------:R-:W-:Y:S02]  /*4c90*/  DFMA R22, R18, R20, R22 ;  /* 0x000000141216722b */ /* 0x000fe40000000016 */
[----:B------:R-:W-:-:S06]  /*4ca0*/  DADD R20, R16, R26 ;  /* 0x0000000010147229 */ /* 0x000fcc000000001a */
[----:B------:R-:W-:Y:S02]  /*4cb0*/  DFMA R22, R14, R24, R22 ;  /* 0x000000180e16722b */ /* 0x000fe40000000016 */
[----:B------:R-:W-:Y:S02]  /*4cc0*/  DADD R24, R16, -R20 ;  /* 0x0000000010187229 */ /* 0x000fe40000000814 */
[----:B------:R-:W-:-:S06]  /*4cd0*/  DMUL R16, R20, R28 ;  /* 0x0000001c14107228 */ /* 0x000fcc0000000000 */
[----:B------:R-:W-:Y:S02]  /*4ce0*/  DADD R26, R26, R24 ;  /* 0x000000001a1a7229 */ /* 0x000fe40000000018 */
[----:B------:R-:W-:-:S08]  /*4cf0*/  DFMA R24, R20, R28, -R16 ;  /* 0x0000001c1418722b */ /* 0x000fd00000000810 */
[----:B------:R-:W-:-:S08]  /*4d00*/  DFMA R22, R20, R22, R24 ;  /* 0x000000161416722b */ /* 0x000fd00000000018 */
[----:B------:R-:W-:-:S08]  /*4d10*/  DFMA R26, R26, R28, R22 ;  /* 0x0000001c1a1a722b */ /* 0x000fd00000000016 */
[----:B------:R-:W-:-:S08]  /*4d20*/  DADD R22, R16, R26 ;  /* 0x0000000010167229 */ /* 0x000fd0000000001a */
[--C-:B------:R-:W-:Y:S02]  /*4d30*/  DADD R20, R14, R22.reuse ;  /* 0x000000000e147229 */ /* 0x100fe40000000016 */
[----:B------:R-:W-:-:S06]  /*4d40*/  DADD R16, R16, -R22 ;  /* 0x0000000010107229 */ /* 0x000fcc0000000816 */
[----:B------:R-:W-:Y:S02]  /*4d50*/  DADD R14, R14, -R20 ;  /* 0x000000000e0e7229 */ /* 0x000fe40000000814 */
[----:B------:R-:W-:-:S06]  /*4d60*/  DADD R16, R26, R16 ;  /* 0x000000001a107229 */ /* 0x000fcc0000000010 */
[----:B------:R-:W-:-:S08]  /*4d70*/  DADD R14, R22, R14 ;  /* 0x00000000160e7229 */ /* 0x000fd0000000000e */
[----:B------:R-:W-:-:S08]  /*4d80*/  DADD R14, R16, R14 ;  /* 0x00000000100e7229 */ /* 0x000fd0000000000e */
[----:B------:R-:W-:Y:S01]  /*4d90*/  DADD R22, R18, R14 ;  /* 0x0000000012167229 */ /* 0x000fe2000000000e */
[----:B------:R-:W-:Y:S02]  /*4da0*/  IMAD.MOV.U32 R14, RZ, RZ, -0x105c611 ;  /* 0xfefa39efff0e7424 */ /* 0x000fe400078e00ff */
[----:B------:R-:W-:Y:S02]  /*4db0*/  IMAD.MOV.U32 R15, RZ, RZ, 0x3fe62e42 ;  /* 0x3fe62e42ff0f7424 */ /* 0x000fe400078e00ff */
[----:B------:R-:W-:-:S03]  /*4dc0*/  IMAD.MOV.U32 R18, RZ, RZ, -0x105c611 ;  /* 0xfefa39efff127424 */ /* 0x000fc600078e00ff */
[----:B------:R-:W-:Y:S01]  /*4dd0*/  DADD R16, R20, R22 ;  /* 0x0000000014107229 */ /* 0x000fe20000000016 */
[----:B------:R-:W-:-:S07]  /*4de0*/  IMAD.MOV.U32 R19, RZ, RZ, 0x3fe62e42 ;  /* 0x3fe62e42ff137424 */ /* 0x000fce00078e00ff */
[--C-:B------:R-:W-:Y:S02]  /*4df0*/  DFMA R14, R14, UR4, R16.reuse ;  /* 0x000000040e0e7c2b */ /* 0x100fe40008000010 */
[----:B------:R-:W-:-:S06]  /*4e00*/  DADD R24, R20, -R16 ;  /* 0x0000000014187229 */ /* 0x000fcc0000000810 */
[----:B------:R-:W-:Y:S02]  /*4e10*/  DFMA R20, -R18, 1, R14 ;  /* 0x3ff000001214782b */ /* 0x000fe4000000010e */
[----:B------:R-:W-:Y:S01]  /*4e20*/  DADD R24, R22, R24 ;  /* 0x0000000016187229 */ /* 0x000fe20000000018 */
[----:B------:R-:W-:Y:S01]  /*4e30*/  LOP3.LUT R23, R13, 0xff0fffff, RZ, 0xc0, !PT ;  /* 0xff0fffff0d177812 */ /* 0x000fe200078ec0ff */
[----:B------:R-:W-:-:S04]  /*4e40*/  IMAD.MOV.U32 R22, RZ, RZ, R12 ;  /* 0x000000ffff167224 */ /* 0x000fc800078e000c */
[----:B------:R-:W-:Y:S01]  /*4e50*/  DADD R20, -R16, R20 ;  /* 0x0000000010147229 */ /* 0x000fe20000000114 */
[----:B------:R-:W-:-:S05]  /*4e60*/  IMAD.SHL.U32 R16, R13, 0x2, RZ ;  /* 0x000000020d107824 */ /* 0x000fca00078e00ff */
[----:B------:R-:W-:Y:S02]  /*4e70*/  ISETP.GT.U32.AND P0, PT, R16, -0x2000001, PT ;  /* 0xfdffffff1000780c */ /* 0x000fe40003f04070 */
[----:B------:R-:W-:Y:S01]  /*4e80*/  DADD R24, R24, -R20 ;  /* 0x0000000018187229 */ /* 0x000fe20000000814 */
[----:B------:R-:W-:Y:S01]  /*4e90*/  IMAD.MOV.U32 R20, RZ, RZ, 0x3b39803f ;  /* 0x3b39803fff147424 */ /* 0x000fe200078e00ff */
[----:B------:R-:W-:Y:S01]  /*4ea0*/  SEL R23, R23, R13, P0 ;  /* 0x0000000d17177207 */ /* 0x000fe20000000000 */
[----:B------:R-:W-:-:S06]  /*4eb0*/  IMAD.MOV.U32 R21, RZ, RZ, 0x3c7abc9e ;  /* 0x3c7abc9eff157424 */ /* 0x000fcc00078e00ff */
[----:B------:R-:W-:Y:S01]  /*4ec0*/  DFMA R20, R20, UR4, R24 ;  /* 0x0000000414147c2b */ /* 0x000fe20008000018 */
[----:B------:R-:W-:Y:S01]  /*4ed0*/  UMOV UR4, 0x3b39803f ;  /* 0x3b39803f00047882 */ /* 0x000fe20000000000 */
[----:B------:R-:W-:-:S06]  /*4ee0*/  UMOV UR5, 0x3c7abc9e ;  /* 0x3c7abc9e00057882 */ /* 0x000fcc0000000000 */
[----:B------:R-:W-:-:S08]  /*4ef0*/  DADD R16, R14, R20 ;  /* 0x000000000e107229 */ /* 0x000fd00000000014 */
[----:B------:R-:W-:Y:S02]  /*4f00*/  DADD R14, R14, -R16 ;  /* 0x000000000e0e7229 */ /* 0x000fe40000000810 */
[----:B------:R-:W-:-:S06]  /*4f10*/  DMUL R24, R16, R22 ;  /* 0x0000001610187228 */ /* 0x000fcc0000000000 */
[----:B------:R-:W-:Y:S02]  /*4f20*/  DADD R14, R20, R14 ;  /* 0x00000000140e7229 */ /* 0x000fe4000000000e */
[----:B------:R-:W-:-:S08]  /*4f30*/  DFMA R16, R16, R22, -R24 ;  /* 0x000000161010722b */ /* 0x000fd00000000818 */
[----:B------:R-:W-:Y:S01]  /*4f40*/  DFMA R22, R14, R22, R16 ;  /* 0x000000160e16722b */ /* 0x000fe20000000010 */
[----:B------:R-:W-:Y:S02]  /*4f50*/  IMAD.MOV.U32 R16, RZ, RZ, 0x652b82fe ;  /* 0x652b82feff107424 */ /* 0x000fe400078e00ff */
[----:B------:R-:W-:-:S05]  /*4f60*/  IMAD.MOV.U32 R17, RZ, RZ, 0x3ff71547 ;  /* 0x3ff71547ff117424 */ /* 0x000fca00078e00ff */
[----:B------:R-:W-:-:S08]  /*4f70*/  DADD R14, R24, R22 ;  /* 0x00000000180e7229 */ /* 0x000fd00000000016 */
[----:B------:R-:W-:Y:S02]  /*4f80*/  DFMA R16, R14, R16, 6.75539944105574400000e+15 ;  /* 0x433800000e10742b */ /* 0x000fe40000000010 */
[----:B------:R-:W-:Y:S01]  /*4f90*/  FSETP.GEU.AND P0, PT, |R15|, 4.1917929649353027344, PT ;  /* 0x4086232b0f00780b */ /* 0x000fe20003f0e200 */
[----:B------:R-:W-:-:S05]  /*4fa0*/  DADD R24, R24, -R14 ;  /* 0x0000000018187229 */ /* 0x000fca000000080e */
[----:B------:R-:W-:-:S03]  /*4fb0*/  DADD R20, R16, -6.75539944105574400000e+15 ;  /* 0xc338000010147429 */ /* 0x000fc60000000000 */
[----:B------:R-:W-:-:S05]  /*4fc0*/  DADD R22, R22, R24 ;  /* 0x0000000016167229 */ /* 0x000fca0000000018 */
[----:B------:R-:W-:-:S08]  /*4fd0*/  DFMA R18, R20, -R18, R14 ;  /* 0x800000121412722b */ /* 0x000fd0000000000e */
[----:B------:R-:W-:Y:S01]  /*4fe0*/  DFMA R20, R20, -UR4, R18 ;  /* 0x8000000414147c2b */ /* 0x000fe20008000012 */
[----:B------:R-:W-:Y:S01]  /*4ff0*/  UMOV UR4, 0x69ce2bdf ;  /* 0x69ce2bdf00047882 */ /* 0x000fe20000000000 */
[----:B------:R-:W-:Y:S01]  /*5000*/  IMAD.MOV.U32 R18, RZ, RZ, -0x35dec16 ;  /* 0xfca213eaff127424 */ /* 0x000fe200078e00ff */
[----:B------:R-:W-:Y:S01]  /*5010*/  UMOV UR5, 0x3e5ade15 ;  /* 0x3e5ade1500057882 */ /* 0x000fe20000000000 */
[----:B------:R-:W-:-:S06]  /*5020*/  IMAD.MOV.U32 R19, RZ, RZ, 0x3e928af3 ;  /* 0x3e928af3ff137424 */ /* 0x000fcc00078e00ff */
[----:B------:R-:W-:Y:S01]  /*5030*/  DFMA R18, R20, UR4, R18 ;  /* 0x0000000414127c2b */ /* 0x000fe20008000012 */
[----:B------:R-:W-:Y:S01]  /*5040*/  UMOV UR4, 0x62401315 ;  /* 0x6240131500047882 */ /* 0x000fe20000000000 */
[----:B------:R-:W-:-:S06]  /*5050*/  UMOV UR5, 0x3ec71dee ;  /* 0x3ec71dee00057882 */ /* 0x000fcc0000000000 */
[----:B------:R-:W-:Y:S01]  /*5060*/  DFMA R18, R20, R18, UR4 ;  /* 0x0000000414127e2b */ /* 0x000fe20008000012 */
        /* <DEDUP_REMOVED lines=20> */
[----:B------:R-:W-:-:S08]  /*51b0*/  DFMA R18, R20, R18, UR4 ;  /* 0x0000000414127e2b */ /* 0x000fd00008000012 */
[----:B------:R-:W-:-:S08]  /*51c0*/  DFMA R18, R20, R18, 1 ;  /* 0x3ff000001412742b */ /* 0x000fd00000000012 */
[----:B------:R-:W-:-:S10]  /*51d0*/  DFMA R18, R20, R18, 1 ;  /* 0x3ff000001412742b */ /* 0x000fd40000000012 */
[----:B------:R-:W-:Y:S02]  /*51e0*/  IMAD R21, R16, 0x100000, R19 ;  /* 0x0010000010157824 */ /* 0x000fe400078e0213 */
[----:B------:R-:W-:Y:S01]  /*51f0*/  IMAD.MOV.U32 R20, RZ, RZ, R18 ;  /* 0x000000ffff147224 */ /* 0x000fe200078e0012 */
[----:B------:R-:W-:Y:S06]  /*5200*/  @!P0 BRA `(.L_x_55) ;  /* 0x0000000000308947 */ /* 0x000fec0003800000 */
[----:B------:R-:W-:Y:S01]  /*5210*/  FSETP.GEU.AND P1, PT, |R15|, 4.2275390625, PT ;  /* 0x408748000f00780b */ /* 0x000fe20003f2e200 */
[C---:B------:R-:W-:Y:S02]  /*5220*/  DADD R20, R14.reuse, +INF ;  /* 0x7ff000000e147429 */ /* 0x040fe40000000000 */
[----:B------:R-:W-:-:S08]  /*5230*/  DSETP.GEU.AND P0, PT, R14, RZ, PT ;  /* 0x000000ff0e00722a */ /* 0x000fd00003f0e000 */
[----:B------:R-:W-:Y:S02]  /*5240*/  FSEL R20, R20, RZ, P0 ;  /* 0x000000ff14147208 */ /* 0x000fe40000000000 */
[----:B------:R-:W-:Y:S02]  /*5250*/  @!P1 LEA.HI R17, R16, R16, RZ, 0x1 ;  /* 0x0000001010119211 */ /* 0x000fe400078f08ff */
[----:B------:R-:W-:Y:S02]  /*5260*/  FSEL R21, R21, RZ, P0 ;  /* 0x000000ff15157208 */ /* 0x000fe40000000000 */
[----:B------:R-:W-:-:S05]  /*5270*/  @!P1 SHF.R.S32.HI R17, RZ, 0x1, R17 ;  /* 0x00000001ff119819 */ /* 0x000fca0000011411 */
[----:B------:R-:W-:Y:S02]  /*5280*/  @!P1 IMAD.IADD R14, R16, 0x1, -R17 ;  /* 0x00000001100e9824 */ /* 0x000fe400078e0a11 */
[----:B------:R-:W-:-:S03]  /*5290*/  @!P1 IMAD R19, R17, 0x100000, R19 ;  /* 0x0010000011139824 */ /* 0x000fc600078e0213 */
[----:B------:R-:W-:Y:S01]  /*52a0*/  @!P1 LEA R15, R14, 0x3ff00000, 0x14 ;  /* 0x3ff000000e0f9811 */ /* 0x000fe200078ea0ff */
[----:B------:R-:W-:-:S06]  /*52b0*/  @!P1 IMAD.MOV.U32 R14, RZ, RZ, RZ ;  /* 0x000000ffff0e9224 */ /* 0x000fcc00078e00ff */
[----:B------:R-:W-:-:S11]  /*52c0*/  @!P1 DMUL R20, R18, R14 ;  /* 0x0000000e12149228 */ /* 0x000fd60000000000 */
.L_x_55:
[----:B------:R-:W-:Y:S01]  /*52d0*/  DFMA R22, R22, R20, R20 ;  /* 0x000000141616722b */ /* 0x000fe20000000014 */
[----:B------:R-:W-:Y:S01]  /*52e0*/  IMAD.MOV.U32 R14, RZ, RZ, R2 ;  /* 0x000000ffff0e7224 */ /* 0x000fe200078e0002 */
[----:B------:R-:W-:Y:S01]  /*52f0*/  DSETP.NEU.AND P0, PT, |R20|, +INF , PT ;  /* 0x7ff000001400742a */ /* 0x000fe20003f0d200 */
[----:B------:R-:W-:-:S07]  /*5300*/  IMAD.MOV.U32 R15, RZ, RZ, 0x0 ;  /* 0x00000000ff0f7424 */ /* 0x000fce00078e00ff */
[----:B------:R-:W-:Y:S02]  /*5310*/  FSEL R16, R20, R22, !P0 ;  /* 0x0000001614107208 */ /* 0x000fe40004000000 */
[----:B------:R-:W-:Y:S01]  /*5320*/  FSEL R17, R21, R23, !P0 ;  /* 0x0000001715117208 */ /* 0x000fe20004000000 */
[----:B------:R-:W-:Y:S06]  /*5330*/  RET.REL.NODEC R14 `(_Z13dot_acim_callPKiS0_Piiiib) ;  /* 0xffffffac0e307950 */ /* 0x000fec0003c3ffff */
.L_x_56:
[----:B------:R-:W-:-:S00]  /*5340*/  BRA `(.L_x_56) ;  /* 0xfffffffc00fc7947 */ /* 0x000fc0000383ffff */
[----:B------:R-:W-:-:S00]  /*5350*/  NOP ;  /* 0x0000000000007918 */ /* 0x000fc00000000000 */
        /* <DEDUP_REMOVED lines=10> */
.L_x_387:


//--------------------- .text._Z29test_adaptive_quantize_kernelv --------------------------
	.section	.text._Z29test_adaptive_quantize_kernelv,"ax",@progbits
	.align	128
        .global         _Z29test_adaptive_quantize_kernelv
        .type           _Z29test_adaptive_quantize_kernelv,@function
        .size           _Z29test_adaptive_quantize_kernelv,(.L_x_395 - _Z29test_adaptive_quantize_kernelv)
        .other          _Z29test_adaptive_quantize_kernelv,@"STO_CUDA_ENTRY STV_DEFAULT"
_Z29test_adaptive_quantize_kernelv:
.text._Z29test_adaptive_quantize_kernelv:
[----:B------:R-:W-:Y:S01]  /*0000*/  LDC R1, c[0x0][0x37c] ;  /* 0x0000df00ff017b82 */ /* 0x000fe20000000800 */
[----:B------:R-:W-:Y:S05]  /*0010*/  EXIT ;  /* 0x000000000000794d */ /* 0x000fea0003800000 */
.L_x_57:
        /* <DEDUP_REMOVED lines=14> */
.L_x_395:


//--------------------- .text._Z19test_get_bit_kernelv --------------------------
	.section	.text._Z19test_get_bit_kernelv,"ax",@progbits
	.align	128
        .global         _Z19test_get_bit_kernelv
        .type           _Z19test_get_bit_kernelv,@function
        .size           _Z19test_get_bit_kernelv,(.L_x_396 - _Z19test_get_bit_kernelv)
        .other          _Z19test_get_bit_kernelv,@"STO_CUDA_ENTRY STV_DEFAULT"
_Z19test_get_bit_kernelv:
.text._Z19test_get_bit_kernelv:
[----:B------:R-:W0:Y:S01]  /*0000*/  LDC R1, c[0x0][0x37c] ;  /* 0x0000df00ff017b82 */ /* 0x000e220000000800 */
[----:B------:R-:W1:Y:S01]  /*0010*/  LDCU UR4, c[0x0][0x2f8] ;  /* 0x00005f00ff0477ac */ /* 0x000e620008000800 */
[----:B0-----:R-:W-:Y:S01]  /*0020*/  VIADD R1, R1, 0xfffffff8 ;  /* 0xfffffff801017836 */ /* 0x001fe20000000000 */
[----:B------:R-:W-:Y:S01]  /*0030*/  MOV R2, 0x20 ;  /* 0x0000002000027802 */ /* 0x000fe20000000f00 */
[----:B------:R-:W-:Y:S01]  /*0040*/  IMAD.MOV.U32 R0, RZ, RZ, 0x1 ;  /* 0x00000001ff007424 */ /* 0x000fe200078e00ff */
[----:B------:R-:W0:Y:S03]  /*0050*/  LDCU UR5, c[0x0][0x2fc] ;  /* 0x00005f80ff0577ac */ /* 0x000e260008000800 */
[----:B------:R2:W3:Y:S01]  /*0060*/  LDC.64 R8, c[0x4][R2] ;  /* 0x0100000002087b82 */ /* 0x0004e20000000a00 */
[----:B------:R2:W-:Y:S01]  /*0070*/  STL [R1], R0 ;  /* 0x0000000001007387 */ /* 0x0005e20000100800 */
[----:B------:R-:W4:Y:S01]  /*0080*/  LDCU.64 UR6, c[0x4][0x8] ;  /* 0x01000100ff0677ac */ /* 0x000f220008000a00 */
[----:B-1----:R-:W-:-:S04]  /*0090*/  IADD3 R16, P0, PT, R1, UR4, RZ ;  /* 0x0000000401107c10 */ /* 0x002fc8000ff1e0ff */
[----:B0-----:R-:W-:Y:S02]  /*00a0*/  IADD3.X R17, PT, PT, RZ, UR5, RZ, P0, !PT ;  /* 0x00000005ff117c10 */ /* 0x001fe400087fe4ff */
[----:B------:R-:W-:Y:S01]  /*00b0*/  MOV R6, R16 ;  /* 0x0000001000067202 */ /* 0x000fe20000000f00 */
[----:B----4-:R-:W-:Y:S02]  /*00c0*/  IMAD.U32 R4, RZ, RZ, UR6 ;  /* 0x00000006ff047e24 */ /* 0x010fe4000f8e00ff */
[----:B------:R-:W-:Y:S02]  /*00d0*/  IMAD.U32 R5, RZ, RZ, UR7 ;  /* 0x00000007ff057e24 */ /* 0x000fe4000f8e00ff */
[----:B--2---:R-:W-:-:S07]  /*00e0*/  IMAD.MOV.U32 R7, RZ, RZ, R17 ;  /* 0x000000ffff077224 */ /* 0x004fce00078e0011 */
[----:B------:R-:W-:-:S07]  /*00f0*/  LEPC R20, `(.L_x_58) ;  /* 0x000000001014794e */ /* 0x000fce0000000000 */
[----:B---3--:R-:W-:Y:S05]  /*0100*/  CALL.ABS.NOINC R8 ;  /* 0x0000000008007343 */ /* 0x008fea0003c00000 */
.L_x_58:
[----:B------:R0:W-:Y:S01]  /*0110*/  STL [R1], RZ ;  /* 0x000000ff01007387 */ /* 0x0001e20000100800 */
[----:B------:R0:W1:Y:S01]  /*0120*/  LDC.64 R8, c[0x4][R2] ;  /* 0x0100000002087b82 */ /* 0x0000620000000a00 */
[----:B------:R-:W2:Y:S01]  /*0130*/  LDCU.64 UR4, c[0x4][0x10] ;  /* 0x01000200ff0477ac */ /* 0x000ea20008000a00 */
[----:B------:R-:W-:Y:S01]  /*0140*/  MOV R6, R16 ;  /* 0x0000001000067202 */ /* 0x000fe20000000f00 */
[----:B------:R-:W-:Y:S01]  /*0150*/  IMAD.MOV.U32 R7, RZ, RZ, R17 ;  /* 0x000000ffff077224 */ /* 0x000fe200078e0011 */
[----:B--2---:R-:W-:Y:S01]  /*0160*/  MOV R4, UR4 ;  /* 0x0000000400047c02 */ /* 0x004fe20008000f00 */
[----:B0-----:R-:W-:-:S07]  /*0170*/  IMAD.U32 R5, RZ, RZ, UR5 ;  /* 0x00000005ff057e24 */ /* 0x001fce000f8e00ff */
[----:B------:R-:W-:-:S07]  /*0180*/  LEPC R20, `(.L_x_59) ;  /* 0x000000001014794e */ /* 0x000fce0000000000 */
[----:B-1----:R-:W-:Y:S05]  /*0190*/  CALL.ABS.NOINC R8 ;  /* 0x0000000008007343 */ /* 0x002fea0003c00000 */
.L_x_59:
[----:B------:R-:W-:Y:S01]  /*01a0*/  HFMA2 R0, -RZ, RZ, 0, 5.9604644775390625e-08 ;  /* 0x00000001ff007431 */ /* 0x000fe200000001ff */
[----:B------:R-:W0:Y:S01]  /*01b0*/  LDC.64 R2, c[0x4][R2] ;  /* 0x0100000002027b82 */ /* 0x000e220000000a00 */
[----:B------:R-:W1:Y:S01]  /*01c0*/  LDCU.64 UR4, c[0x4][0x18] ;  /* 0x01000300ff0477ac */ /* 0x000e620008000a00 */
[----:B------:R-:W-:Y:S01]  /*01d0*/  IMAD.MOV.U32 R6, RZ, RZ, R16 ;  /* 0x000000ffff067224 */ /* 0x000fe200078e0010 */
[----:B------:R-:W-:Y:S01]  /*01e0*/  MOV R7, R17 ;  /* 0x0000001100077202 */ /* 0x000fe20000000f00 */
[----:B------:R2:W-:Y:S01]  /*01f0*/  STL [R1], R0 ;  /* 0x0000000001007387 */ /* 0x0005e20000100800 */
[----:B-1----:R-:W-:Y:S01]  /*0200*/  IMAD.U32 R4, RZ, RZ, UR4 ;  /* 0x00000004ff047e24 */ /* 0x002fe2000f8e00ff */
[----:B--2---:R-:W-:-:S07]  /*0210*/  MOV R5, UR5 ;  /* 0x0000000500057c02 */ /* 0x004fce0008000f00 */
[----:B------:R-:W-:-:S07]  /*0220*/  LEPC R20, `(.L_x_60) ;  /* 0x000000001014794e */ /* 0x000fce0000000000 */
[----:B0-----:R-:W-:Y:S05]  /*0230*/  CALL.ABS.NOINC R2 ;  /* 0x0000000002007343 */ /* 0x001fea0003c00000 */
.L_x_60:
[----:B------:R-:W-:Y:S05]  /*0240*/  EXIT ;  /* 0x000000000000794d */ /* 0x000fea0003800000 */
.L_x_61:
        /* <DEDUP_REMOVED lines=11> */
.L_x_396:


//--------------------- .text._Z19paddingRemoveZeroesIfEviiPKT_iiPS0_ --------------------------
	.section	.text._Z19paddingRemoveZeroesIfEviiPKT_iiPS0_,"ax",@progbits
	.align	128
        .global         _Z19paddingRemoveZeroesIfEviiPKT_iiPS0_
        .type           _Z19paddingRemoveZeroesIfEviiPKT_iiPS0_,@function
        .size           _Z19paddingRemoveZeroesIfEviiPKT_iiPS0_,(.L_x_397 - _Z19paddingRemoveZeroesIfEviiPKT_iiPS0_)
        .other          _Z19paddingRemoveZeroesIfEviiPKT_iiPS0_,@"STO_CUDA_ENTRY STV_DEFAULT"
_Z19paddingRemoveZeroesIfEviiPKT_iiPS0_:
.text._Z19paddingRemoveZeroesIfEviiPKT_iiPS0_:
[----:B------:R-:W-:Y:S01]  /*0000*/  LDC R1, c[0x0][0x37c] ;  /* 0x0000df00ff017b82 */ /* 0x000fe20000000800 */
[----:B------:R-:W0:Y:S01]  /*0010*/  S2R R0, SR_CTAID.X ;  /* 0x0000000000007919 */ /* 0x000e220000002500 */
[----:B------:R-:W1:Y:S01]  /*0020*/  LDCU.64 UR6, c[0x0][0x390] ;  /* 0x00007200ff0677ac */ /* 0x000e620008000a00 */
[----:B------:R-:W0:Y:S01]  /*0030*/  S2R R3, SR_TID.X ;  /* 0x0000000000037919 */ /* 0x000e220000002100 */
[----:B------:R-:W2:Y:S01]  /*0040*/  S2R R7, SR_CTAID.Y ;  /* 0x0000000000077919 */ /* 0x000ea20000002600 */
[----:B------:R-:W2:Y:S01]  /*0050*/  S2R R2, SR_TID.Y ;  /* 0x0000000000027919 */ /* 0x000ea20000002200 */
[----:B0-----:R-:W-:-:S04]  /*0060*/  LEA R0, R0, R3, 0x4 ;  /* 0x0000000300007211 */ /* 0x001fc800078e20ff */
[----:B-1----:R-:W-:Y:S02]  /*0070*/  ISETP.GE.AND P0, PT, R0, UR7, PT ;  /* 0x0000000700007c0c */ /* 0x002fe4000bf06270 */
[----:B--2---:R-:W-:-:S04]  /*0080*/  LEA R7, R7, R2, 0x4 ;  /* 0x0000000207077211 */ /* 0x004fc800078e20ff */
[----:B------:R-:W-:-:S13]  /*0090*/  ISETP.GE.OR P0, PT, R7, UR6, P0 ;  /* 0x0000000607007c0c */ /* 0x000fda0008706670 */
[----:B------:R-:W-:Y:S05]  /*00a0*/  @P0 EXIT ;  /* 0x000000000000094d */ /* 0x000fea0003800000 */
[----:B------:R-:W0:Y:S01]  /*00b0*/  LDC.64 R2, c[0x0][0x388] ;  /* 0x0000e200ff027b82 */ /* 0x000e220000000a00 */
[----:B------:R-:W1:Y:S01]  /*00c0*/  LDCU UR6, c[0x0][0x384] ;  /* 0x00007080ff0677ac */ /* 0x000e620008000800 */
[----:B------:R-:W2:Y:S01]  /*00d0*/  LDCU.64 UR4, c[0x0][0x358] ;  /* 0x00006b00ff0477ac */ /* 0x000ea20008000a00 */
[----:B-1----:R-:W-:-:S04]  /*00e0*/  IMAD R5, R7, UR6, R0 ;  /* 0x0000000607057c24 */ /* 0x002fc8000f8e0200 */
[----:B0-----:R-:W-:Y:S02]  /*00f0*/  IMAD.WIDE R2, R5, 0x4, R2 ;  /* 0x0000000405027825 */ /* 0x001fe400078e0202 */
[----:B------:R-:W0:Y:S04]  /*0100*/  LDC.64 R4, c[0x0][0x398] ;  /* 0x0000e600ff047b82 */ /* 0x000e280000000a00 */
[----:B--2---:R-:W2:Y:S01]  /*0110*/  LDG.E R3, desc[UR4][R2.64] ;  /* 0x0000000402037981 */ /* 0x004ea2000c1e1900 */
[----:B------:R-:W-:-:S04]  /*0120*/  IMAD R7, R7, UR7, R0 ;  /* 0x0000000707077c24 */ /* 0x000fc8000f8e0200 */
[----:B0-----:R-:W-:-:S05]  /*0130*/  IMAD.WIDE R4, R7, 0x4, R4 ;  /* 0x0000000407047825 */ /* 0x001fca00078e0204 */
[----:B--2---:R-:W-:Y:S01]  /*0140*/  STG.E desc[UR4][R4.64], R3 ;  /* 0x0000000304007986 */ /* 0x004fe2000c101904 */
[----:B------:R-:W-:Y:S05]  /*0150*/  EXIT ;  /* 0x000000000000794d */ /* 0x000fea0003800000 */
.L_x_62:
        /* <DEDUP_REMOVED lines=10> */
.L_x_397:


//--------------------- .text._Z9transposeIcEviiPKT_PS0_ --------------------------
	.section	.text._Z9transposeIcEviiPKT_PS0_,"ax",@progbits
	.align	128
        .global         _Z9transposeIcEviiPKT_PS0_
        .type           _Z9transposeIcEviiPKT_PS0_,@function
        .size           _Z9transposeIcEviiPKT_PS0_,(.L_x_398 - _Z9transposeIcEviiPKT_PS0_)
        .other          _Z9transposeIcEviiPKT_PS0_,@"STO_CUDA_ENTRY STV_DEFAULT"
_Z9transposeIcEviiPKT_PS0_:
.text._Z9transposeIcEviiPKT_PS0_:
[----:B------:R-:W-:Y:S01]  /*0000*/  LDC R1, c[0x0][0x37c] ;  /* 0x0000df00ff017b82 */ /* 0x000fe20000000800 */
[----:B------:R-:W0:Y:S01]  /*0010*/  S2R R9, SR_TID.X ;  /* 0x0000000000097919 */ /* 0x000e220000002100 */
[----:B------:R-:W1:Y:S01]  /*0020*/  LDCU.64 UR8, c[0x0][0x380] ;  /* 0x00007000ff0877ac */ /* 0x000e620008000a00 */
[----:B------:R-:W0:Y:S01]  /*0030*/  S2R R6, SR_CTAID.X ;  /* 0x0000000000067919 */ /* 0x000e220000002500 */
[----:B------:R-:W2:Y:S01]  /*0040*/  LDCU.64 UR6, c[0x0][0x358] ;  /* 0x00006b00ff0677ac */ /* 0x000ea20008000a00 */
[----:B------:R-:W3:Y:S01]  /*0050*/  S2R R11, SR_TID.Y ;  /* 0x00000000000b7919 */ /* 0x000ee20000002200 */
[----:B------:R-:W3:Y:S01]  /*0060*/  S2R R8, SR_CTAID.Y ;  /* 0x0000000000087919 */ /* 0x000ee20000002600 */
[----:B0-----:R-:W-:-:S05]  /*0070*/  IMAD R0, R6, 0x10, R9 ;  /* 0x0000001006007824 */ /* 0x001fca00078e0209 */
[----:B-1----:R-:W-:Y:S01]  /*0080*/  ISETP.GE.AND P0, PT, R0, UR9, PT ;  /* 0x0000000900007c0c */ /* 0x002fe2000bf06270 */
[----:B---3--:R-:W-:-:S05]  /*0090*/  IMAD R3, R8, 0x10, R11 ;  /* 0x0000001008037824 */ /* 0x008fca00078e020b */
[----:B------:R-:W-:-:S13]  /*00a0*/  ISETP.GE.OR P0, PT, R3, UR8, P0 ;  /* 0x0000000803007c0c */ /* 0x000fda0008706670 */
[----:B------:R-:W0:Y:S01]  /*00b0*/  @!P0 LDC.64 R4, c[0x0][0x388] ;  /* 0x0000e200ff048b82 */ /* 0x000e220000000a00 */
[----:B------:R-:W-:-:S05]  /*00c0*/  @!P0 IMAD R0, R3, UR9, R0 ;  /* 0x0000000903008c24 */ /* 0x000fca000f8e0200 */
[----:B0-----:R-:W-:-:S04]  /*00d0*/  @!P0 IADD3 R2, P1, PT, R0, R4, RZ ;  /* 0x0000000400028210 */ /* 0x001fc80007f3e0ff */
[----:B------:R-:W-:-:S05]  /*00e0*/  @!P0 LEA.HI.X.SX32 R3, R0, R5, 0x1, P1 ;  /* 0x0000000500038211 */ /* 0x000fca00008f0eff */
[----:B--2---:R-:W2:Y:S01]  /*00f0*/  @!P0 LDG.E.S8 R2, desc[UR6][R2.64] ;  /* 0x0000000602028981 */ /* 0x004ea2000c1e1300 */
[----:B------:R-:W-:Y:S01]  /*0100*/  @!P0 MOV R4, 0x400 ;  /* 0x0000040000048802 */ /* 0x000fe20000000f00 */
[----:B------:R-:W-:Y:S01]  /*0110*/  IMAD R7, R8, 0x10, R9 ;  /* 0x0000001008077824 */ /* 0x000fe200078e0209 */
[----:B------:R-:W0:Y:S01]  /*0120*/  @!P0 S2R R5, SR_CgaCtaId ;  /* 0x0000000000058919 */ /* 0x000e220000008800 */
[----:B------:R-:W-:-:S03]  /*0130*/  IMAD R6, R6, 0x10, R11 ;  /* 0x0000001006067824 */ /* 0x000fc600078e020b */
[----:B------:R-:W-:-:S04]  /*0140*/  ISETP.GE.AND P1, PT, R7, UR8, PT ;  /* 0x0000000807007c0c */ /* 0x000fc8000bf26270 */
[----:B------:R-:W-:Y:S02]  /*0150*/  ISETP.GE.OR P1, PT, R6, UR9, P1 ;  /* 0x0000000906007c0c */ /* 0x000fe40008f26670 */
[----:B0-----:R-:W-:-:S05]  /*0160*/  @!P0 LEA R4, R5, R4, 0x18 ;  /* 0x0000000405048211 */ /* 0x001fca00078ec0ff */
[----:B------:R-:W-:-:S04]  /*0170*/  @!P0 IMAD R4, R11, 0x40, R4 ;  /* 0x000000400b048824 */ /* 0x000fc800078e0204 */
[----:B------:R-:W-:Y:S01]  /*0180*/  @!P0 IMAD R5, R9, 0x4, R4 ;  /* 0x0000000409058824 */ /* 0x000fe200078e0204 */
[----:B--2---:R-:W0:Y:S04]  /*0190*/  @!P0 I2F.S16 R0, R2 ;  /* 0x0000000200008306 */ /* 0x004e280000101400 */
[----:B0-----:R0:W-:Y:S01]  /*01a0*/  @!P0 STS [R5], R0 ;  /* 0x0000000005008388 */ /* 0x0011e20000000800 */
[----:B------:R-:W-:Y:S06]  /*01b0*/  BAR.SYNC.DEFER_BLOCKING 0x0 ;  /* 0x0000000000007b1d */ /* 0x000fec0000010000 */
[----:B------:R-:W-:Y:S05]  /*01c0*/  @P1 EXIT ;  /* 0x000000000000194d */ /* 0x000fea0003800000 */
[----:B------:R-:W1:Y:S01]  /*01d0*/  S2UR UR5, SR_CgaCtaId ;  /* 0x00000000000579c3 */ /* 0x000e620000008800 */
[----:B------:R-:W-:Y:S01]  /*01e0*/  UMOV UR4, 0x400 ;  /* 0x0000040000047882 */ /* 0x000fe20000000000 */
[----:B------:R-:W-:Y:S01]  /*01f0*/  IMAD R6, R6, UR8, R7 ;  /* 0x0000000806067c24 */ /* 0x000fe2000f8e0207 */
[----:B-1----:R-:W-:-:S06]  /*0200*/  ULEA UR4, UR5, UR4, 0x18 ;  /* 0x0000000405047291 */ /* 0x002fcc000f8ec0ff */
[----:B0-----:R-:W-:-:S05]  /*0210*/  LEA R0, R9, UR4, 0x6 ;  /* 0x0000000409007c11 */ /* 0x001fca000f8e30ff */
[----:B------:R-:W-:Y:S01]  /*0220*/  IMAD R0, R11, 0x4, R0 ;  /* 0x000000040b007824 */ /* 0x000fe200078e0200 */
[----:B------:R-:W0:Y:S05]  /*0230*/  LDCU.64 UR4, c[0x0][0x390] ;  /* 0x00007200ff0477ac */ /* 0x000e2a0008000a00 */
[----:B------:R-:W1:Y:S01]  /*0240*/  LDS R0, [R0] ;  /* 0x0000000000007984 */ /* 0x000e620000000800 */
[----:B0-----:R-:W-:-:S04]  /*0250*/  IADD3 R2, P0, PT, R6, UR4, RZ ;  /* 0x0000000406027c10 */ /* 0x001fc8000ff1e0ff */
[----:B------:R-:W-:Y:S01]  /*0260*/  LEA.HI.X.SX32 R3, R6, UR5, 0x1, P0 ;  /* 0x0000000506037c11 */ /* 0x000fe200080f0eff */
[----:B-1----:R-:W0:Y:S04]  /*0270*/  F2I.TRUNC.NTZ R5, R0 ;  /* 0x0000000000057305 */ /* 0x002e28000020f100 */
[----:B0-----:R-:W-:Y:S01]  /*0280*/  STG.E.U8 desc[UR6][R2.64], R5 ;  /* 0x0000000502007986 */ /* 0x001fe2000c101106 */
[----:B------:R-:W-:Y:S05]  /*0290*/  EXIT ;  /* 0x000000000000794d */ /* 0x000fea0003800000 */
.L_x_63:
        /* <DEDUP_REMOVED lines=14> */
.L_x_398:


//--------------------- .text._Z16paddingAddZeroesIcEviiPKT_iiPS0_ --------------------------
	.section	.text._Z16paddingAddZeroesIcEviiPKT_iiPS0_,"ax",@progbits
	.align	128
        .global         _Z16paddingAddZeroesIcEviiPKT_iiPS0_
        .type           _Z16paddingAddZeroesIcEviiPKT_iiPS0_,@function
        .size           _Z16paddingAddZeroesIcEviiPKT_iiPS0_,(.L_x_399 - _Z16paddingAddZeroesIcEviiPKT_iiPS0_)
        .other          _Z16paddingAddZeroesIcEviiPKT_iiPS0_,@"STO_CUDA_ENTRY STV_DEFAULT"
_Z16paddingAddZeroesIcEviiPKT_iiPS0_:
.text._Z16paddingAddZeroesIcEviiPKT_iiPS0_:
[----:B------:R-:W-:Y:S01]  /*0000*/  LDC R1, c[0x0][0x37c] ;  /* 0x0000df00ff017b82 */ /* 0x000fe20000000800 */
[----:B------:R-:W0:Y:S01]  /*0010*/  S2R R0, SR_CTAID.X ;  /* 0x0000000000007919 */ /* 0x000e220000002500 */
[----:B------:R-:W1:Y:S01]  /*0020*/  LDCU.64 UR6, c[0x0][0x390] ;  /* 0x00007200ff0677ac */ /* 0x000e620008000a00 */
[----:B------:R-:W0:Y:S01]  /*0030*/  S2R R3, SR_TID.X ;  /* 0x0000000000037919 */ /* 0x000e220000002100 */
[----:B------:R-:W2:Y:S01]  /*0040*/  S2R R5, SR_CTAID.Y ;  /* 0x0000000000057919 */ /* 0x000ea20000002600 */
[----:B------:R-:W2:Y:S01]  /*0050*/  S2R R2, SR_TID.Y ;  /* 0x0000000000027919 */ /* 0x000ea20000002200 */
[----:B0-----:R-:W-:-:S05]  /*0060*/  IMAD R0, R0, 0x10, R3 ;  /* 0x0000001000007824 */ /* 0x001fca00078e0203 */
[----:B-1----:R-:W-:Y:S01]  /*0070*/  ISETP.GE.AND P0, PT, R0, UR7, PT ;  /* 0x0000000700007c0c */ /* 0x002fe2000bf06270 */
[----:B--2---:R-:W-:-:S05]  /*0080*/  IMAD R5, R5, 0x10, R2 ;  /* 0x0000001005057824 */ /* 0x004fca00078e0202 */
[----:B------:R-:W-:-:S13]  /*0090*/  ISETP.GE.OR P0, PT, R5, UR6, P0 ;  /* 0x0000000605007c0c */ /* 0x000fda0008706670 */
[----:B------:R-:W-:Y:S05]  /*00a0*/  @P0 EXIT ;  /* 0x000000000000094d */ /* 0x000fea0003800000 */
[----:B------:R-:W0:Y:S01]  /*00b0*/  LDCU.64 UR8, c[0x0][0x380] ;  /* 0x00007000ff0877ac */ /* 0x000e220008000a00 */
[----:B------:R-:W1:Y:S01]  /*00c0*/  LDCU.64 UR4, c[0x0][0x358] ;  /* 0x00006b00ff0477ac */ /* 0x000e620008000a00 */
[----:B0-----:R-:W-:-:S04]  /*00d0*/  ISETP.GE.AND P0, PT, R0, UR9, PT ;  /* 0x0000000900007c0c */ /* 0x001fc8000bf06270 */
[----:B------:R-:W-:-:S13]  /*00e0*/  ISETP.GE.OR P0, PT, R5, UR8, P0 ;  /* 0x0000000805007c0c */ /* 0x000fda0008706670 */
[----:B------:R-:W0:Y:S01]  /*00f0*/  @!P0 LDC.64 R6, c[0x0][0x388] ;  /* 0x0000e200ff068b82 */ /* 0x000e220000000a00 */
[----:B------:R-:W-:Y:S01]  /*0100*/  @!P0 IMAD R3, R5, UR9, R0 ;  /* 0x0000000905038c24 */ /* 0x000fe2000f8e0200 */
[----:B------:R-:W2:Y:S04]  /*0110*/  LDCU.64 UR8, c[0x0][0x398] ;  /* 0x00007300ff0877ac */ /* 0x000ea80008000a00 */
[----:B0-----:R-:W-:-:S04]  /*0120*/  @!P0 IADD3 R2, P1, PT, R3, R6, RZ ;  /* 0x0000000603028210 */ /* 0x001fc80007f3e0ff */
[----:B------:R-:W-:-:S05]  /*0130*/  @!P0 LEA.HI.X.SX32 R3, R3, R7, 0x1, P1 ;  /* 0x0000000703038211 */ /* 0x000fca00008f0eff */
[----:B-1----:R-:W3:Y:S01]  /*0140*/  @!P0 LDG.E.S8 R2, desc[UR4][R2.64] ;  /* 0x0000000402028981 */ /* 0x002ee2000c1e1300 */
[----:B------:R-:W-:Y:S02]  /*0150*/  IMAD.MOV.U32 R6, RZ, RZ, RZ ;  /* 0x000000ffff067224 */ /* 0x000fe400078e00ff */
[----:B------:R-:W-:-:S04]  /*0160*/  IMAD R0, R5, UR7, R0 ;  /* 0x0000000705007c24 */ /* 0x000fc8000f8e0200 */
[----:B---3--:R-:W0:Y:S01]  /*0170*/  @!P0 I2F.S16 R6, R2 ;  /* 0x0000000200068306 */ /* 0x008e220000101400 */
[----:B--2---:R-:W-:-:S04]  /*0180*/  IADD3 R4, P0, PT, R0, UR8, RZ ;  /* 0x0000000800047c10 */ /* 0x004fc8000ff1e0ff */
[----:B------:R-:W-:-:S03]  /*0190*/  LEA.HI.X.SX32 R5, R0, UR9, 0x1, P0 ;  /* 0x0000000900057c11 */ /* 0x000fc600080f0eff */
[----:B0-----:R-:W0:Y:S02]  /*01a0*/  F2I.TRUNC.NTZ R7, R6 ;  /* 0x0000000600077305 */ /* 0x001e24000020f100 */
[----:B0-----:R-:W-:Y:S01]  /*01b0*/  STG.E.U8 desc[UR4][R4.64], R7 ;  /* 0x0000000704007986 */ /* 0x001fe2000c101104 */
[----:B------:R-:W-:Y:S05]  /*01c0*/  EXIT ;  /* 0x000000000000794d */ /* 0x000fea0003800000 */
.L_x_64:
        /* <DEDUP_REMOVED lines=11> */
.L_x_399:


//--------------------- .text._Z30gemm_acim_with_scale_kernel_v2P5char4S0_PfiiiiiPKfS3_bii --------------------------
	.section	.text._Z30gemm_acim_with_scale_kernel_v2P5char4S0_PfiiiiiPKfS3_bii,"ax",@progbits
	.align	128
        .global         _Z30gemm_acim_with_scale_kernel_v2P5char4S0_PfiiiiiPKfS3_bii
        .type           _Z30gemm_acim_with_scale_kernel_v2P5char4S0_PfiiiiiPKfS3_bii,@function
        .size           _Z30gemm_acim_with_scale_kernel_v2P5char4S0_PfiiiiiPKfS3_bii,(.L_x_389 - _Z30gemm_acim_with_scale_kernel_v2P5char4S0_PfiiiiiPKfS3_bii)
        .other          _Z30gemm_acim_with_scale_kernel_v2P5char4S0_PfiiiiiPKfS3_bii,@"STO_CUDA_ENTRY STV_DEFAULT"
_Z30gemm_acim_with_scale_kernel_v2P5char4S0_PfiiiiiPKfS3_bii:
.text._Z30gemm_acim_with_scale_kernel_v2P5char4S0_PfiiiiiPKfS3_bii:
[----:B------:R-:W-:Y:S01]  /*0000*/  LDC R1, c[0x0][0x37c] ;  /* 0x0000df00ff017b82 */ /* 0x000fe20000000800 */
[----:B------:R-:W0:Y:S07]  /*0010*/  S2R R42, SR_TID.X ;  /* 0x00000000002a7919 */ /* 0x000e2e0000002100 */
[----:B------:R-:W1:Y:S01]  /*0020*/  LDC R37, c[0x0][0x3a0] ;  /* 0x0000e800ff257b82 */ /* 0x000e620000000800 */
[----:B------:R-:W2:Y:S01]  /*0030*/  LDCU.64 UR12, c[0x0][0x358] ;  /* 0x00006b00ff0c77ac */ /* 0x000ea20008000a00 */
[----:B------:R-:W3:Y:S06]  /*0040*/  S2R R41, SR_TID.Y ;  /* 0x0000000000297919 */ /* 0x000eec0000002200 */
[----:B------:R-:W4:Y:S08]  /*0050*/  S2UR UR7, SR_CTAID.Y ;  /* 0x00000000000779c3 */ /* 0x000f300000002600 */
[----:B------:R-:W5:Y:S01]  /*0060*/  LDC.64 R2, c[0x0][0x380] ;  /* 0x0000e000ff027b82 */ /* 0x000f620000000a00 */
[----:B-1----:R-:W-:-:S07]  /*0070*/  SHF.R.S32.HI R0, RZ, 0x1f, R37 ;  /* 0x0000001fff007819 */ /* 0x002fce0000011425 */
[----:B------:R-:W1:Y:S01]  /*0080*/  S2UR UR5, SR_CgaCtaId ;  /* 0x00000000000579c3 */ /* 0x000e620000008800 */
[----:B------:R-:W-:Y:S02]  /*0090*/  LEA.HI R4, R0, R37, RZ, 0x2 ;  /* 0x0000002500047211 */ /* 0x000fe400078f10ff */
[----:B0-----:R-:W-:Y:S02]  /*00a0*/  LOP3.LUT R38, R42, 0x1f, RZ, 0xc0, !PT ;  /* 0x0000001f2a267812 */ /* 0x001fe400078ec0ff */
[----:B------:R-:W-:-:S03]  /*00b0*/  SHF.R.S32.HI R4, RZ, 0x2, R4 ;  /* 0x00000002ff047819 */ /* 0x000fc60000011404 */
[----:B------:R-:W0:Y:S01]  /*00c0*/  LDC R12, c[0x0][0x39c] ;  /* 0x0000e700ff0c7b82 */ /* 0x000e220000000800 */
[----:B---3--:R-:W-:-:S05]  /*00d0*/  LEA.HI R34, R42, R41, RZ, 0x1b ;  /* 0x000000292a227211 */ /* 0x008fca00078fd8ff */
[----:B----4-:R-:W-:-:S04]  /*00e0*/  VIADD R5, R34, UR7 ;  /* 0x0000000722057c36 */ /* 0x010fc80008000000 */
[----:B------:R-:W-:-:S04]  /*00f0*/  IMAD R40, R5, R4, R38 ;  /* 0x0000000405287224 */ /* 0x000fc800078e0226 */
[----:B-----5:R-:W-:-:S06]  /*0100*/  IMAD.WIDE R2, R40, 0x4, R2 ;  /* 0x0000000428027825 */ /* 0x020fcc00078e0202 */
[----:B--2---:R-:W2:Y:S01]  /*0110*/  LDG.E R2, desc[UR12][R2.64] ;  /* 0x0000000c02027981 */ /* 0x004ea2000c1e1900 */
[----:B------:R-:W-:Y:S01]  /*0120*/  IMAD.SHL.U32 R7, R42, 0x4, RZ ;  /* 0x000000042a077824 */ /* 0x000fe200078e00ff */
[----:B------:R-:W-:Y:S01]  /*0130*/  UMOV UR4, 0x400 ;  /* 0x0000040000047882 */ /* 0x000fe20000000000 */
[----:B------:R-:W-:Y:S01]  /*0140*/  LEA.HI R37, R0, R37, RZ, 0x7 ;  /* 0x0000002500257211 */ /* 0x000fe200078f38ff */
[----:B------:R-:W3:Y:S01]  /*0150*/  S2R R5, SR_CTAID.X ;  /* 0x0000000000057919 */ /* 0x000ee20000002500 */
[----:B-1----:R-:W-:Y:S01]  /*0160*/  ULEA UR6, UR5, UR4, 0x18 ;  /* 0x0000000405067291 */ /* 0x002fe2000f8ec0ff */
[----:B------:R-:W-:Y:S01]  /*0170*/  LOP3.LUT R7, R7, 0x7c, RZ, 0xc0, !PT ;  /* 0x0000007c07077812 */ /* 0x000fe200078ec0ff */
[----:B------:R-:W-:Y:S01]  /*0180*/  UIADD3 UR4, UPT, UPT, UR4, 0x100, URZ ;  /* 0x0000010004047890 */ /* 0x000fe2000fffe0ff */
[----:B0-----:R-:W-:Y:S02]  /*0190*/  SHF.R.S32.HI R9, RZ, 0x1f, R12 ;  /* 0x0000001fff097819 */ /* 0x001fe4000001140c */
[----:B------:R-:W-:Y:S01]  /*01a0*/  SHF.R.S32.HI R37, RZ, 0x7, R37 ;  /* 0x00000007ff257819 */ /* 0x000fe20000011425 */
[----:B------:R-:W-:Y:S01]  /*01b0*/  IMAD R39, R34, 0x80, R7 ;  /* 0x0000008022277824 */ /* 0x000fe200078e0207 */
[----:B------:R-:W-:Y:S01]  /*01c0*/  LEA.HI R9, R9, R12, RZ, 0x2 ;  /* 0x0000000c09097211 */ /* 0x000fe200078f10ff */
[----:B------:R-:W-:-:S03]  /*01d0*/  ULEA UR5, UR5, UR4, 0x18 ;  /* 0x0000000405057291 */ /* 0x000fc6000f8ec0ff */
[----:B------:R-:W-:Y:S01]  /*01e0*/  SHF.R.S32.HI R35, RZ, 0x2, R9 ;  /* 0x00000002ff237819 */ /* 0x000fe20000011409 */
[----:B------:R-:W-:Y:S01]  /*01f0*/  UMOV UR4, URZ ;  /* 0x000000ff00047c82 */ /* 0x000fe20008000000 */
[----:B---3--:R-:W-:Y:S01]  /*0200*/  IMAD R38, R5, 0x20, R38 ;  /* 0x0000002005267824 */ /* 0x008fe200078e0226 */
[C---:B--2---:R-:W-:Y:S02]  /*0210*/  PRMT R4, R2.reuse, 0x7770, RZ ;  /* 0x0000777002047816 */ /* 0x044fe400000000ff */
[C---:B------:R-:W-:Y:S02]  /*0220*/  PRMT R6, R2.reuse, 0x7771, RZ ;  /* 0x0000777102067816 */ /* 0x040fe400000000ff */
[C---:B------:R-:W-:Y:S01]  /*0230*/  PRMT R8, R2.reuse, 0x7772, RZ ;  /* 0x0000777202087816 */ /* 0x040fe200000000ff */
[----:B------:R0:W-:Y:S01]  /*0240*/  STS.U8 [R39+UR6], R4 ;  /* 0x0000000427007988 */ /* 0x0001e20008000006 */
[----:B------:R-:W-:Y:S02]  /*0250*/  PRMT R10, R2, 0x7773, RZ ;  /* 0x00007773020a7816 */ /* 0x000fe400000000ff */
[----:B------:R-:W1:Y:S01]  /*0260*/  LDC.64 R2, c[0x0][0x388] ;  /* 0x0000e200ff027b82 */ /* 0x000e620000000a00 */
[----:B------:R0:W-:Y:S04]  /*0270*/  STS.U8 [R39+UR6+0x1], R6 ;  /* 0x0000010627007988 */ /* 0x0001e80008000006 */
[----:B------:R0:W-:Y:S04]  /*0280*/  STS.U8 [R39+UR6+0x2], R8 ;  /* 0x0000020827007988 */ /* 0x0001e80008000006 */
[----:B------:R0:W-:Y:S02]  /*0290*/  STS.U8 [R39+UR6+0x3], R10 ;  /* 0x0000030a27007988 */ /* 0x0001e40008000006 */
.L_x_65:
[----:B---3--:R-:W-:-:S04]  /*02a0*/  VIADD R0, R34, UR4 ;  /* 0x0000000422007c36 */ /* 0x008fc80008000000 */
[----:B------:R-:W-:-:S04]  /*02b0*/  IMAD R9, R35, R0, R38 ;  /* 0x0000000023097224 */ /* 0x000fc800078e0226 */
[----:B01----:R-:W-:-:S05]  /*02c0*/  IMAD.WIDE R8, R9, 0x4, R2 ;  /* 0x0000000409087825 */ /* 0x003fca00078e0202 */
[----:B------:R0:W2:Y:S01]  /*02d0*/  LDG.E R4, desc[UR12][R8.64] ;  /* 0x0000000c08047981 */ /* 0x0000a2000c1e1900 */
[----:B------:R-:W-:-:S05]  /*02e0*/  IMAD.WIDE R10, R35, 0x4, R8 ;  /* 0x00000004230a7825 */ /* 0x000fca00078e0208 */
[----:B------:R1:W3:Y:S01]  /*02f0*/  LDG.E R20, desc[UR12][R10.64] ;  /* 0x0000000c0a147981 */ /* 0x0002e2000c1e1900 */
[----:B------:R-:W-:-:S05]  /*0300*/  IMAD.WIDE R12, R35, 0x4, R10 ;  /* 0x00000004230c7825 */ /* 0x000fca00078e020a */
[----:B------:R4:W5:Y:S01]  /*0310*/  LDG.E R21, desc[UR12][R12.64] ;  /* 0x0000000c0c157981 */ /* 0x000962000c1e1900 */
[----:B------:R-:W-:-:S04]  /*0320*/  IMAD.WIDE R14, R35, 0x4, R12 ;  /* 0x00000004230e7825 */ /* 0x000fc800078e020c */
[C---:B------:R-:W-:Y:S02]  /*0330*/  IMAD.WIDE R16, R35.reuse, 0x4, R14 ;  /* 0x0000000423107825 */ /* 0x040fe400078e020e */
[----:B------:R3:W5:Y:S02]  /*0340*/  LDG.E R15, desc[UR12][R14.64] ;  /* 0x0000000c0e0f7981 */ /* 0x000764000c1e1900 */
[C---:B------:R-:W-:Y:S02]  /*0350*/  IMAD.WIDE R18, R35.reuse, 0x4, R16 ;  /* 0x0000000423127825 */ /* 0x040fe400078e0210 */
[----:B------:R3:W5:Y:S04]  /*0360*/  LDG.E R22, desc[UR12][R16.64] ;  /* 0x0000000c10167981 */ /* 0x000768000c1e1900 */
[----:B------:R-:W5:Y:S01]  /*0370*/  LDG.E R23, desc[UR12][R18.64] ;  /* 0x0000000c12177981 */ /* 0x000f62000c1e1900 */
[----:B0-----:R-:W-:-:S05]  /*0380*/  IMAD.WIDE R8, R35, 0x4, R18 ;  /* 0x0000000423087825 */ /* 0x001fca00078e0212 */
[----:B------:R0:W5:Y:S01]  /*0390*/  LDG.E R24, desc[UR12][R8.64] ;  /* 0x0000000c08187981 */ /* 0x000162000c1e1900 */
[----:B-1----:R-:W-:-:S06]  /*03a0*/  IMAD.WIDE R10, R35, 0x4, R8 ;  /* 0x00000004230a7825 */ /* 0x002fcc00078e0208 */
[----:B------:R5:W5:Y:S01]  /*03b0*/  LDG.E R11, desc[UR12][R10.64] ;  /* 0x0000000c0a0b7981 */ /* 0x000b62000c1e1900 */
[----:B----4-:R-:W-:Y:S01]  /*03c0*/  IMAD R13, R0, 0x80, R7 ;  /* 0x00000080000d7824 */ /* 0x010fe200078e0207 */
[----:B------:R-:W-:-:S04]  /*03d0*/  UIADD3 UR4, UPT, UPT, UR4, 0x8, URZ ;  /* 0x0000000804047890 */ /* 0x000fc8000fffe0ff */
[----:B------:R-:W-:Y:S01]  /*03e0*/  UISETP.NE.AND UP0, UPT, UR4, 0x80, UPT ;  /* 0x000000800400788c */ /* 0x000fe2000bf05270 */
[C---:B--2---:R-:W-:Y:S02]  /*03f0*/  PRMT R0, R4.reuse, 0x7770, RZ ;  /* 0x0000777004007816 */ /* 0x044fe400000000ff */
[C---:B------:R-:W-:Y:S02]  /*0400*/  PRMT R6, R4.reuse, 0x7771, RZ ;  /* 0x0000777104067816 */ /* 0x040fe400000000ff */
[----:B------:R-:W-:Y:S01]  /*0410*/  PRMT R12, R4, 0x7772, RZ ;  /* 0x00007772040c7816 */ /* 0x000fe200000000ff */
[----:B------:R1:W-:Y:S01]  /*0420*/  STS.U8 [R13+UR5], R0 ;  /* 0x000000000d007988 */ /* 0x0003e20008000005 */
[C---:B---3--:R-:W-:Y:S02]  /*0430*/  PRMT R14, R20.reuse, 0x7770, RZ ;  /* 0x00007770140e7816 */ /* 0x048fe400000000ff */
[----:B------:R-:W-:Y:S01]  /*0440*/  PRMT R16, R20, 0x7772, RZ ;  /* 0x0000777214107816 */ /* 0x000fe200000000ff */
[----:B------:R2:W-:Y:S01]  /*0450*/  STS.U8 [R13+UR5+0x1], R6 ;  /* 0x000001060d007988 */ /* 0x0005e20008000005 */
[----:B------:R-:W-:-:S02]  /*0460*/  PRMT R4, R4, 0x7773, RZ ;  /* 0x0000777304047816 */ /* 0x000fc400000000ff */
[C---:B0-----:R-:W-:Y:S01]  /*0470*/  PRMT R8, R20.reuse, 0x7771, RZ ;  /* 0x0000777114087816 */ /* 0x041fe200000000ff */
[----:B------:R0:W-:Y:S01]  /*0480*/  STS.U8 [R13+UR5+0x2], R12 ;  /* 0x0000020c0d007988 */ /* 0x0001e20008000005 */
[C---:B-----5:R-:W-:Y:S02]  /*0490*/  PRMT R10, R21.reuse, 0x7772, RZ ;  /* 0x00007772150a7816 */ /* 0x060fe400000000ff */
[C---:B-1----:R-:W-:Y:S01]  /*04a0*/  PRMT R0, R21.reuse, 0x7770, RZ ;  /* 0x0000777015007816 */ /* 0x042fe200000000ff */
[----:B------:R1:W-:Y:S01]  /*04b0*/  STS.U8 [R13+UR5+0x80], R14 ;  /* 0x0000800e0d007988 */ /* 0x0003e20008000005 */
[C---:B------:R-:W-:Y:S02]  /*04c0*/  PRMT R18, R21.reuse, 0x7773, RZ ;  /* 0x0000777315127816 */ /* 0x040fe400000000ff */
[----:B--2---:R-:W-:Y:S01]  /*04d0*/  PRMT R6, R21, 0x7771, RZ ;  /* 0x0000777115067816 */ /* 0x004fe200000000ff */
[----:B------:R2:W-:Y:S01]  /*04e0*/  STS.U8 [R13+UR5+0x82], R16 ;  /* 0x000082100d007988 */ /* 0x0005e20008000005 */
[----:B------:R-:W-:-:S02]  /*04f0*/  PRMT R20, R20, 0x7773, RZ ;  /* 0x0000777314147816 */ /* 0x000fc400000000ff */
[C---:B0-----:R-:W-:Y:S01]  /*0500*/  PRMT R12, R15.reuse, 0x7772, RZ ;  /* 0x000077720f0c7816 */ /* 0x041fe200000000ff */
[----:B------:R0:W-:Y:S01]  /*0510*/  STS.U8 [R13+UR5+0x3], R4 ;  /* 0x000003040d007988 */ /* 0x0001e20008000005 */
[----:B-1----:R-:W-:-:S03]  /*0520*/  PRMT R14, R15, 0x7773, RZ ;  /* 0x000077730f0e7816 */ /* 0x002fc600000000ff */
[----:B------:R1:W-:Y:S01]  /*0530*/  STS.U8 [R13+UR5+0x81], R8 ;  /* 0x000081080d007988 */ /* 0x0003e20008000005 */
[----:B--2---:R-:W-:-:S03]  /*0540*/  PRMT R16, R22, 0x7770, RZ ;  /* 0x0000777016107816 */ /* 0x004fc600000000ff */
[----:B------:R2:W-:Y:S01]  /*0550*/  STS.U8 [R13+UR5+0x100], R0 ;  /* 0x000100000d007988 */ /* 0x0005e20008000005 */
[----:B0-----:R-:W-:-:S03]  /*0560*/  PRMT R4, R15, 0x7770, RZ ;  /* 0x000077700f047816 */ /* 0x001fc600000000ff */
[----:B------:R0:W-:Y:S01]  /*0570*/  STS.U8 [R13+UR5+0x101], R6 ;  /* 0x000101060d007988 */ /* 0x0001e20008000005 */
[----:B-1----:R-:W-:-:S03]  /*0580*/  PRMT R8, R15, 0x7771, RZ ;  /* 0x000077710f087816 */ /* 0x002fc600000000ff */
[----:B------:R1:W-:Y:S01]  /*0590*/  STS.U8 [R13+UR5+0x102], R10 ;  /* 0x0001020a0d007988 */ /* 0x0003e20008000005 */
[----:B--2---:R-:W-:-:S03]  /*05a0*/  PRMT R0, R22, 0x7771, RZ ;  /* 0x0000777116007816 */ /* 0x004fc600000000ff */
[----:B------:R2:W-:Y:S01]  /*05b0*/  STS.U8 [R13+UR5+0x103], R18 ;  /* 0x000103120d007988 */ /* 0x0005e20008000005 */
[----:B0-----:R-:W-:-:S03]  /*05c0*/  PRMT R6, R22, 0x7772, RZ ;  /* 0x0000777216067816 */ /* 0x001fc600000000ff */
[----:B------:R0:W-:Y:S01]  /*05d0*/  STS.U8 [R13+UR5+0x182], R12 ;  /* 0x0001820c0d007988 */ /* 0x0001e20008000005 */
[----:B------:R-:W-:Y:S02]  /*05e0*/  PRMT R22, R22, 0x7773, RZ ;  /* 0x0000777316167816 */ /* 0x000fe400000000ff */
[C---:B-1----:R-:W-:Y:S01]  /*05f0*/  PRMT R10, R23.reuse, 0x7770, RZ ;  /* 0x00007770170a7816 */ /* 0x042fe200000000ff */
        /* <DEDUP_REMOVED lines=9> */
[----:B------:R-:W-:Y:S02]  /*0690*/  PRMT R24, R24, 0x7773, RZ ;  /* 0x0000777318187816 */ /* 0x000fe400000000ff */
        /* <DEDUP_REMOVED lines=11> */
[----:B------:R3:W-:Y:S04]  /*0750*/  STS.U8 [R13+UR5+0x282], R4 ;  /* 0x000282040d007988 */ /* 0x0007e80008000005 */
        /* <DEDUP_REMOVED lines=8> */
[----:B------:R3:W-:Y:S01]  /*07e0*/  STS.U8 [R13+UR5+0x383], R18 ;  /* 0x000383120d007988 */ /* 0x0007e20008000005 */
[----:B------:R-:W-:Y:S05]  /*07f0*/  BRA.U UP0, `(.L_x_65) ;  /* 0xfffffff900a87547 */ /* 0x000fea000b83ffff */
[----:B------:R-:W0:Y:S01]  /*0800*/  LDCU UR5, c[0x0][0x3a4] ;  /* 0x00007480ff0577ac */ /* 0x000e220008000800 */
[----:B------:R-:W-:Y:S01]  /*0810*/  IMAD R36, R5, 0x80, R42 ;  /* 0x0000008005247824 */ /* 0x000fe200078e022a */
[C---:B---3--:R-:W-:Y:S01]  /*0820*/  VIMNMX R16, PT, PT, R37.reuse, 0x1, !PT ;  /* 0x0000000125107848 */ /* 0x048fe20007fe0100 */
[----:B------:R-:W-:Y:S01]  /*0830*/  VIADD R34, R34, 0x80 ;  /* 0x0000008022227836 */ /* 0x000fe20000000000 */
[----:B------:R-:W1:Y:S01]  /*0840*/  LDCU UR6, c[0x0][0x3a8] ;  /* 0x00007500ff0677ac */ /* 0x000e620008000800 */
[----:B------:R-:W-:Y:S01]  /*0850*/  IMAD R14, R37, R36, RZ ;  /* 0x00000024250e7224 */ /* 0x000fe200078e02ff */
[----:B------:R-:W-:Y:S01]  /*0860*/  CS2R R12, SRZ ;  /* 0x00000000000c7805 */ /* 0x000fe2000001ff00 */
[----:B------:R-:W-:Y:S01]  /*0870*/  VIADD R17, R41, UR7 ;  /* 0x0000000729117c36 */ /* 0x000fe20008000000 */
[----:B------:R-:W2:Y:S01]  /*0880*/  LDCU UR14, c[0x0][0x3a0] ;  /* 0x00007400ff0e77ac */ /* 0x000ea20008000800 */
[----:B------:R-:W-:Y:S02]  /*0890*/  IMAD R11, R37, 0x40, R14 ;  /* 0x00000040250b7824 */ /* 0x000fe400078e020e */
[----:B------:R-:W-:-:S02]  /*08a0*/  IMAD.MOV.U32 R15, RZ, RZ, RZ ;  /* 0x000000ffff0f7224 */ /* 0x000fc400078e00ff */
[----:B------:R-:W-:Y:S02]  /*08b0*/  IMAD.MOV.U32 R9, RZ, RZ, RZ ;  /* 0x000000ffff097224 */ /* 0x000fe400078e00ff */
[----:B------:R-:W-:Y:S02]  /*08c0*/  IMAD.MOV.U32 R10, RZ, RZ, RZ ;  /* 0x000000ffff0a7224 */ /* 0x000fe400078e00ff */
[C---:B------:R-:W-:Y:S01]  /*08d0*/  IMAD R8, R37.reuse, 0x20, R14 ;  /* 0x0000002025087824 */ /* 0x040fe200078e020e */
[----:B0-----:R-:W-:Y:S01]  /*08e0*/  UIADD3 UR5, UPT, UPT, UR5, -0x1, URZ ;  /* 0xffffffff05057890 */ /* 0x001fe2000fffe0ff */
[----:B------:R-:W-:Y:S01]  /*08f0*/  IMAD R7, R37, 0x20, R11 ;  /* 0x0000002025077824 */ /* 0x000fe200078e020b */
[----:B-1----:R-:W-:-:S12]  /*0900*/  UIADD3 UR6, UPT, UPT, UR6, -0x1, URZ ;  /* 0xffffffff06067890 */ /* 0x002fd8000fffe0ff */
.L_x_210:
[----:B0-----:R-:W0:Y:S01]  /*0910*/  LDC.64 R2, c[0x0][0x3b0] ;  /* 0x0000ec00ff027b82 */ /* 0x001e220000000a00 */
[----:B------:R-:W-:-:S13]  /*0920*/  R2UR UR15, R15 ;  /* 0x000000000f0f72ca */ /* 0x000fda00000e0000 */
[----:B------:R-:W-:-:S04]  /*0930*/  IMAD R5, R37, R17, UR15 ;  /* 0x0000000f25057e24 */ /* 0x000fc8000f8e0211 */
[----:B0-----:R-:W-:Y:S01]  /*0940*/  IMAD.WIDE R2, R5, 0x4, R2 ;  /* 0x0000000405027825 */ /* 0x001fe200078e0202 */
[----:B------:R-:W-:Y:S06]  /*0950*/  BAR.SYNC.DEFER_BLOCKING 0x0 ;  /* 0x0000000000007b1d */ /* 0x000fec0000010000 */
[----:B------:R0:W5:Y:S01]  /*0960*/  LDG.E R6, desc[UR12][R2.64] ;  /* 0x0000000c02067981 */ /* 0x000162000c1e1900 */
[----:B------:R-:W-:Y:S01]  /*0970*/  VIADD R15, R15, 0x1 ;  /* 0x000000010f0f7836 */ /* 0x000fe20000000000 */
[----:B--2---:R-:W-:-:S04]  /*0980*/  UISETP.LT.AND UP0, UPT, UR14, 0x80, UPT ;  /* 0x000000800e00788c */ /* 0x004fc8000bf01270 */
[----:B------:R-:W-:Y:S01]  /*0990*/  ISETP.GE.AND P0, PT, R15, R37, PT ;  /* 0x000000250f00720c */ /* 0x000fe20003f06270 */
[----:B------:R-:W-:-:S04]  /*09a0*/  USEL UR4, UR14, 0x80, UP0 ;  /* 0x000000800e047887 */ /* 0x000fc80008000000 */
[----:B------:R-:W-:-:S04]  /*09b0*/  UISETP.LT.AND UP0, UPT, UR4, 0x1, UPT ;  /* 0x000000010400788c */ /* 0x000fc8000bf01270 */
[----:B------:R-:W-:-:S04]  /*09c0*/  USEL UR8, UR4, 0x1, !UP0 ;  /* 0x0000000104087887 */ /* 0x000fc8000c000000 */
[----:B01----:R-:W-:Y:S08]  /*09d0*/  @P0 BRA `(.L_x_66) ;  /* 0x0000000400c80947 */ /* 0x003ff00003800000 */
[----:B------:R-:W0:Y:S01]  /*09e0*/  LDC.64 R2, c[0x0][0x380] ;  /* 0x0000e000ff027b82 */ /* 0x000e220000000a00 */
[----:B------:R-:W-:-:S04]  /*09f0*/  IMAD R5, R15, 0x20, R40 ;  /* 0x000000200f057824 */ /* 0x000fc800078e0228 */
[----:B0-----:R-:W-:-:S06]  /*0a00*/  IMAD.WIDE R2, R5, 0x4, R2 ;  /* 0x0000000405027825 */ /* 0x001fcc00078e0202 */
[----:B------:R0:W2:Y:S01]  /*0a10*/  LDG.E R2, desc[UR12][R2.64] ;  /* 0x0000000c02027981 */ /* 0x0000a2000c1e1900 */
[----:B------:R-:W1:Y:S01]  /*0a20*/  S2UR UR7, SR_CgaCtaId ;  /* 0x00000000000779c3 */ /* 0x000e620000008800 */
[----:B------:R-:W-:Y:S01]  /*0a30*/  IMAD.SHL.U32 R0, R15, 0x80, RZ ;  /* 0x000000800f007824 */ /* 0x000fe200078e00ff */
[----:B------:R-:W-:-:S04]  /*0a40*/  UMOV UR4, 0x400 ;  /* 0x0000040000047882 */ /* 0x000fc80000000000 */
[----:B------:R-:W-:Y:S01]  /*0a50*/  LOP3.LUT R0, R0, 0x80, RZ, 0xc0, !PT ;  /* 0x0000008000007812 */ /* 0x000fe200078ec0ff */
[----:B0-----:R-:W-:Y:S01]  /*0a60*/  IMAD.U32 R3, RZ, RZ, UR15 ;  /* 0x0000000fff037e24 */ /* 0x001fe2000f8e00ff */
[----:B-1----:R-:W-:Y:S02]  /*0a70*/  ULEA UR9, UR7, UR4, 0x18 ;  /* 0x0000000407097291 */ /* 0x002fe4000f8ec0ff */
[----:B------:R-:W-:-:S04]  /*0a80*/  UIADD3 UR4, UPT, UPT, UR4, 0x100, URZ ;  /* 0x0000010004047890 */ /* 0x000fc8000fffe0ff */
[----:B------:R-:W-:Y:S01]  /*0a90*/  IADD3 R19, PT, PT, R39, UR9, R0 ;  /* 0x0000000927137c10 */ /* 0x000fe2000fffe000 */
[----:B------:R-:W-:Y:S01]  /*0aa0*/  ULEA UR4, UR7, UR4, 0x18 ;  /* 0x0000000407047291 */ /* 0x000fe2000f8ec0ff */
[C---:B--2---:R-:W-:Y:S02]  /*0ab0*/  PRMT R4, R2.reuse, 0x7771, RZ ;  /* 0x0000777102047816 */ /* 0x044fe400000000ff */
[C---:B------:R-:W-:Y:S02]  /*0ac0*/  PRMT R5, R2.reuse, 0x7772, RZ ;  /* 0x0000777202057816 */ /* 0x040fe400000000ff */
[C---:B------:R-:W-:Y:S01]  /*0ad0*/  PRMT R18, R2.reuse, 0x7773, RZ ;  /* 0x0000777302127816 */ /* 0x040fe200000000ff */
[----:B------:R-:W-:Y:S01]  /*0ae0*/  STS.U8 [R19+0x1], R4 ;  /* 0x0000010413007388 */ /* 0x000fe20000000000 */
[----:B------:R-:W-:Y:S01]  /*0af0*/  PRMT R0, R2, 0x7770, RZ ;  /* 0x0000777002007816 */ /* 0x000fe200000000ff */
[----:B------:R-:W-:Y:S02]  /*0b00*/  IMAD.SHL.U32 R2, R15, 0x4000, RZ ;  /* 0x000040000f027824 */ /* 0x000fe400078e00ff */
[----:B------:R-:W-:Y:S03]  /*0b10*/  STS.U8 [R19+0x2], R5 ;  /* 0x0000020513007388 */ /* 0x000fe60000000000 */
[----:B------:R-:W-:Y:S01]  /*0b20*/  LOP3.LUT R20, R2, 0x4000, RZ, 0xc0, !PT ;  /* 0x0000400002147812 */ /* 0x000fe200078ec0ff */
[----:B------:R-:W-:Y:S01]  /*0b30*/  STS.U8 [R19+0x3], R18 ;  /* 0x0000031213007388 */ /* 0x000fe20000000000 */
[----:B------:R-:W-:-:S02]  /*0b40*/  IMAD R2, R3, 0x80, R34 ;  /* 0x0000008003027824 */ /* 0x000fc400078e0222 */
[----:B------:R-:W-:Y:S01]  /*0b50*/  IADD3 R20, PT, PT, R20, UR4, R39 ;  /* 0x0000000414147c10 */ /* 0x000fe2000fffe027 */
[----:B------:R0:W-:Y:S01]  /*0b60*/  STS.U8 [R19], R0 ;  /* 0x0000000013007388 */ /* 0x0001e20000000000 */
[----:B------:R-:W-:-:S03]  /*0b70*/  UMOV UR4, URZ ;  /* 0x000000ff00047c82 */ /* 0x000fc60008000000 */
[----:B------:R-:W-:Y:S02]  /*0b80*/  VIADD R26, R20, 0x200 ;  /* 0x00000200141a7836 */ /* 0x000fe40000000000 */
[----:B0-----:R-:W-:-:S07]  /*0b90*/  IMAD R0, R35, R2, R38 ;  /* 0x0000000223007224 */ /* 0x001fce00078e0226 */
.L_x_67:
[----:B------:R-:W0:Y:S02]  /*0ba0*/  LDC.64 R18, c[0x0][0x388] ;  /* 0x0000e200ff127b82 */ /* 0x000e240000000a00 */
[----:B0-----:R-:W-:-:S05]  /*0bb0*/  IMAD.WIDE R18, R0, 0x4, R18 ;  /* 0x0000000400127825 */ /* 0x001fca00078e0212 */
[----:B------:R0:W2:Y:S01]  /*0bc0*/  LDG.E R31, desc[UR12][R18.64] ;  /* 0x0000000c121f7981 */ /* 0x0000a2000c1e1900 */
[----:B------:R-:W-:-:S05]  /*0bd0*/  IMAD.WIDE R20, R35, 0x4, R18 ;  /* 0x0000000423147825 */ /* 0x000fca00078e0212 */
[----:B------:R1:W3:Y:S01]  /*0be0*/  LDG.E R32, desc[UR12][R20.64] ;  /* 0x0000000c14207981 */ /* 0x0002e2000c1e1900 */
[----:B------:R-:W-:-:S05]  /*0bf0*/  IMAD.WIDE R24, R35, 0x4, R20 ;  /* 0x0000000423187825 */ /* 0x000fca00078e0214 */
[----:B------:R2:W4:Y:S01]  /*0c00*/  LDG.E R27, desc[UR12][R24.64] ;  /* 0x0000000c181b7981 */ /* 0x000522000c1e1900 */
[----:B------:R-:W-:-:S04]  /*0c10*/  IMAD.WIDE R22, R35, 0x4, R24 ;  /* 0x0000000423167825 */ /* 0x000fc800078e0218 */
[C---:B------:R-:W-:Y:S02]  /*0c20*/  IMAD.WIDE R2, R35.reuse, 0x4, R22 ;  /* 0x0000000423027825 */ /* 0x040fe400078e0216 */
[----:B------:R-:W4:Y:S02]  /*0c30*/  LDG.E R22, desc[UR12][R22.64] ;  /* 0x0000000c16167981 */ /* 0x000f24000c1e1900 */
[C---:B------:R-:W-:Y:S02]  /*0c40*/  IMAD.WIDE R4, R35.reuse, 0x4, R2 ;  /* 0x0000000423047825 */ /* 0x040fe400078e0202 */
[----:B------:R2:W4:Y:S04]  /*0c50*/  LDG.E R28, desc[UR12][R2.64] ;  /* 0x0000000c021c7981 */ /* 0x000528000c1e1900 */
[----:B------:R3:W4:Y:S01]  /*0c60*/  LDG.E R29, desc[UR12][R4.64] ;  /* 0x0000000c041d7981 */ /* 0x000722000c1e1900 */
[----:B0-----:R-:W-:-:S05]  /*0c70*/  IMAD.WIDE R18, R35, 0x4, R4 ;  /* 0x0000000423127825 */ /* 0x001fca00078e0204 */
[----:B------:R0:W4:Y:S01]  /*0c80*/  LDG.E R30, desc[UR12][R18.64] ;  /* 0x0000000c121e7981 */ /* 0x000122000c1e1900 */
[----:B-1----:R-:W-:-:S06]  /*0c90*/  IMAD.WIDE R20, R35, 0x4, R18 ;  /* 0x0000000423147825 */ /* 0x002fcc00078e0212 */
[----:B------:R1:W4:Y:S01]  /*0ca0*/  LDG.E R20, desc[UR12][R20.64] ;  /* 0x0000000c14147981 */ /* 0x000322000c1e1900 */
[----:B------:R-:W-:Y:S01]  /*0cb0*/  UIADD3 UR4, UPT, UPT, UR4, 0x8, URZ ;  /* 0x0000000804047890 */ /* 0x000fe2000fffe0ff */
[----:B------:R-:W-:-:S03]  /*0cc0*/  IMAD R0, R35, 0x8, R0 ;  /* 0x0000000823007824 */ /* 0x000fc600078e0200 */
[----:B------:R-:W-:Y:S01]  /*0cd0*/  UISETP.NE.AND UP0, UPT, UR4, 0x80, UPT ;  /* 0x000000800400788c */ /* 0x000fe2000bf05270 */
[C---:B--2---:R-:W-:Y:S02]  /*0ce0*/  PRMT R25, R31.reuse, 0x7770, RZ ;  /* 0x000077701f197816 */ /* 0x044fe400000000ff */
[C---:B------:R-:W-:Y:S02]  /*0cf0*/  PRMT R33, R31.reuse, 0x7771, RZ ;  /* 0x000077711f217816 */ /* 0x040fe400000000ff */
[C---:B------:R-:W-:Y:S01]  /*0d00*/  PRMT R3, R31.reuse, 0x7772, RZ ;  /* 0x000077721f037816 */ /* 0x040fe200000000ff */
[----:B------:R2:W-:Y:S01]  /*0d10*/  STS.U8 [R26+-0x200], R25 ;  /* 0xfffe00191a007388 */ /* 0x0005e20000000000 */
[----:B------:R-:W-:Y:S02]  /*0d20*/  PRMT R31, R31, 0x7773, RZ ;  /* 0x000077731f1f7816 */ /* 0x000fe400000000ff */
[C---:B---3--:R-:W-:Y:S01]  /*0d30*/  PRMT R5, R32.reuse, 0x7770, RZ ;  /* 0x0000777020057816 */ /* 0x048fe200000000ff */
[----:B------:R3:W-:Y:S01]  /*0d40*/  STS.U8 [R26+-0x1ff], R33 ;  /* 0xfffe01211a007388 */ /* 0x0007e20000000000 */
[----:B------:R-:W-:-:S02]  /*0d50*/  PRMT R23, R32, 0x7771, RZ ;  /* 0x0000777120177816 */ /* 0x000fc400000000ff */
[C---:B----4-:R-:W-:Y:S01]  /*0d60*/  PRMT R43, R27.reuse, 0x7772, RZ ;  /* 0x000077721b2b7816 */ /* 0x050fe200000000ff */
[----:B------:R4:W-:Y:S01]  /*0d70*/  STS.U8 [R26+-0x1fe], R3 ;  /* 0xfffe02031a007388 */ /* 0x0009e20000000000 */
[C---:B0-----:R-:W-:Y:S02]  /*0d80*/  PRMT R19, R32.reuse, 0x7772, RZ ;  /* 0x0000777220137816 */ /* 0x041fe400000000ff */
[C---:B--2---:R-:W-:Y:S01]  /*0d90*/  PRMT R25, R27.reuse, 0x7770, RZ ;  /* 0x000077701b197816 */ /* 0x044fe200000000ff */
[----:B------:R0:W-:Y:S01]  /*0da0*/  STS.U8 [R26+-0x1fd], R31 ;  /* 0xfffe031f1a007388 */ /* 0x0001e20000000000 */
[----:B-1----:R-:W-:Y:S02]  /*0db0*/  PRMT R21, R32, 0x7773, RZ ;  /* 0x0000777320157816 */ /* 0x002fe400000000ff */
[C---:B---3--:R-:W-:Y:S01]  /*0dc0*/  PRMT R33, R27.reuse, 0x7771, RZ ;  /* 0x000077711b217816 */ /* 0x048fe200000000ff */
[----:B------:R1:W-:Y:S01]  /*0dd0*/  STS.U8 [R26+-0x180], R5 ;  /* 0xfffe80051a007388 */ /* 0x0003e20000000000 */
[----:B------:R-:W-:-:S02]  /*0de0*/  PRMT R27, R27, 0x7773, RZ ;  /* 0x000077731b1b7816 */ /* 0x000fc400000000ff */
[----:B----4-:R-:W-:Y:S01]  /*0df0*/  PRMT R3, R22, 0x7770, RZ ;  /* 0x0000777016037816 */ /* 0x010fe200000000ff */
[----:B------:R2:W-:Y:S01]  /*0e00*/  STS.U8 [R26+-0x17f], R23 ;  /* 0xfffe81171a007388 */ /* 0x0005e20000000000 */
[----:B0-----:R-:W-:-:S03]  /*0e10*/  PRMT R31, R28, 0x7770, RZ ;  /* 0x000077701c1f7816 */ /* 0x001fc600000000ff */
[----:B------:R0:W-:Y:S01]  /*0e20*/  STS.U8 [R26+-0x17e], R19 ;  /* 0xfffe82131a007388 */ /* 0x0001e20000000000 */
[----:B-1----:R-:W-:-:S03]  /*0e30*/  PRMT R5, R22, 0x7771, RZ ;  /* 0x0000777116057816 */ /* 0x002fc600000000ff */
[----:B------:R1:W-:Y:S01]  /*0e40*/  STS.U8 [R26+-0x17d], R21 ;  /* 0xfffe83151a007388 */ /* 0x0003e20000000000 */
[----:B--2---:R-:W-:-:S03]  /*0e50*/  PRMT R23, R22, 0x7773, RZ ;  /* 0x0000777316177816 */ /* 0x004fc600000000ff */
        /* <DEDUP_REMOVED lines=15> */
[----:B------:R-:W-:Y:S02]  /*0f50*/  PRMT R29, R29, 0x7773, RZ ;  /* 0x000077731d1d7816 */ /* 0x000fe400000000ff */
[C---:B-1----:R-:W-:Y:S01]  /*0f60*/  PRMT R5, R30.reuse, 0x7770, RZ ;  /* 0x000077701e057816 */ /* 0x042fe200000000ff */
[----:B------:R1:W-:Y:S01]  /*0f70*/  STS.U8 [R26], R31 ;  /* 0x0000001f1a007388 */ /* 0x0003e20000000000 */
[----:B--2---:R-:W-:-:S03]  /*0f80*/  PRMT R19, R30, 0x7771, RZ ;  /* 0x000077711e137816 */ /* 0x004fc600000000ff */
[----:B------:R2:W-:Y:S01]  /*0f90*/  STS.U8 [R26+0x1], R21 ;  /* 0x000001151a007388 */ /* 0x0005e20000000000 */
[----:B0-----:R-:W-:-:S03]  /*0fa0*/  PRMT R23, R30, 0x7772, RZ ;  /* 0x000077721e177816 */ /* 0x001fc600000000ff */
[----:B------:R0:W-:Y:S01]  /*0fb0*/  STS.U8 [R26+0x2], R25 ;  /* 0x000002191a007388 */ /* 0x0001e20000000000 */
[----:B-1----:R-:W-:-:S03]  /*0fc0*/  PRMT R31, R20, 0x7772, RZ ;  /* 0x00007772141f7816 */ /* 0x002fc600000000ff */
[----:B------:R1:W-:Y:S01]  /*0fd0*/  STS.U8 [R26+0x3], R27 ;  /* 0x0000031b1a007388 */ /* 0x0003e20000000000 */
[----:B--2---:R-:W-:-:S03]  /*0fe0*/  PRMT R21, R30, 0x7773, RZ ;  /* 0x000077731e157816 */ /* 0x004fc600000000ff */
[----:B------:R2:W-:Y:S01]  /*0ff0*/  STS.U8 [R26+0x80], R33 ;  /* 0x000080211a007388 */ /* 0x0005e20000000000 */
[----:B0-----:R-:W-:-:S03]  /*1000*/  PRMT R25, R20, 0x7770, RZ ;  /* 0x0000777014197816 */ /* 0x001fc600000000ff */
[----:B------:R-:W-:Y:S01]  /*1010*/  STS.U8 [R26+0x81], R43 ;  /* 0x0000812b1a007388 */ /* 0x000fe20000000000 */
[----:B-1----:R-:W-:-:S03]  /*1020*/  PRMT R27, R20, 0x7771, RZ ;  /* 0x00007771141b7816 */ /* 0x002fc600000000ff */
[----:B------:R-:W-:Y:S01]  /*1030*/  STS.U8 [R26+0x82], R3 ;  /* 0x000082031a007388 */ /* 0x000fe20000000000 */
[----:B--2---:R-:W-:-:S03]  /*1040*/  PRMT R33, R20, 0x7773, RZ ;  /* 0x0000777314217816 */ /* 0x004fc600000000ff */
[----:B------:R-:W-:Y:S04]  /*1050*/  STS.U8 [R26+0x83], R29 ;  /* 0x0000831d1a007388 */ /* 0x000fe80000000000 */
[----:B------:R-:W-:Y:S04]  /*1060*/  STS.U8 [R26+0x100], R5 ;  /* 0x000100051a007388 */ /* 0x000fe80000000000 */
[----:B------:R-:W-:Y:S04]  /*1070*/  STS.U8 [R26+0x101], R19 ;  /* 0x000101131a007388 */ /* 0x000fe80000000000 */
[----:B------:R-:W-:Y:S04]  /*1080*/  STS.U8 [R26+0x102], R23 ;  /* 0x000102171a007388 */ /* 0x000fe80000000000 */
[----:B------:R-:W-:Y:S04]  /*1090*/  STS.U8 [R26+0x103], R21 ;  /* 0x000103151a007388 */ /* 0x000fe80000000000 */
[----:B------:R-:W-:Y:S04]  /*10a0*/  STS.U8 [R26+0x180], R25 ;  /* 0x000180191a007388 */ /* 0x000fe80000000000 */
[----:B------:R-:W-:Y:S04]  /*10b0*/  STS.U8 [R26+0x181], R27 ;  /* 0x0001811b1a007388 */ /* 0x000fe80000000000 */
[----:B------:R-:W-:Y:S04]  /*10c0*/  STS.U8 [R26+0x182], R31 ;  /* 0x0001821f1a007388 */ /* 0x000fe80000000000 */
[----:B------:R0:W-:Y:S02]  /*10d0*/  STS.U8 [R26+0x183], R33 ;  /* 0x000183211a007388 */ /* 0x0001e40000000000 */
[----:B0-----:R-:W-:Y:S01]  /*10e0*/  VIADD R26, R26, 0x400 ;  /* 0x000004001a1a7836 */ /* 0x001fe20000000000 */
[----:B------:R-:W-:Y:S06]  /*10f0*/  BRA.U UP0, `(.L_x_67) ;  /* 0xfffffff900a87547 */ /* 0x000fec000b83ffff */
.L_x_66:
[----:B------:R-:W0:Y:S01]  /*1100*/  S2UR UR10, SR_CgaCtaId ;  /* 0x00000000000a79c3 */ /* 0x000e220000008800 */
[----:B------:R-:W1:Y:S01]  /*1110*/  LDCU UR21, c[0x0][0x3a0] ;  /* 0x00007400ff1577ac */ /* 0x000e620008000800 */
[----:B------:R-:W-:Y:S01]  /*1120*/  UMOV UR9, 0x400 ;  /* 0x0000040000097882 */ /* 0x000fe20000000000 */
[----:B------:R-:W-:Y:S02]  /*1130*/  USHF.L.U32 UR20, UR15, 0x7, URZ ;  /* 0x000000070f147899 */ /* 0x000fe400080006ff */
[----:B------:R-:W-:Y:S02]  /*1140*/  UIADD3 UR11, UPT, UPT, UR9, 0x100, URZ ;  /* 0x00000100090b7890 */ /* 0x000fe4000fffe0ff */
[----:B------:R-:W-:Y:S02]  /*1150*/  USHF.L.U32 UR7, UR15, 0xe, URZ ;  /* 0x0000000e0f077899 */ /* 0x000fe400080006ff */
[----:B------:R-:W-:Y:S02]  /*1160*/  ULOP3.LUT UR17, UR8, 0x3, URZ, 0xc0, !UPT ;  /* 0x0000000308117892 */ /* 0x000fe4000f8ec0ff */
[----:B------:R-:W-:-:S02]  /*1170*/  ULOP3.LUT UR19, UR8, 0x7, URZ, 0xc0, !UPT ;  /* 0x0000000708137892 */ /* 0x000fc4000f8ec0ff */
[----:B------:R-:W-:Y:S02]  /*1180*/  ULOP3.LUT UR4, UR20, 0x80, URZ, 0xc0, !UPT ;  /* 0x0000008014047892 */ /* 0x000fe4000f8ec0ff */
[----:B------:R-:W-:Y:S02]  /*1190*/  ULOP3.LUT UR7, UR7, 0x4000, URZ, 0xc0, !UPT ;  /* 0x0000400007077892 */ /* 0x000fe4000f8ec0ff */
[----:B------:R-:W-:Y:S02]  /*11a0*/  UIADD3 UR16, UPT, UPT, UR17, -0x1, URZ ;  /* 0xffffffff11107890 */ /* 0x000fe4000fffe0ff */
[----:B------:R-:W-:Y:S02]  /*11b0*/  UIADD3 UR18, UPT, UPT, UR19, -0x1, URZ ;  /* 0xffffffff13127890 */ /* 0x000fe4000fffe0ff */
[----:B0-----:R-:W-:Y:S02]  /*11c0*/  ULEA UR9, UR10, UR9, 0x18 ;  /* 0x000000090a097291 */ /* 0x001fe4000f8ec0ff */
[----:B------:R-:W-:-:S02]  /*11d0*/  ULEA UR11, UR10, UR11, 0x18 ;  /* 0x0000000b0a0b7291 */ /* 0x000fc4000f8ec0ff */
[----:B------:R-:W-:Y:S02]  /*11e0*/  UIADD3 UR10, UPT, UPT, UR20, 0x80, URZ ;  /* 0x00000080140a7890 */ /* 0x000fe4000fffe0ff */
[----:B------:R-:W-:Y:S02]  /*11f0*/  UIADD3 UR4, UPT, UPT, UR9, UR4, URZ ;  /* 0x0000000409047290 */ /* 0x000fe4000fffe0ff */
[----:B-1----:R-:W-:Y:S02]  /*1200*/  UISETP.GE.AND UP0, UPT, UR10, UR21, UPT ;  /* 0x000000150a00728c */ /* 0x002fe4000bf06270 */
[----:B------:R-:W-:-:S07]  /*1210*/  UIADD3 UR7, UPT, UPT, UR11, UR7, URZ ;  /* 0x000000070b077290 */ /* 0x000fce000fffe0ff */
[----:B------:R-:W-:Y:S05]  /*1220*/  BRA.U UP0, `(.L_x_68) ;  /* 0x0000003d00807547 */ /* 0x000fea000b800000 */
[----:B------:R-:W0:Y:S02]  /*1230*/  LDCU UR9, c[0x0][0x3a4] ;  /* 0x00007480ff0977ac */ /* 0x000e240008000800 */
[----:B0-----:R-:W-:-:S09]  /*1240*/  UISETP.GE.AND UP0, UPT, UR9, 0x1, UPT ;  /* 0x000000010900788c */ /* 0x001fd2000bf06270 */
[----:B------:R-:W-:Y:S05]  /*1250*/  BRA.U !UP0, `(.L_x_69) ;  /* 0x0000003d08287547 */ /* 0x000fea000b800000 */
[----:B------:R-:W0:Y:S02]  /*1260*/  LDCU UR9, c[0x0][0x3a8] ;  /* 0x00007500ff0977ac */ /* 0x000e240008000800 */
[----:B0-----:R-:W-:-:S09]  /*1270*/  UISETP.GE.AND UP0, UPT, UR9, 0x1, UPT ;  /* 0x000000010900788c */ /* 0x001fd2000bf06270 */
[----:B------:R-:W-:Y:S05]  /*1280*/  BRA.U !UP0, `(.L_x_70) ;  /* 0x0000003908d07547 */ /* 0x000fea000b800000 */
[----:B------:R-:W-:-:S09]  /*1290*/  UISETP.GE.AND UP0, UPT, UR20, UR21, UPT ;  /* 0x000000151400728c */ /* 0x000fd2000bf06270 */
[----:B------:R-:W-:Y:S05]  /*12a0*/  BRA.U UP0, `(.L_x_71) ;  /* 0x00000039007c7547 */ /* 0x000fea000b800000 */
[----:B------:R-:W0:Y:S01]  /*12b0*/  LDC.64 R2, c[0x0][0x3b8] ;  /* 0x0000ee00ff027b82 */ /* 0x000e220000000a00 */
[----:B------:R-:W-:-:S04]  /*12c0*/  VIADD R5, R14, UR15 ;  /* 0x0000000f0e057c36 */ /* 0x000fc80008000000 */
[----:B0-----:R-:W-:-:S06]  /*12d0*/  IMAD.WIDE R2, R5, 0x4, R2 ;  /* 0x0000000405027825 */ /* 0x001fcc00078e0202 */
[----:B------:R0:W5:Y:S01]  /*12e0*/  LDG.E R3, desc[UR12][R2.64] ;  /* 0x0000000c02037981 */ /* 0x000162000c1e1900 */
[----:B------:R-:W-:Y:S01]  /*12f0*/  IMAD.MOV.U32 R46, RZ, RZ, RZ ;  /* 0x000000ffff2e7224 */ /* 0x000fe200078e00ff */
[----:B------:R-:W-:Y:S01]  /*1300*/  ULOP3.LUT UR20, UR8, 0xf8, URZ, 0xc0, !UPT ;  /* 0x000000f808147892 */ /* 0x000fe2000f8ec0ff */
[----:B------:R-:W-:Y:S01]  /*1310*/  IMAD.MOV.U32 R0, RZ, RZ, RZ ;  /* 0x000000ffff007224 */ /* 0x000fe200078e00ff */
[----:B------:R-:W-:-:S12]  /*1320*/  ULOP3.LUT UR9, UR8, 0x1, URZ, 0xc0, !UPT ;  /* 0x0000000108097892 */ /* 0x000fd8000f8ec0ff */
.L_x_88:
[----:B------:R-:W-:-:S07]  /*1330*/  IMAD.MOV.U32 R45, RZ, RZ, RZ ;  /* 0x000000ffff2d7224 */ /* 0x000fce00078e00ff */
.L_x_87:
[----:B------:R-:W-:Y:S01]  /*1340*/  UISETP.GE.AND UP0, UPT, UR14, 0x8, UPT ;  /* 0x000000080e00788c */ /* 0x000fe2000bf06270 */
[----:B0-----:R-:W-:Y:S02]  /*1350*/  IMAD.MOV.U32 R2, RZ, RZ, RZ ;  /* 0x000000ffff027224 */ /* 0x001fe400078e00ff */
[----:B------:R-:W-:-:S06]  /*1360*/  IMAD.MOV.U32 R43, RZ, RZ, RZ ;  /* 0x000000ffff2b7224 */ /* 0x000fcc00078e00ff */
[----:B------:R-:W-:Y:S05]  /*1370*/  BRA.U !UP0, `(.L_x_72) ;  /* 0x0000000108d07547 */ /* 0x000fea000b800000 */
[----:B------:R-:W-:Y:S02]  /*1380*/  IMAD.MOV.U32 R2, RZ, RZ, RZ ;  /* 0x000000ffff027224 */ /* 0x000fe400078e00ff */
[----:B------:R-:W-:-:S07]  /*1390*/  IMAD.MOV.U32 R43, RZ, RZ, RZ ;  /* 0x000000ffff2b7224 */ /* 0x000fce00078e00ff */
.L_x_73:
[----:B------:R-:W-:Y:S02]  /*13a0*/  IMAD R25, R41, 0x80, R2 ;  /* 0x0000008029197824 */ /* 0x000fe400078e0202 */
[C---:B------:R-:W-:Y:S02]  /*13b0*/  IMAD R26, R2.reuse, 0x80, R42 ;  /* 0x00000080021a7824 */ /* 0x040fe400078e022a */
[----:B------:R-:W-:Y:S01]  /*13c0*/  VIADD R2, R2, 0x8 ;  /* 0x0000000802027836 */ /* 0x000fe20000000000 */
[----:B------:R-:W0:Y:S04]  /*13d0*/  LDS.S8 R27, [R25+UR4] ;  /* 0x00000004191b7984 */ /* 0x000e280008000200 */
[----:B------:R-:W1:Y:S01]  /*13e0*/  LDS.S8 R28, [R26+UR7] ;  /* 0x000000071a1c7984 */ /* 0x000e620008000200 */
[----:B------:R-:W-:-:S03]  /*13f0*/  ISETP.NE.AND P0, PT, R2, UR20, PT ;  /* 0x0000001402007c0c */ /* 0x000fc6000bf05270 */
[----:B------:R-:W2:Y:S04]  /*1400*/  LDS.S8 R29, [R25+UR4+0x1] ;  /* 0x00000104191d7984 */ /* 0x000ea80008000200 */
[----:B------:R-:W3:Y:S04]  /*1410*/  LDS.S8 R30, [R26+UR7+0x80] ;  /* 0x000080071a1e7984 */ /* 0x000ee80008000200 */
[----:B------:R-:W4:Y:S04]  /*1420*/  LDS.S8 R31, [R25+UR4+0x2] ;  /* 0x00000204191f7984 */ /* 0x000f280008000200 */
[----:B------:R-:W4:Y:S04]  /*1430*/  LDS.S8 R32, [R26+UR7+0x100] ;  /* 0x000100071a207984 */ /* 0x000f280008000200 */
[----:B------:R-:W4:Y:S04]  /*1440*/  LDS.S8 R33, [R25+UR4+0x3] ;  /* 0x0000030419217984 */ /* 0x000f280008000200 */
[----:B------:R-:W4:Y:S04]  /*1450*/  LDS.S8 R24, [R26+UR7+0x180] ;  /* 0x000180071a187984 */ /* 0x000f280008000200 */
[----:B------:R-:W4:Y:S04]  /*1460*/  LDS.S8 R21, [R25+UR4+0x4] ;  /* 0x0000040419157984 */ /* 0x000f280008000200 */
[----:B------:R-:W4:Y:S04]  /*1470*/  LDS.S8 R18, [R26+UR7+0x200] ;  /* 0x000200071a127984 */ /* 0x000f280008000200 */
[----:B------:R-:W4:Y:S01]  /*1480*/  LDS.S8 R19, [R25+UR4+0x5] ;  /* 0x0000050419137984 */ /* 0x000f220008000200 */
[----:B0-----:R-:W-:-:S03]  /*1490*/  SHF.R.U32.HI R27, RZ, R46, R27 ;  /* 0x0000002eff1b7219 */ /* 0x001fc6000001161b */
[----:B------:R-:W0:Y:S01]  /*14a0*/  LDS.S8 R4, [R26+UR7+0x280] ;  /* 0x000280071a047984 */ /* 0x000e220008000200 */
[----:B-1----:R-:W-:-:S03]  /*14b0*/  SHF.R.U32.HI R28, RZ, R45, R28 ;  /* 0x0000002dff1c7219 */ /* 0x002fc6000001161c */
[----:B------:R-:W1:Y:S01]  /*14c0*/  LDS.S8 R5, [R25+UR4+0x6] ;  /* 0x0000060419057984 */ /* 0x000e620008000200 */
[----:B--2---:R-:W-:Y:S02]  /*14d0*/  SHF.R.U32.HI R29, RZ, R46, R29 ;  /* 0x0000002eff1d7219 */ /* 0x004fe4000001161d */
[----:B------:R-:W-:Y:S01]  /*14e0*/  LOP3.LUT R28, R27, 0x1, R28, 0x80, !PT ;  /* 0x000000011b1c7812 */ /* 0x000fe200078e801c */
[----:B------:R-:W2:Y:S01]  /*14f0*/  LDS.S8 R23, [R25+UR4+0x7] ;  /* 0x0000070419177984 */ /* 0x000ea20008000200 */
[----:B---3--:R-:W-:-:S03]  /*1500*/  SHF.R.U32.HI R30, RZ, R45, R30 ;  /* 0x0000002dff1e7219 */ /* 0x008fc6000001161e */
[----:B------:R-:W3:Y:S01]  /*1510*/  LDS.S8 R20, [R26+UR7+0x300] ;  /* 0x000300071a147984 */ /* 0x000ee20008000200 */
[----:B------:R-:W-:Y:S02]  /*1520*/  LOP3.LUT R29, R29, 0x1, R30, 0x80, !PT ;  /* 0x000000011d1d7812 */ /* 0x000fe400078e801e */
[----:B----4-:R-:W-:Y:S01]  /*1530*/  SHF.R.U32.HI R31, RZ, R46, R31 ;  /* 0x0000002eff1f7219 */ /* 0x010fe2000001161f */
[----:B------:R-:W4:Y:S01]  /*1540*/  LDS.S8 R22, [R26+UR7+0x380] ;  /* 0x000380071a167984 */ /* 0x000f220008000200 */
[----:B------:R-:W-:Y:S02]  /*1550*/  SHF.R.U32.HI R32, RZ, R45, R32 ;  /* 0x0000002dff207219 */ /* 0x000fe40000011620 */
[----:B------:R-:W-:Y:S02]  /*1560*/  IADD3 R28, PT, PT, R29, R28, R43 ;  /* 0x0000001c1d1c7210 */ /* 0x000fe40007ffe02b */
[----:B------:R-:W-:Y:S02]  /*1570*/  SHF.R.U32.HI R33, RZ, R46, R33 ;  /* 0x0000002eff217219 */ /* 0x000fe40000011621 */
[----:B------:R-:W-:-:S02]  /*1580*/  LOP3.LUT R31, R31, 0x1, R32, 0x80, !PT ;  /* 0x000000011f1f7812 */ /* 0x000fc400078e8020 */
[-C--:B------:R-:W-:Y:S02]  /*1590*/  SHF.R.U32.HI R24, RZ, R45.reuse, R24 ;  /* 0x0000002dff187219 */ /* 0x080fe40000011618 */
[-C--:B------:R-:W-:Y:S02]  /*15a0*/  SHF.R.U32.HI R21, RZ, R46.reuse, R21 ;  /* 0x0000002eff157219 */ /* 0x080fe40000011615 */
[----:B------:R-:W-:Y:S02]  /*15b0*/  LOP3.LUT R24, R33, 0x1, R24, 0x80, !PT ;  /* 0x0000000121187812 */ /* 0x000fe400078e8018 */
[----:B------:R-:W-:Y:S02]  /*15c0*/  SHF.R.U32.HI R18, RZ, R45, R18 ;  /* 0x0000002dff127219 */ /* 0x000fe40000011612 */
[----:B------:R-:W-:Y:S02]  /*15d0*/  IADD3 R24, PT, PT, R24, R31, R28 ;  /* 0x0000001f18187210 */ /* 0x000fe40007ffe01c */
[----:B------:R-:W-:-:S02]  /*15e0*/  SHF.R.U32.HI R19, RZ, R46, R19 ;  /* 0x0000002eff137219 */ /* 0x000fc40000011613 */
[----:B------:R-:W-:Y:S02]  /*15f0*/  LOP3.LUT R21, R21, 0x1, R18, 0x80, !PT ;  /* 0x0000000115157812 */ /* 0x000fe400078e8012 */
[----:B0-----:R-:W-:-:S04]  /*1600*/  SHF.R.U32.HI R4, RZ, R45, R4 ;  /* 0x0000002dff047219 */ /* 0x001fc80000011604 */
[----:B------:R-:W-:Y:S02]  /*1610*/  LOP3.LUT R4, R19, 0x1, R4, 0x80, !PT ;  /* 0x0000000113047812 */ /* 0x000fe400078e8004 */
[-C--:B-1----:R-:W-:Y:S02]  /*1620*/  SHF.R.U32.HI R5, RZ, R46.reuse, R5 ;  /* 0x0000002eff057219 */ /* 0x082fe40000011605 */
[----:B--2---:R-:W-:Y:S02]  /*1630*/  SHF.R.U32.HI R23, RZ, R46, R23 ;  /* 0x0000002eff177219 */ /* 0x004fe40000011617 */
[----:B------:R-:W-:Y:S02]  /*1640*/  IADD3 R4, PT, PT, R4, R21, R24 ;  /* 0x0000001504047210 */ /* 0x000fe40007ffe018 */
[-C--:B---3--:R-:W-:Y:S02]  /*1650*/  SHF.R.U32.HI R20, RZ, R45.reuse, R20 ;  /* 0x0000002dff147219 */ /* 0x088fe40000011614 */
[----:B----4-:R-:W-:-:S02]  /*1660*/  SHF.R.U32.HI R22, RZ, R45, R22 ;  /* 0x0000002dff167219 */ /* 0x010fc40000011616 */
[----:B------:R-:W-:Y:S02]  /*1670*/  LOP3.LUT R5, R5, 0x1, R20, 0x80, !PT ;  /* 0x0000000105057812 */ /* 0x000fe400078e8014 */
[----:B------:R-:W-:-:S04]  /*1680*/  LOP3.LUT R22, R23, 0x1, R22, 0x80, !PT ;  /* 0x0000000117167812 */ /* 0x000fc800078e8016 */
[----:B------:R-:W-:Y:S01]  /*1690*/  IADD3 R43, PT, PT, R22, R5, R4 ;  /* 0x00000005162b7210 */ /* 0x000fe20007ffe004 */
[----:B------:R-:W-:Y:S06]  /*16a0*/  @P0 BRA `(.L_x_73) ;  /* 0xfffffffc003c0947 */ /* 0x000fec000383ffff */
[----:B------:R-:W-:-:S07]  /*16b0*/  IMAD.U32 R2, RZ, RZ, UR20 ;  /* 0x00000014ff027e24 */ /* 0x000fce000f8e00ff */
.L_x_72:
[----:B------:R-:W-:-:S09]  /*16c0*/  UISETP.NE.AND UP1, UPT, UR19, URZ, UPT ;  /* 0x000000ff1300728c */ /* 0x000fd2000bf25270 */
[----:B------:R-:W-:Y:S05]  /*16d0*/  BRA.U !UP1, `(.L_x_74) ;  /* 0x0000000109dc7547 */ /* 0x000fea000b800000 */
[----:B------:R-:W-:Y:S02]  /*16e0*/  UISETP.GE.U32.AND UP2, UPT, UR18, 0x3, UPT ;  /* 0x000000031200788c */ /* 0x000fe4000bf46070 */
[----:B------:R-:W-:-:S07]  /*16f0*/  UISETP.NE.AND UP3, UPT, UR17, URZ, UPT ;  /* 0x000000ff1100728c */ /* 0x000fce000bf65270 */
[----:B------:R-:W-:Y:S05]  /*1700*/  BRA.U !UP2, `(.L_x_75) ;  /* 0x000000010a647547 */ /* 0x000fea000b800000 */
[----:B------:R-:W-:Y:S02]  /*1710*/  IMAD R4, R41, 0x80, R2 ;  /* 0x0000008029047824 */ /* 0x000fe400078e0202 */
[C---:B------:R-:W-:Y:S02]  /*1720*/  IMAD R18, R2.reuse, 0x80, R42 ;  /* 0x0000008002127824 */ /* 0x040fe400078e022a */
[----:B------:R-:W-:Y:S01]  /*1730*/  VIADD R2, R2, 0x4 ;  /* 0x0000000402027836 */ /* 0x000fe20000000000 */
[----:B------:R-:W0:Y:S04]  /*1740*/  LDS.S8 R5, [R4+UR4] ;  /* 0x0000000404057984 */ /* 0x000e280008000200 */
[----:B------:R-:W1:Y:S04]  /*1750*/  LDS.S8 R20, [R18+UR7] ;  /* 0x0000000712147984 */ /* 0x000e680008000200 */
[----:B------:R-:W2:Y:S04]  /*1760*/  LDS.S8 R19, [R4+UR4+0x1] ;  /* 0x0000010404137984 */ /* 0x000ea80008000200 */
[----:B------:R-:W3:Y:S04]  /*1770*/  LDS.S8 R22, [R18+UR7+0x80] ;  /* 0x0000800712167984 */ /* 0x000ee80008000200 */
[----:B------:R-:W4:Y:S04]  /*1780*/  LDS.S8 R21, [R4+UR4+0x2] ;  /* 0x0000020404157984 */ /* 0x000f280008000200 */
[----:B------:R-:W4:Y:S04]  /*1790*/  LDS.S8 R23, [R4+UR4+0x3] ;  /* 0x0000030404177984 */ /* 0x000f280008000200 */
[----:B------:R-:W4:Y:S04]  /*17a0*/  LDS.S8 R24, [R18+UR7+0x100] ;  /* 0x0001000712187984 */ /* 0x000f280008000200 */
[----:B------:R-:W4:Y:S01]  /*17b0*/  LDS.S8 R26, [R18+UR7+0x180] ;  /* 0x00018007121a7984 */ /* 0x000f220008000200 */
[----:B0-----:R-:W-:-:S02]  /*17c0*/  SHF.R.U32.HI R5, RZ, R46, R5 ;  /* 0x0000002eff057219 */ /* 0x001fc40000011605 */
[-C--:B-1----:R-:W-:Y:S02]  /*17d0*/  SHF.R.U32.HI R20, RZ, R45.reuse, R20 ;  /* 0x0000002dff147219 */ /* 0x082fe40000011614 */
[-C--:B--2---:R-:W-:Y:S02]  /*17e0*/  SHF.R.U32.HI R19, RZ, R46.reuse, R19 ;  /* 0x0000002eff137219 */ /* 0x084fe40000011613 */
[----:B------:R-:W-:Y:S02]  /*17f0*/  LOP3.LUT R20, R5, 0x1, R20, 0x80, !PT ;  /* 0x0000000105147812 */ /* 0x000fe400078e8014 */
[----:B---3--:R-:W-:Y:S02]  /*1800*/  SHF.R.U32.HI R22, RZ, R45, R22 ;  /* 0x0000002dff167219 */ /* 0x008fe40000011616 */
[----:B----4-:R-:W-:Y:S02]  /*1810*/  SHF.R.U32.HI R21, RZ, R46, R21 ;  /* 0x0000002eff157219 */ /* 0x010fe40000011615 */
[----:B------:R-:W-:-:S02]  /*1820*/  LOP3.LUT R19, R19, 0x1, R22, 0x80, !PT ;  /* 0x0000000113137812 */ /* 0x000fc400078e8016 */
[----:B------:R-:W-:Y:S02]  /*1830*/  SHF.R.U32.HI R23, RZ, R46, R23 ;  /* 0x0000002eff177219 */ /* 0x000fe40000011617 */
[----:B------:R-:W-:Y:S02]  /*1840*/  IADD3 R19, PT, PT, R19, R20, R43 ;  /* 0x0000001413137210 */ /* 0x000fe40007ffe02b */
[-C--:B------:R-:W-:Y:S02]  /*1850*/  SHF.R.U32.HI R24, RZ, R45.reuse, R24 ;  /* 0x0000002dff187219 */ /* 0x080fe40000011618 */
[----:B------:R-:W-:Y:S02]  /*1860*/  SHF.R.U32.HI R26, RZ, R45, R26 ;  /* 0x0000002dff1a7219 */ /* 0x000fe4000001161a */
[----:B------:R-:W-:Y:S02]  /*1870*/  LOP3.LUT R24, R21, 0x1, R24, 0x80, !PT ;  /* 0x0000000115187812 */ /* 0x000fe400078e8018 */
[----:B------:R-:W-:-:S04]  /*1880*/  LOP3.LUT R23, R23, 0x1, R26, 0x80, !PT ;  /* 0x0000000117177812 */ /* 0x000fc800078e801a */
[----:B------:R-:W-:-:S07]  /*1890*/  IADD3 R43, PT, PT, R23, R24, R19 ;  /* 0x00000018172b7210 */ /* 0x000fce0007ffe013 */
.L_x_75:
[----:B------:R-:W-:Y:S05]  /*18a0*/  BRA.U !UP3, `(.L_x_74) ;  /* 0x000000010b687547 */ /* 0x000fea000b800000 */
[----:B------:R-:W-:Y:S02]  /*18b0*/  UISETP.NE.AND UP2, UPT, UR16, URZ, UPT ;  /* 0x000000ff1000728c */ /* 0x000fe4000bf45270 */
[----:B------:R-:W-:-:S07]  /*18c0*/  UISETP.NE.AND UP3, UPT, UR9, URZ, UPT ;  /* 0x000000ff0900728c */ /* 0x000fce000bf65270 */
[----:B------:R-:W-:Y:S05]  /*18d0*/  BRA.U !UP2, `(.L_x_76) ;  /* 0x000000010a387547 */ /* 0x000fea000b800000 */
[----:B------:R-:W-:Y:S02]  /*18e0*/  IMAD R4, R41, 0x80, R2 ;  /* 0x0000008029047824 */ /* 0x000fe400078e0202 */
[C---:B------:R-:W-:Y:S02]  /*18f0*/  IMAD R18, R2.reuse, 0x80, R42 ;  /* 0x0000008002127824 */ /* 0x040fe400078e022a */
[----:B------:R-:W-:Y:S01]  /*1900*/  VIADD R2, R2, 0x2 ;  /* 0x0000000202027836 */ /* 0x000fe20000000000 */
[----:B------:R-:W0:Y:S04]  /*1910*/  LDS.S8 R5, [R4+UR4] ;  /* 0x0000000404057984 */ /* 0x000e280008000200 */
[----:B------:R-:W1:Y:S04]  /*1920*/  LDS.S8 R19, [R4+UR4+0x1] ;  /* 0x0000010404137984 */ /* 0x000e680008000200 */
[----:B------:R-:W2:Y:S04]  /*1930*/  LDS.S8 R20, [R18+UR7] ;  /* 0x0000000712147984 */ /* 0x000ea80008000200 */
[----:B------:R-:W3:Y:S01]  /*1940*/  LDS.S8 R22, [R18+UR7+0x80] ;  /* 0x0000800712167984 */ /* 0x000ee20008000200 */
[----:B0-----:R-:W-:-:S02]  /*1950*/  SHF.R.U32.HI R5, RZ, R46, R5 ;  /* 0x0000002eff057219 */ /* 0x001fc40000011605 */
[----:B-1----:R-:W-:Y:S02]  /*1960*/  SHF.R.U32.HI R19, RZ, R46, R19 ;  /* 0x0000002eff137219 */ /* 0x002fe40000011613 */
[-C--:B--2---:R-:W-:Y:S02]  /*1970*/  SHF.R.U32.HI R20, RZ, R45.reuse, R20 ;  /* 0x0000002dff147219 */ /* 0x084fe40000011614 */
[----:B---3--:R-:W-:Y:S02]  /*1980*/  SHF.R.U32.HI R22, RZ, R45, R22 ;  /* 0x0000002dff167219 */ /* 0x008fe40000011616 */
[----:B------:R-:W-:Y:S02]  /*1990*/  LOP3.LUT R20, R5, 0x1, R20, 0x80, !PT ;  /* 0x0000000105147812 */ /* 0x000fe400078e8014 */
[----:B------:R-:W-:-:S04]  /*19a0*/  LOP3.LUT R19, R19, 0x1, R22, 0x80, !PT ;  /* 0x0000000113137812 */ /* 0x000fc800078e8016 */
[----:B------:R-:W-:-:S07]  /*19b0*/  IADD3 R43, PT, PT, R19, R20, R43 ;  /* 0x00000014132b7210 */ /* 0x000fce0007ffe02b */
.L_x_76:
[----:B------:R-:W-:Y:S05]  /*19c0*/  BRA.U !UP3, `(.L_x_74) ;  /* 0x000000010b207547 */ /* 0x000fea000b800000 */
[----:B------:R-:W-:Y:S02]  /*19d0*/  IMAD R4, R41, 0x80, R2 ;  /* 0x0000008029047824 */ /* 0x000fe400078e0202 */
[----:B------:R-:W-:-:S03]  /*19e0*/  IMAD R2, R2, 0x80, R42 ;  /* 0x0000008002027824 */ /* 0x000fc600078e022a */
[----:B------:R-:W0:Y:S04]  /*19f0*/  LDS.S8 R5, [R4+UR4] ;  /* 0x0000000404057984 */ /* 0x000e280008000200 */
[----:B------:R-:W1:Y:S01]  /*1a00*/  LDS.S8 R2, [R2+UR7] ;  /* 0x0000000702027984 */ /* 0x000e620008000200 */
[----:B0-----:R-:W-:Y:S02]  /*1a10*/  SHF.R.U32.HI R5, RZ, R46, R5 ;  /* 0x0000002eff057219 */ /* 0x001fe40000011605 */
[----:B-1----:R-:W-:-:S04]  /*1a20*/  SHF.R.U32.HI R18, RZ, R45, R2 ;  /* 0x0000002dff127219 */ /* 0x002fc80000011602 */
[----:B------:R-:W-:-:S05]  /*1a30*/  LOP3.LUT R18, R5, 0x1, R18, 0x80, !PT ;  /* 0x0000000105127812 */ /* 0x000fca00078e8012 */
[----:B------:R-:W-:-:S07]  /*1a40*/  IMAD.IADD R43, R43, 0x1, R18 ;  /* 0x000000012b2b7824 */ /* 0x000fce00078e0212 */
.L_x_74:
[----:B------:R-:W0:Y:S01]  /*1a50*/  LDCU.U8 UR8, c[0x0][0x3c0] ;  /* 0x00007800ff0877ac */ /* 0x000e220008000000 */
[----:B------:R-:W-:Y:S01]  /*1a60*/  ISETP.GT.U32.AND P0, PT, R43, 0xf, PT ;  /* 0x0000000f2b00780c */ /* 0x000fe20003f04070 */
[----:B------:R-:W-:Y:S01]  /*1a70*/  BSSY.RECONVERGENT B2, `(.L_x_77) ;  /* 0x000005d000027945 */ /* 0x000fe20003800200 */
[----:B0-----:R-:W-:-:S06]  /*1a80*/  UPRMT UR8, UR8, 0x8880, URZ ;  /* 0x0000888008087896 */ /* 0x001fcc00080000ff */
[----:B------:R-:W-:-:S13]  /*1a90*/  ISETP.NE.AND P0, PT, RZ, UR8, P0 ;  /* 0x00000008ff007c0c */ /* 0x000fda0008705270 */
        /* <DEDUP_REMOVED lines=12> */
[----:B------:R-:W-:Y:S01]  /*1b60*/  IMAD.MOV.U32 R23, RZ, RZ, R43 ;  /* 0x000000ffff177224 */ /* 0x000fe200078e002b */
[----:B------:R-:W-:Y:S01]  /*1b70*/  MOV R18, 0x1ba0 ;  /* 0x00001ba000127802 */ /* 0x000fe20000000f00 */
[----:B------:R-:W-:-:S07]  /*1b80*/  IMAD.MOV.U32 R20, RZ, RZ, 0x41700000 ;  /* 0x41700000ff147424 */ /* 0x000fce00078e00ff */
[----:B-----5:R-:W-:Y:S05]  /*1b90*/  CALL.REL.NOINC `($__internal_1_$__cuda_sm3x_div_rn_noftz_f32_slowpath) ;  /* 0x0000007000247944 */ /* 0x020fea0003c00000 */
.L_x_80:
[----:B------:R-:W-:Y:S05]  /*1ba0*/  BSYNC.RECONVERGENT B3 ;  /* 0x0000000000037941 */ /* 0x000fea0003800200 */
.L_x_79:
[----:B------:R-:W-:Y:S01]  /*1bb0*/  IMAD.MOV.U32 R21, RZ, RZ, R4 ;  /* 0x000000ffff157224 */ /* 0x000fe200078e0004 */
[----:B------:R-:W-:Y:S01]  /*1bc0*/  BSSY.RECONVERGENT B0, `(.L_x_81) ;  /* 0x0000023000007945 */ /* 0x000fe20003800200 */
[----:B------:R-:W-:Y:S01]  /*1bd0*/  IMAD.MOV.U32 R5, RZ, RZ, 0x3dc6b27f ;  /* 0x3dc6b27fff057424 */ /* 0x000fe200078e00ff */
[----:B------:R-:W-:Y:S02]  /*1be0*/  MOV R44, 0x1df0 ;  /* 0x00001df0002c7802 */ /* 0x000fe40000000f00 */
[----:B------:R-:W-:-:S13]  /*1bf0*/  FSETP.GEU.AND P0, PT, R21, 1.175494350822287508e-38, PT ;  /* 0x008000001500780b */ /* 0x000fda0003f0e000 */
[----:B------:R-:W-:-:S04]  /*1c00*/  @!P0 FMUL R21, R21, 8388608 ;  /* 0x4b00000015158820 */ /* 0x000fc80000400000 */
[----:B------:R-:W-:-:S05]  /*1c10*/  VIADD R2, R21, 0xc0cafb0d ;  /* 0xc0cafb0d15027836 */ /* 0x000fca0000000000 */
[----:B------:R-:W-:-:S05]  /*1c20*/  LOP3.LUT R4, R2, 0xff800000, RZ, 0xc0, !PT ;  /* 0xff80000002047812 */ /* 0x000fca00078ec0ff */
[----:B------:R-:W-:-:S04]  /*1c30*/  IMAD.IADD R2, R21, 0x1, -R4 ;  /* 0x0000000115027824 */ /* 0x000fc800078e0a04 */
[----:B------:R-:W-:Y:S01]  /*1c40*/  FADD R18, R2, -1 ;  /* 0xbf80000002127421 */ /* 0x000fe20000000000 */
[----:B------:R-:W-:Y:S02]  /*1c50*/  FSEL R2, RZ, -23, P0 ;  /* 0xc1b80000ff027808 */ /* 0x000fe40000000000 */
[----:B------:R-:W-:Y:S01]  /*1c60*/  ISETP.GT.U32.AND P0, PT, R21, 0x7f7fffff, PT ;  /* 0x7f7fffff1500780c */ /* 0x000fe20003f04070 */
[----:B------:R-:W-:-:S04]  /*1c70*/  FFMA R5, R18, R5, -0.16845393180847167969 ;  /* 0xbe2c7f3012057423 */ /* 0x000fc80000000005 */
        /* <DEDUP_REMOVED lines=8> */
[C---:B------:R-:W-:Y:S01]  /*1d00*/  FMUL R19, R18.reuse, R5 ;  /* 0x0000000512137220 */ /* 0x040fe20000400000 */
[----:B------:R-:W-:Y:S01]  /*1d10*/  I2FP.F32.S32 R5, R4 ;  /* 0x0000000400057245 */ /* 0x000fe20000201400 */
[----:B------:R-:W-:Y:S02]  /*1d20*/  IMAD.MOV.U32 R4, RZ, RZ, 0x7f800000 ;  /* 0x7f800000ff047424 */ /* 0x000fe400078e00ff */
[C---:B------:R-:W-:Y:S02]  /*1d30*/  FMUL R19, R18.reuse, R19 ;  /* 0x0000001312137220 */ /* 0x040fe40000400000 */
[----:B------:R-:W-:Y:S02]  /*1d40*/  FFMA R2, R5, 1.1920928955078125e-07, R2 ;  /* 0x3400000005027823 */ /* 0x000fe40000000002 */
[----:B------:R-:W-:-:S04]  /*1d50*/  FFMA R19, R18, 1.4426950216293334961, R19 ;  /* 0x3fb8aa3b12137823 */ /* 0x000fc80000000013 */
[----:B------:R-:W-:Y:S01]  /*1d60*/  FADD R19, R2, R19 ;  /* 0x0000001302137221 */ /* 0x000fe20000000000 */
[C---:B------:R-:W-:Y:S01]  /*1d70*/  @P0 FFMA R19, R21.reuse, R4, +INF ;  /* 0x7f80000015130423 */ /* 0x040fe20000000004 */
[----:B------:R-:W-:-:S03]  /*1d80*/  FSETP.NEU.AND P0, PT, R21, RZ, PT ;  /* 0x000000ff1500720b */ /* 0x000fc60003f0d000 */
[----:B------:R-:W0:Y:S02]  /*1d90*/  FRND.CEIL R2, R19 ;  /* 0x0000001300027307 */ /* 0x000e240000209000 */
[----:B0-----:R-:W-:-:S06]  /*1da0*/  FSEL R2, R2, -INF , P0 ;  /* 0xff80000002027808 */ /* 0x001fcc0000000000 */
[----:B------:R-:W0:Y:S02]  /*1db0*/  F2F.F64.F32 R48, R2 ;  /* 0x0000000200307310 */ /* 0x000e240000201800 */
[----:B0-----:R-:W-:Y:S02]  /*1dc0*/  IMAD.MOV.U32 R4, RZ, RZ, R48 ;  /* 0x000000ffff047224 */ /* 0x001fe400078e0030 */
[----:B------:R-:W-:-:S07]  /*1dd0*/  IMAD.MOV.U32 R5, RZ, RZ, R49 ;  /* 0x000000ffff057224 */ /* 0x000fce00078e0031 */
[----:B-----5:R-:W-:Y:S05]  /*1de0*/  CALL.REL.NOINC `($_Z30gemm_acim_with_scale_kernel_v2P5char4S0_PfiiiiiPKfS3_bii$__internal_accurate_pow) ;  /* 0x00000074002c7944 */ /* 0x020fea0003c00000 */
[----:B------:R-:W-:Y:S05]  /*1df0*/  BSYNC.RECONVERGENT B0 ;  /* 0x0000000000007941 */ /* 0x000fea0003800200 */
.L_x_81:
[----:B------:R-:W-:Y:S01]  /*1e00*/  DADD R18, R48, 2 ;  /* 0x4000000030127429 */ /* 0x000fe20000000000 */
[----:B------:R-:W-:Y:S09]  /*1e10*/  BSSY.RECONVERGENT B0, `(.L_x_82) ;  /* 0x000000d000007945 */ /* 0x000ff20003800200 */
[----:B------:R-:W-:-:S04]  /*1e20*/  LOP3.LUT R18, R19, 0x7ff00000, RZ, 0xc0, !PT ;  /* 0x7ff0000013127812 */ /* 0x000fc800078ec0ff */
[----:B------:R-:W-:-:S13]  /*1e30*/  ISETP.NE.AND P0, PT, R18, 0x7ff00000, PT ;  /* 0x7ff000001200780c */ /* 0x000fda0003f05270 */
        /* <DEDUP_REMOVED lines=9> */
.L_x_84:
[----:B------:R-:W-:-:S11]  /*1ed0*/  DADD R4, R48, 2 ;  /* 0x4000000030047429 */ /* 0x000fd60000000000 */
.L_x_83:
[----:B------:R-:W-:Y:S05]  /*1ee0*/  BSYNC.RECONVERGENT B0 ;  /* 0x0000000000007941 */ /* 0x000fea0003800200 */
.L_x_82:
        /* <DEDUP_REMOVED lines=12> */
[----:B------:R-:W-:Y:S01]  /*1fb0*/  IMAD.MOV.U32 R23, RZ, RZ, R43 ;  /* 0x000000ffff177224 */ /* 0x000fe200078e002b */
[----:B------:R-:W-:Y:S01]  /*1fc0*/  MOV R18, 0x1ff0 ;  /* 0x00001ff000127802 */ /* 0x000fe20000000f00 */
[----:B------:R-:W-:-:S07]  /*1fd0*/  IMAD.MOV.U32 R20, RZ, RZ, R2 ;  /* 0x000000ffff147224 */ /* 0x000fce00078e0002 */
[----:B------:R-:W-:Y:S05]  /*1fe0*/  CALL.REL.NOINC `($__internal_1_$__cuda_sm3x_div_rn_noftz_f32_slowpath) ;  /* 0x0000006c00107944 */ /* 0x000fea0003c00000 */
.L_x_86:
[----:B------:R-:W-:Y:S05]  /*1ff0*/  BSYNC.RECONVERGENT B3 ;  /* 0x0000000000037941 */ /* 0x000fea0003800200 */
.L_x_85:
[----:B------:R-:W0:Y:S08]  /*2000*/  F2I.S64 R4, R4 ;  /* 0x0000000400047311 */ /* 0x000e300000201900 */
[----:B0-----:R-:W0:Y:S02]  /*2010*/  I2F.S64 R5, R4 ;  /* 0x0000000400057312 */ /* 0x001e240000301400 */
[----:B0-----:R-:W-:-:S06]  /*2020*/  FMUL R2, R2, R5 ;  /* 0x0000000502027220 */ /* 0x001fcc0000400000 */
[----:B------:R0:W1:Y:S02]  /*2030*/  F2I.TRUNC.NTZ R43, R2 ;  /* 0x00000002002b7305 */ /* 0x000064000020f100 */
.L_x_78:
[----:B------:R-:W-:Y:S05]  /*2040*/  BSYNC.RECONVERGENT B2 ;  /* 0x0000000000027941 */ /* 0x000fea0003800200 */
.L_x_77:
[----:B------:R-:W2:Y:S01]  /*2050*/  LDCU UR8, c[0x0][0x3a8] ;  /* 0x00007500ff0877ac */ /* 0x000ea20008000800 */
[----:B------:R-:W-:Y:S01]  /*2060*/  ISETP.NE.AND P0, PT, R46, UR5, PT ;  /* 0x000000052e007c0c */ /* 0x000fe2000bf05270 */
[C---:B0-----:R-:W-:Y:S01]  /*2070*/  IMAD.IADD R2, R45.reuse, 0x1, R46 ;  /* 0x000000012d027824 */ /* 0x041fe200078e022e */
[C---:B------:R-:W-:Y:S01]  /*2080*/  ISETP.NE.AND P1, PT, R45.reuse, UR6, PT ;  /* 0x000000062d007c0c */ /* 0x040fe2000bf25270 */
[----:B------:R-:W-:-:S10]  /*2090*/  VIADD R45, R45, 0x1 ;  /* 0x000000012d2d7836 */ /* 0x000fd40000000000 */
[----:B-1----:R-:W-:Y:S01]  /*20a0*/  @!P0 IMAD.MOV R43, RZ, RZ, -R43 ;  /* 0x000000ffff2b8224 */ /* 0x002fe200078e0a2b */
[----:B--2---:R-:W-:-:S03]  /*20b0*/  ISETP.NE.AND P0, PT, R45, UR8, PT ;  /* 0x000000082d007c0c */ /* 0x004fc6000bf05270 */
[----:B------:R-:W-:-:S05]  /*20c0*/  @!P1 IMAD.MOV R43, RZ, RZ, -R43 ;  /* 0x000000ffff2b9224 */ /* 0x000fca00078e0a2b */
[----:B------:R-:W-:-:S05]  /*20d0*/  SHF.L.U32 R5, R43, R2, RZ ;  /* 0x000000022b057219 */ /* 0x000fca00000006ff */
[----:B------:R-:W-:Y:S01]  /*20e0*/  IMAD.IADD R0, R5, 0x1, R0 ;  /* 0x0000000105007824 */ /* 0x000fe200078e0200 */
[----:B------:R-:W-:Y:S06]  /*20f0*/  @P0 BRA `(.L_x_87) ;  /* 0xfffffff000900947 */ /* 0x000fec000383ffff */
[----:B------:R-:W0:Y:S01]  /*2100*/  LDCU UR8, c[0x0][0x3a4] ;  /* 0x00007480ff0877ac */ /* 0x000e220008000800 */
[----:B------:R-:W-:-:S05]  /*2110*/  VIADD R46, R46, 0x1 ;  /* 0x000000012e2e7836 */ /* 0x000fca0000000000 */
[----:B0-----:R-:W-:-:S13]  /*2120*/  ISETP.NE.AND P0, PT, R46, UR8, PT ;  /* 0x000000082e007c0c */ /* 0x001fda000bf05270 */
[----:B------:R-:W-:Y:S05]  /*2130*/  @P0 BRA `(.L_x_88) ;  /* 0xfffffff0007c0947 */ /* 0x000fea000383ffff */
[----:B------:R-:W0:Y:S01]  /*2140*/  LDC.64 R4, c[0x0][0x3b8] ;  /* 0x0000ee00ff047b82 */ /* 0x000e220000000a00 */
[----:B------:R-:W-:-:S04]  /*2150*/  VIADD R19, R8, UR15 ;  /* 0x0000000f08137c36 */ /* 0x000fc80008000000 */
[----:B0-----:R-:W-:-:S05]  /*2160*/  IMAD.WIDE R4, R19, 0x4, R4 ;  /* 0x0000000413047825 */ /* 0x001fca00078e0204 */
[----:B------:R0:W5:Y:S01]  /*2170*/  LDG.E R2, desc[UR12][R4.64] ;  /* 0x0000000c04027981 */ /* 0x000162000c1e1900 */
[----:B------:R-:W-:Y:S01]  /*2180*/  I2FP.F32.S32 R19, R0 ;  /* 0x0000000000137245 */ /* 0x000fe20000201400 */
[----:B------:R-:W-:-:S04]  /*2190*/  IMAD.MOV.U32 R46, RZ, RZ, RZ ;  /* 0x000000ffff2e7224 */ /* 0x000fc800078e00ff */
[----:B-----5:R-:W-:-:S04]  /*21a0*/  FMUL R0, R6, R19 ;  /* 0x0000001306007220 */ /* 0x020fc80000400000 */
[----:B------:R-:W-:Y:S01]  /*21b0*/  FMUL R3, R3, R0 ;  /* 0x0000000003037220 */ /* 0x000fe20000400000 */
[----:B0-----:R-:W-:-:S07]  /*21c0*/  IMAD.MOV.U32 R0, RZ, RZ, RZ ;  /* 0x000000ffff007224 */ /* 0x001fce00078e00ff */
.L_x_105:
[----:B0-----:R-:W-:-:S07]  /*21d0*/  IMAD.MOV.U32 R47, RZ, RZ, RZ ;  /* 0x000000ffff2f7224 */ /* 0x001fce00078e00ff */
.L_x_104:
[----:B------:R-:W-:Y:S02]  /*21e0*/  IMAD.MOV.U32 R4, RZ, RZ, RZ ;  /* 0x000000ffff047224 */ /* 0x000fe400078e00ff */
[----:B------:R-:W-:Y:S01]  /*21f0*/  IMAD.MOV.U32 R45, RZ, RZ, RZ ;  /* 0x000000ffff2d7224 */ /* 0x000fe200078e00ff */
[----:B0-----:R-:W-:Y:S06]  /*2200*/  BRA.U !UP0, `(.L_x_89) ;  /* 0x0000000108d07547 */ /* 0x001fec000b800000 */
[----:B------:R-:W-:Y:S02]  /*2210*/  IMAD.MOV.U32 R4, RZ, RZ, RZ ;  /* 0x000000ffff047224 */ /* 0x000fe400078e00ff */
[----:B------:R-:W-:-:S07]  /*2220*/  IMAD.MOV.U32 R45, RZ, RZ, RZ ;  /* 0x000000ffff2d7224 */ /* 0x000fce00078e00ff */
.L_x_90:
[----:B------:R-:W-:Y:S02]  /*2230*/  IMAD R27, R41, 0x80, R4 ;  /* 0x00000080291b7824 */ /* 0x000fe400078e0204 */
[C---:B------:R-:W-:Y:S02]  /*2240*/  IMAD R28, R4.reuse, 0x80, R42 ;  /* 0x00000080041c7824 */ /* 0x040fe400078e022a */
[----:B------:R-:W-:Y:S01]  /*2250*/  VIADD R4, R4, 0x8 ;  /* 0x0000000804047836 */ /* 0x000fe20000000000 */
[----:B------:R-:W0:Y:S04]  /*2260*/  LDS.S8 R29, [R27+UR4] ;  /* 0x000000041b1d7984 */ /* 0x000e280008000200 */
[----:B------:R-:W1:Y:S01]  /*2270*/  LDS.S8 R30, [R28+UR7+0x20] ;  /* 0x000020071c1e7984 */ /* 0x000e620008000200 */
[----:B------:R-:W-:-:S03]  /*2280*/  ISETP.NE.AND P0, PT, R4, UR20, PT ;  /* 0x0000001404007c0c */ /* 0x000fc6000bf05270 */
[----:B------:R-:W2:Y:S04]  /*2290*/  LDS.S8 R31, [R27+UR4+0x1] ;  /* 0x000001041b1f7984 */ /* 0x000ea80008000200 */
[----:B------:R-:W3:Y:S04]  /*22a0*/  LDS.S8 R32, [R28+UR7+0xa0] ;  /* 0x0000a0071c207984 */ /* 0x000ee80008000200 */
[----:B------:R-:W4:Y:S04]  /*22b0*/  LDS.S8 R33, [R27+UR4+0x2] ;  /* 0x000002041b217984 */ /* 0x000f280008000200 */
[----:B------:R-:W5:Y:S04]  /*22c0*/  LDS.S8 R44, [R28+UR7+0x120] ;  /* 0x000120071c2c7984 */ /* 0x000f680008000200 */
[----:B------:R-:W5:Y:S04]  /*22d0*/  LDS.S8 R25, [R27+UR4+0x3] ;  /* 0x000003041b197984 */ /* 0x000f680008000200 */
[----:B------:R-:W5:Y:S04]  /*22e0*/  LDS.S8 R24, [R28+UR7+0x1a0] ;  /* 0x0001a0071c187984 */ /* 0x000f680008000200 */
[----:B------:R-:W5:Y:S04]  /*22f0*/  LDS.S8 R5, [R27+UR4+0x4] ;  /* 0x000004041b057984 */ /* 0x000f680008000200 */
[----:B------:R-:W5:Y:S04]  /*2300*/  LDS.S8 R18, [R28+UR7+0x220] ;  /* 0x000220071c127984 */ /* 0x000f680008000200 */
[----:B------:R-:W5:Y:S01]  /*2310*/  LDS.S8 R19, [R27+UR4+0x5] ;  /* 0x000005041b137984 */ /* 0x000f620008000200 */
        /* <DEDUP_REMOVED lines=12> */
[----:B-----5:R-:W-:Y:S02]  /*23e0*/  SHF.R.U32.HI R44, RZ, R47, R44 ;  /* 0x0000002fff2c7219 */ /* 0x020fe4000001162c */
        /* <DEDUP_REMOVED lines=22> */
.L_x_89:
        /* <DEDUP_REMOVED lines=8> */
[----:B------:R-:W1:Y:S04]  /*25d0*/  LDS.S8 R20, [R18+UR7+0x20] ;  /* 0x0000200712147984 */ /* 0x000e680008000200 */
[----:B------:R-:W2:Y:S04]  /*25e0*/  LDS.S8 R21, [R5+UR4+0x1] ;  /* 0x0000010405157984 */ /* 0x000ea80008000200 */
[----:B------:R-:W3:Y:S04]  /*25f0*/  LDS.S8 R22, [R18+UR7+0xa0] ;  /* 0x0000a00712167984 */ /* 0x000ee80008000200 */
[----:B------:R-:W4:Y:S04]  /*2600*/  LDS.S8 R23, [R5+UR4+0x2] ;  /* 0x0000020405177984 */ /* 0x000f280008000200 */
[----:B------:R-:W5:Y:S04]  /*2610*/  LDS.S8 R25, [R5+UR4+0x3] ;  /* 0x0000030405197984 */ /* 0x000f680008000200 */
[----:B------:R-:W5:Y:S04]  /*2620*/  LDS.S8 R24, [R18+UR7+0x120] ;  /* 0x0001200712187984 */ /* 0x000f680008000200 */
[----:B------:R-:W5:Y:S01]  /*2630*/  LDS.S8 R26, [R18+UR7+0x1a0] ;  /* 0x0001a007121a7984 */ /* 0x000f620008000200 */
[----:B0-----:R-:W-:-:S02]  /*2640*/  SHF.R.U32.HI R19, RZ, R46, R19 ;  /* 0x0000002eff137219 */ /* 0x001fc40000011613 */
[-C--:B-1----:R-:W-:Y:S02]  /*2650*/  SHF.R.U32.HI R20, RZ, R47.reuse, R20 ;  /* 0x0000002fff147219 */ /* 0x082fe40000011614 */
[-C--:B--2---:R-:W-:Y:S02]  /*2660*/  SHF.R.U32.HI R21, RZ, R46.reuse, R21 ;  /* 0x0000002eff157219 */ /* 0x084fe40000011615 */
[----:B------:R-:W-:Y:S02]  /*2670*/  LOP3.LUT R20, R19, 0x1, R20, 0x80, !PT ;  /* 0x0000000113147812 */ /* 0x000fe400078e8014 */
[----:B---3--:R-:W-:Y:S02]  /*2680*/  SHF.R.U32.HI R22, RZ, R47, R22 ;  /* 0x0000002fff167219 */ /* 0x008fe40000011616 */
[----:B----4-:R-:W-:Y:S02]  /*2690*/  SHF.R.U32.HI R23, RZ, R46, R23 ;  /* 0x0000002eff177219 */ /* 0x010fe40000011617 */
[----:B------:R-:W-:-:S02]  /*26a0*/  LOP3.LUT R21, R21, 0x1, R22, 0x80, !PT ;  /* 0x0000000115157812 */ /* 0x000fc400078e8016 */
[----:B-----5:R-:W-:Y:S02]  /*26b0*/  SHF.R.U32.HI R25, RZ, R46, R25 ;  /* 0x0000002eff197219 */ /* 0x020fe40000011619 */
[----:B------:R-:W-:Y:S02]  /*26c0*/  IADD3 R20, PT, PT, R21, R20, R45 ;  /* 0x0000001415147210 */ /* 0x000fe40007ffe02d */
[-C--:B------:R-:W-:Y:S02]  /*26d0*/  SHF.R.U32.HI R24, RZ, R47.reuse, R24 ;  /* 0x0000002fff187219 */ /* 0x080fe40000011618 */
[----:B------:R-:W-:Y:S02]  /*26e0*/  SHF.R.U32.HI R26, RZ, R47, R26 ;  /* 0x0000002fff1a7219 */ /* 0x000fe4000001161a */
[----:B------:R-:W-:Y:S02]  /*26f0*/  LOP3.LUT R23, R23, 0x1, R24, 0x80, !PT ;  /* 0x0000000117177812 */ /* 0x000fe400078e8018 */
[----:B------:R-:W-:-:S04]  /*2700*/  LOP3.LUT R25, R25, 0x1, R26, 0x80, !PT ;  /* 0x0000000119197812 */ /* 0x000fc800078e801a */
[----:B------:R-:W-:-:S07]  /*2710*/  IADD3 R45, PT, PT, R25, R23, R20 ;  /* 0x00000017192d7210 */ /* 0x000fce0007ffe014 */
.L_x_92:
        /* <DEDUP_REMOVED lines=18> */
.L_x_93:
[----:B------:R-:W-:Y:S05]  /*2840*/  BRA.U !UP3, `(.L_x_91) ;  /* 0x000000010b207547 */ /* 0x000fea000b800000 */
[----:B------:R-:W-:Y:S02]  /*2850*/  IMAD R5, R41, 0x80, R4 ;  /* 0x0000008029057824 */ /* 0x000fe400078e0204 */
[----:B------:R-:W-:-:S04]  /*2860*/  IMAD R18, R4, 0x80, R42 ;  /* 0x0000008004127824 */ /* 0x000fc800078e022a */
[----:B------:R-:W0:Y:S04]  /*2870*/  LDS.S8 R5, [R5+UR4] ;  /* 0x0000000405057984 */ /* 0x000e280008000200 */
[----:B------:R-:W1:Y:S01]  /*2880*/  LDS.S8 R18, [R18+UR7+0x20] ;  /* 0x0000200712127984 */ /* 0x000e620008000200 */
[----:B0-----:R-:W-:Y:S02]  /*2890*/  SHF.R.U32.HI R4, RZ, R46, R5 ;  /* 0x0000002eff047219 */ /* 0x001fe40000011605 */
[----:B-1----:R-:W-:-:S04]  /*28a0*/  SHF.R.U32.HI R19, RZ, R47, R18 ;  /* 0x0000002fff137219 */ /* 0x002fc80000011612 */
[----:B------:R-:W-:-:S05]  /*28b0*/  LOP3.LUT R4, R4, 0x1, R19, 0x80, !PT ;  /* 0x0000000104047812 */ /* 0x000fca00078e8013 */
[----:B------:R-:W-:-:S07]  /*28c0*/  IMAD.IADD R45, R45, 0x1, R4 ;  /* 0x000000012d2d7824 */ /* 0x000fce00078e0204 */
.L_x_91:
[----:B------:R-:W0:Y:S01]  /*28d0*/  LDCU.U8 UR8, c[0x0][0x3c0] ;  /* 0x00007800ff0877ac */ /* 0x000e220008000000 */
[----:B------:R-:W-:Y:S01]  /*28e0*/  BSSY.RECONVERGENT B2, `(.L_x_94) ;  /* 0x000005e000027945 */ /* 0x000fe20003800200 */
[----:B0-----:R-:W-:-:S06]  /*28f0*/  UPRMT UR8, UR8, 0x8880, URZ ;  /* 0x0000888008087896 */ /* 0x001fcc00080000ff */
[----:B------:R-:W-:-:S04]  /*2900*/  ISETP.NE.AND P2, PT, RZ, UR8, PT ;  /* 0x00000008ff007c0c */ /* 0x000fc8000bf45270 */
[----:B------:R-:W-:-:S13]  /*2910*/  ISETP.LT.U32.OR P0, PT, R45, 0x10, !P2 ;  /* 0x000000102d00780c */ /* 0x000fda0005701470 */
[----:B------:R-:W-:Y:S05]  /*2920*/  @P0 BRA `(.L_x_95) ;  /* 0x0000000400640947 */ /* 0x000fea0003800000 */
        /* <DEDUP_REMOVED lines=14> */
[----:B------:R-:W-:Y:S05]  /*2a10*/  CALL.REL.NOINC `($__internal_1_$__cuda_sm3x_div_rn_noftz_f32_slowpath) ;  /* 0x0000006000847944 */ /* 0x000fea0003c00000 */
.L_x_97:
[----:B------:R-:W-:Y:S05]  /*2a20*/  BSYNC.RECONVERGENT B3 ;  /* 0x0000000000037941 */ /* 0x000fea0003800200 */
.L_x_96:
        /* <DEDUP_REMOVED lines=29> */
[----:B------:R-:W-:-:S05]  /*2c00*/  FSETP.NEU.AND P0, PT, R20, RZ, PT ;  /* 0x000000ff1400720b */ /* 0x000fca0003f0d000 */
[----:B------:R-:W0:Y:S02]  /*2c10*/  FRND.CEIL R19, R19 ;  /* 0x0000001300137307 */ /* 0x000e240000209000 */
[----:B0-----:R-:W-:-:S06]  /*2c20*/  FSEL R43, R19, -INF , P0 ;  /* 0xff800000132b7808 */ /* 0x001fcc0000000000 */
[----:B------:R-:W0:Y:S02]  /*2c30*/  F2F.F64.F32 R48, R43 ;  /* 0x0000002b00307310 */ /* 0x000e240000201800 */
[----:B0-----:R-:W-:Y:S02]  /*2c40*/  IMAD.MOV.U32 R4, RZ, RZ, R48 ;  /* 0x000000ffff047224 */ /* 0x001fe400078e0030 */
[----:B------:R-:W-:-:S07]  /*2c50*/  IMAD.MOV.U32 R5, RZ, RZ, R49 ;  /* 0x000000ffff057224 */ /* 0x000fce00078e0031 */
[----:B------:R-:W-:Y:S05]  /*2c60*/  CALL.REL.NOINC `($_Z30gemm_acim_with_scale_kernel_v2P5char4S0_PfiiiiiPKfS3_bii$__internal_accurate_pow) ;  /* 0x00000064008c7944 */ /* 0x000fea0003c00000 */
[----:B------:R-:W-:Y:S05]  /*2c70*/  BSYNC.RECONVERGENT B0 ;  /* 0x0000000000007941 */ /* 0x000fea0003800200 */
.L_x_98:
        /* <DEDUP_REMOVED lines=13> */
.L_x_101:
[----:B------:R-:W-:-:S11]  /*2d50*/  DADD R4, R48, 2 ;  /* 0x4000000030047429 */ /* 0x000fd60000000000 */
.L_x_100:
[----:B------:R-:W-:Y:S05]  /*2d60*/  BSYNC.RECONVERGENT B0 ;  /* 0x0000000000007941 */ /* 0x000fea0003800200 */
.L_x_99:
        /* <DEDUP_REMOVED lines=16> */
.L_x_103:
[----:B------:R-:W-:Y:S05]  /*2e70*/  BSYNC.RECONVERGENT B3 ;  /* 0x0000000000037941 */ /* 0x000fea0003800200 */
.L_x_102:
[----:B------:R-:W0:Y:S08]  /*2e80*/  F2I.S64 R4, R4 ;  /* 0x0000000400047311 */ /* 0x000e300000201900 */
[----:B0-----:R-:W0:Y:S02]  /*2e90*/  I2F.S64 R5, R4 ;  /* 0x0000000400057312 */ /* 0x001e240000301400 */
[----:B0-----:R-:W-:-:S06]  /*2ea0*/  FMUL R26, R26, R5 ;  /* 0x000000051a1a7220 */ /* 0x001fcc0000400000 */
[----:B------:R0:W1:Y:S02]  /*2eb0*/  F2I.TRUNC.NTZ R45, R26 ;  /* 0x0000001a002d7305 */ /* 0x000064000020f100 */
.L_x_95:
[----:B------:R-:W-:Y:S05]  /*2ec0*/  BSYNC.RECONVERGENT B2 ;  /* 0x0000000000027941 */ /* 0x000fea0003800200 */
.L_x_94:
[----:B------:R-:W2:Y:S01]  /*2ed0*/  LDCU UR8, c[0x0][0x3a8] ;  /* 0x00007500ff0877ac */ /* 0x000ea20008000800 */
[C---:B------:R-:W-:Y:S01]  /*2ee0*/  ISETP.NE.AND P0, PT, R46.reuse, UR5, PT ;  /* 0x000000052e007c0c */ /* 0x040fe2000bf05270 */
[----:B------:R-:W-:Y:S01]  /*2ef0*/  IMAD.IADD R4, R46, 0x1, R47 ;  /* 0x000000012e047824 */ /* 0x000fe200078e022f */
        /* <DEDUP_REMOVED lines=8> */
[----:B------:R-:W1:Y:S01]  /*2f80*/  LDCU UR8, c[0x0][0x3a4] ;  /* 0x00007480ff0877ac */ /* 0x000e620008000800 */
[----:B------:R-:W-:-:S05]  /*2f90*/  VIADD R46, R46, 0x1 ;  /* 0x000000012e2e7836 */ /* 0x000fca0000000000 */
[----:B-1----:R-:W-:-:S13]  /*2fa0*/  ISETP.NE.AND P0, PT, R46, UR8, PT ;  /* 0x000000082e007c0c */ /* 0x002fda000bf05270 */
[----:B------:R-:W-:Y:S05]  /*2fb0*/  @P0 BRA `(.L_x_105) ;  /* 0xfffffff000840947 */ /* 0x000fea000383ffff */
[----:B------:R-:W1:Y:S01]  /*2fc0*/  LDC.64 R4, c[0x0][0x3b8] ;  /* 0x0000ee00ff047b82 */ /* 0x000e620000000a00 */
[----:B------:R-:W-:-:S04]  /*2fd0*/  VIADD R19, R11, UR15 ;  /* 0x0000000f0b137c36 */ /* 0x000fc80008000000 */
[----:B-1----:R-:W-:-:S05]  /*2fe0*/  IMAD.WIDE R4, R19, 0x4, R4 ;  /* 0x0000000413047825 */ /* 0x002fca00078e0204 */
[----:B------:R1:W5:Y:S01]  /*2ff0*/  LDG.E R43, desc[UR12][R4.64] ;  /* 0x0000000c042b7981 */ /* 0x000362000c1e1900 */
[----:B------:R-:W-:Y:S01]  /*3000*/  I2FP.F32.S32 R19, R0 ;  /* 0x0000000000137245 */ /* 0x000fe20000201400 */
[----:B------:R-:W-:Y:S02]  /*3010*/  IMAD.MOV.U32 R48, RZ, RZ, RZ ;  /* 0x000000ffff307224 */ /* 0x000fe400078e00ff */
[----:B------:R-:W-:Y:S02]  /*3020*/  IMAD.MOV.U32 R0, RZ, RZ, RZ ;  /* 0x000000ffff007224 */ /* 0x000fe400078e00ff */
[----:B------:R-:W-:-:S04]  /*3030*/  FMUL R19, R6, R19 ;  /* 0x0000001306137220 */ /* 0x000fc80000400000 */
[----:B-1----:R-:W-:-:S07]  /*3040*/  FMUL R2, R19, R2 ;  /* 0x0000000213027220 */ /* 0x002fce0000400000 */
.L_x_122:
[----:B-1----:R-:W-:-:S07]  /*3050*/  IMAD.MOV.U32 R47, RZ, RZ, RZ ;  /* 0x000000ffff2f7224 */ /* 0x002fce00078e00ff */
.L_x_121:
[----:B------:R-:W-:Y:S02]  /*3060*/  IMAD.MOV.U32 R4, RZ, RZ, RZ ;  /* 0x000000ffff047224 */ /* 0x000fe400078e00ff */
[----:B------:R-:W-:Y:S01]  /*3070*/  IMAD.MOV.U32 R46, RZ, RZ, RZ ;  /* 0x000000ffff2e7224 */ /* 0x000fe200078e00ff */
[----:B-1----:R-:W-:Y:S06]  /*3080*/  BRA.U !UP0, `(.L_x_106) ;  /* 0x0000000108d07547 */ /* 0x002fec000b800000 */
[----:B------:R-:W-:Y:S02]  /*3090*/  IMAD.MOV.U32 R4, RZ, RZ, RZ ;  /* 0x000000ffff047224 */ /* 0x000fe400078e00ff */
[----:B------:R-:W-:-:S07]  /*30a0*/  IMAD.MOV.U32 R46, RZ, RZ, RZ ;  /* 0x000000ffff2e7224 */ /* 0x000fce00078e00ff */
.L_x_107:
[----:B------:R-:W-:Y:S02]  /*30b0*/  IMAD R27, R41, 0x80, R4 ;  /* 0x00000080291b7824 */ /* 0x000fe400078e0204 */
[C---:B------:R-:W-:Y:S02]  /*30c0*/  IMAD R30, R4.reuse, 0x80, R42 ;  /* 0x00000080041e7824 */ /* 0x040fe400078e022a */
[----:B------:R-:W-:Y:S01]  /*30d0*/  VIADD R4, R4, 0x8 ;  /* 0x0000000804047836 */ /* 0x000fe20000000000 */
[----:B------:R-:W1:Y:S04]  /*30e0*/  LDS.S8 R29, [R27+UR4] ;  /* 0x000000041b1d7984 */ /* 0x000e680008000200 */
[----:B------:R-:W2:Y:S01]  /*30f0*/  LDS.S8 R32, [R30+UR7+0x40] ;  /* 0x000040071e207984 */ /* 0x000ea20008000200 */
[----:B------:R-:W-:-:S03]  /*3100*/  ISETP.NE.AND P0, PT, R4, UR20, PT ;  /* 0x0000001404007c0c */ /* 0x000fc6000bf05270 */
[----:B------:R-:W3:Y:S04]  /*3110*/  LDS.S8 R31, [R27+UR4+0x1] ;  /* 0x000001041b1f7984 */ /* 0x000ee80008000200 */
[----:B------:R-:W4:Y:S04]  /*3120*/  LDS.S8 R44, [R30+UR7+0xc0] ;  /* 0x0000c0071e2c7984 */ /* 0x000f280008000200 */
[----:B------:R-:W4:Y:S04]  /*3130*/  LDS.S8 R33, [R27+UR4+0x2] ;  /* 0x000002041b217984 */ /* 0x000f280008000200 */
[----:B0-----:R-:W0:Y:S04]  /*3140*/  LDS.S8 R26, [R30+UR7+0x140] ;  /* 0x000140071e1a7984 */ /* 0x001e280008000200 */
[----:B------:R-:W0:Y:S04]  /*3150*/  LDS.S8 R25, [R27+UR4+0x3] ;  /* 0x000003041b197984 */ /* 0x000e280008000200 */
[----:B------:R-:W0:Y:S04]  /*3160*/  LDS.S8 R24, [R30+UR7+0x1c0] ;  /* 0x0001c0071e187984 */ /* 0x000e280008000200 */
[----:B------:R-:W0:Y:S04]  /*3170*/  LDS.S8 R5, [R27+UR4+0x4] ;  /* 0x000004041b057984 */ /* 0x000e280008000200 */
[----:B------:R-:W0:Y:S04]  /*3180*/  LDS.S8 R18, [R30+UR7+0x240] ;  /* 0x000240071e127984 */ /* 0x000e280008000200 */
[----:B------:R-:W0:Y:S01]  /*3190*/  LDS.S8 R19, [R27+UR4+0x5] ;  /* 0x000005041b137984 */ /* 0x000e220008000200 */
[----:B-1----:R-:W-:-:S03]  /*31a0*/  SHF.R.U32.HI R29, RZ, R48, R29 ;  /* 0x00000030ff1d7219 */ /* 0x002fc6000001161d */
[----:B------:R-:W1:Y:S01]  /*31b0*/  LDS.S8 R20, [R30+UR7+0x2c0] ;  /* 0x0002c0071e147984 */ /* 0x000e620008000200 */
[----:B--2---:R-:W-:-:S03]  /*31c0*/  SHF.R.U32.HI R32, RZ, R47, R32 ;  /* 0x0000002fff207219 */ /* 0x004fc60000011620 */
[----:B------:R-:W2:Y:S01]  /*31d0*/  LDS.S8 R21, [R27+UR4+0x6] ;  /* 0x000006041b157984 */ /* 0x000ea20008000200 */
[----:B---3--:R-:W-:Y:S02]  /*31e0*/  SHF.R.U32.HI R31, RZ, R48, R31 ;  /* 0x00000030ff1f7219 */ /* 0x008fe4000001161f */
[----:B------:R-:W-:Y:S01]  /*31f0*/  LOP3.LUT R29, R29, 0x1, R32, 0x80, !PT ;  /* 0x000000011d1d7812 */ /* 0x000fe200078e8020 */
[----:B------:R-:W3:Y:S01]  /*3200*/  LDS.S8 R23, [R27+UR4+0x7] ;  /* 0x000007041b177984 */ /* 0x000ee20008000200 */
[----:B----4-:R-:W-:-:S03]  /*3210*/  SHF.R.U32.HI R44, RZ, R47, R44 ;  /* 0x0000002fff2c7219 */ /* 0x010fc6000001162c */
[----:B------:R-:W4:Y:S01]  /*3220*/  LDS.S8 R22, [R30+UR7+0x340] ;  /* 0x000340071e167984 */ /* 0x000f220008000200 */
[----:B------:R-:W-:Y:S02]  /*3230*/  LOP3.LUT R31, R31, 0x1, R44, 0x80, !PT ;  /* 0x000000011f1f7812 */ /* 0x000fe400078e802c */
[-C--:B------:R-:W-:Y:S01]  /*3240*/  SHF.R.U32.HI R33, RZ, R48.reuse, R33 ;  /* 0x00000030ff217219 */ /* 0x080fe20000011621 */
[----:B------:R-:W4:Y:S01]  /*3250*/  LDS.S8 R28, [R30+UR7+0x3c0] ;  /* 0x0003c0071e1c7984 */ /* 0x000f220008000200 */
[----:B0-----:R-:W-:Y:S02]  /*3260*/  SHF.R.U32.HI R26, RZ, R47, R26 ;  /* 0x0000002fff1a7219 */ /* 0x001fe4000001161a */
[----:B------:R-:W-:Y:S02]  /*3270*/  IADD3 R29, PT, PT, R31, R29, R46 ;  /* 0x0000001d1f1d7210 */ /* 0x000fe40007ffe02e */
[----:B------:R-:W-:Y:S02]  /*3280*/  SHF.R.U32.HI R25, RZ, R48, R25 ;  /* 0x00000030ff197219 */ /* 0x000fe40000011619 */
[----:B------:R-:W-:-:S02]  /*3290*/  LOP3.LUT R26, R33, 0x1, R26, 0x80, !PT ;  /* 0x00000001211a7812 */ /* 0x000fc400078e801a */
[-C--:B------:R-:W-:Y:S02]  /*32a0*/  SHF.R.U32.HI R24, RZ, R47.reuse, R24 ;  /* 0x0000002fff187219 */ /* 0x080fe40000011618 */
[----:B------:R-:W-:Y:S02]  /*32b0*/  SHF.R.U32.HI R5, RZ, R48, R5 ;  /* 0x00000030ff057219 */ /* 0x000fe40000011605 */
[----:B------:R-:W-:Y:S02]  /*32c0*/  LOP3.LUT R24, R25, 0x1, R24, 0x80, !PT ;  /* 0x0000000119187812 */ /* 0x000fe400078e8018 */
[----:B------:R-:W-:Y:S02]  /*32d0*/  SHF.R.U32.HI R18, RZ, R47, R18 ;  /* 0x0000002fff127219 */ /* 0x000fe40000011612 */
[----:B------:R-:W-:Y:S02]  /*32e0*/  IADD3 R24, PT, PT, R24, R26, R29 ;  /* 0x0000001a18187210 */ /* 0x000fe40007ffe01d */
[----:B------:R-:W-:-:S02]  /*32f0*/  SHF.R.U32.HI R19, RZ, R48, R19 ;  /* 0x00000030ff137219 */ /* 0x000fc40000011613 */
[----:B------:R-:W-:Y:S02]  /*3300*/  LOP3.LUT R5, R5, 0x1, R18, 0x80, !PT ;  /* 0x0000000105057812 */ /* 0x000fe400078e8012 */
[----:B-1----:R-:W-:-:S04]  /*3310*/  SHF.R.U32.HI R20, RZ, R47, R20 ;  /* 0x0000002fff147219 */ /* 0x002fc80000011614 */
[----:B------:R-:W-:Y:S02]  /*3320*/  LOP3.LUT R19, R19, 0x1, R20, 0x80, !PT ;  /* 0x0000000113137812 */ /* 0x000fe400078e8014 */
[-C--:B--2---:R-:W-:Y:S02]  /*3330*/  SHF.R.U32.HI R21, RZ, R48.reuse, R21 ;  /* 0x00000030ff157219 */ /* 0x084fe40000011615 */
[----:B---3--:R-:W-:Y:S02]  /*3340*/  SHF.R.U32.HI R23, RZ, R48, R23 ;  /* 0x00000030ff177219 */ /* 0x008fe40000011617 */
[----:B------:R-:W-:Y:S02]  /*3350*/  IADD3 R5, PT, PT, R19, R5, R24 ;  /* 0x0000000513057210 */ /* 0x000fe40007ffe018 */
[-C--:B----4-:R-:W-:Y:S02]  /*3360*/  SHF.R.U32.HI R22, RZ, R47.reuse, R22 ;  /* 0x0000002fff167219 */ /* 0x090fe40000011616 */
[----:B------:R-:W-:-:S02]  /*3370*/  SHF.R.U32.HI R28, RZ, R47, R28 ;  /* 0x0000002fff1c7219 */ /* 0x000fc4000001161c */
[----:B------:R-:W-:Y:S02]  /*3380*/  LOP3.LUT R22, R21, 0x1, R22, 0x80, !PT ;  /* 0x0000000115167812 */ /* 0x000fe400078e8016 */
[----:B------:R-:W-:-:S04]  /*3390*/  LOP3.LUT R23, R23, 0x1, R28, 0x80, !PT ;  /* 0x0000000117177812 */ /* 0x000fc800078e801c */
[----:B------:R-:W-:Y:S01]  /*33a0*/  IADD3 R46, PT, PT, R23, R22, R5 ;  /* 0x00000016172e7210 */ /* 0x000fe20007ffe005 */
[----:B------:R-:W-:Y:S06]  /*33b0*/  @P0 BRA `(.L_x_107) ;  /* 0xfffffffc003c0947 */ /* 0x000fec000383ffff */
[----:B------:R-:W-:-:S07]  /*33c0*/  IMAD.U32 R4, RZ, RZ, UR20 ;  /* 0x00000014ff047e24 */ /* 0x000fce000f8e00ff */
.L_x_106:
[----:B------:R-:W-:Y:S05]  /*33d0*/  BRA.U !UP1, `(.L_x_108) ;  /* 0x0000000109dc7547 */ /* 0x000fea000b800000 */
[----:B------:R-:W-:Y:S02]  /*33e0*/  UISETP.GE.U32.AND UP2, UPT, UR18, 0x3, UPT ;  /* 0x000000031200788c */ /* 0x000fe4000bf46070 */
[----:B------:R-:W-:-:S07]  /*33f0*/  UISETP.NE.AND UP3, UPT, UR17, URZ, UPT ;  /* 0x000000ff1100728c */ /* 0x000fce000bf65270 */
[----:B------:R-:W-:Y:S05]  /*3400*/  BRA.U !UP2, `(.L_x_109) ;  /* 0x000000010a647547 */ /* 0x000fea000b800000 */
[----:B------:R-:W-:Y:S02]  /*3410*/  IMAD R5, R41, 0x80, R4 ;  /* 0x0000008029057824 */ /* 0x000fe400078e0204 */
[C---:B------:R-:W-:Y:S02]  /*3420*/  IMAD R18, R4.reuse, 0x80, R42 ;  /* 0x0000008004127824 */ /* 0x040fe400078e022a */
[----:B------:R-:W-:Y:S01]  /*3430*/  VIADD R4, R4, 0x4 ;  /* 0x0000000404047836 */ /* 0x000fe20000000000 */
[----:B------:R-:W1:Y:S04]  /*3440*/  LDS.S8 R19, [R5+UR4] ;  /* 0x0000000405137984 */ /* 0x000e680008000200 */
[----:B------:R-:W2:Y:S04]  /*3450*/  LDS.S8 R20, [R18+UR7+0x40] ;  /* 0x0000400712147984 */ /* 0x000ea80008000200 */
[----:B------:R-:W3:Y:S04]  /*3460*/  LDS.S8 R21, [R5+UR4+0x1] ;  /* 0x0000010405157984 */ /* 0x000ee80008000200 */
[----:B------:R-:W4:Y:S04]  /*3470*/  LDS.S8 R22, [R18+UR7+0xc0] ;  /* 0x0000c00712167984 */ /* 0x000f280008000200 */
[----:B------:R-:W4:Y:S04]  /*3480*/  LDS.S8 R23, [R5+UR4+0x2] ;  /* 0x0000020405177984 */ /* 0x000f280008000200 */
[----:B------:R-:W4:Y:S04]  /*3490*/  LDS.S8 R25, [R5+UR4+0x3] ;  /* 0x0000030405197984 */ /* 0x000f280008000200 */
[----:B------:R-:W4:Y:S04]  /*34a0*/  LDS.S8 R24, [R18+UR7+0x140] ;  /* 0x0001400712187984 */ /* 0x000f280008000200 */
[----:B0-----:R-:W0:Y:S01]  /*34b0*/  LDS.S8 R26, [R18+UR7+0x1c0] ;  /* 0x0001c007121a7984 */ /* 0x001e220008000200 */
[----:B-1----:R-:W-:-:S02]  /*34c0*/  SHF.R.U32.HI R19, RZ, R48, R19 ;  /* 0x00000030ff137219 */ /* 0x002fc40000011613 */
[-C--:B--2---:R-:W-:Y:S02]  /*34d0*/  SHF.R.U32.HI R20, RZ, R47.reuse, R20 ;  /* 0x0000002fff147219 */ /* 0x084fe40000011614 */
[-C--:B---3--:R-:W-:Y:S02]  /*34e0*/  SHF.R.U32.HI R21, RZ, R48.reuse, R21 ;  /* 0x00000030ff157219 */ /* 0x088fe40000011615 */
[----:B------:R-:W-:Y:S02]  /*34f0*/  LOP3.LUT R19, R19, 0x1, R20, 0x80, !PT ;  /* 0x0000000113137812 */ /* 0x000fe400078e8014 */
[----:B----4-:R-:W-:Y:S02]  /*3500*/  SHF.R.U32.HI R22, RZ, R47, R22 ;  /* 0x0000002fff167219 */ /* 0x010fe40000011616 */
[----:B------:R-:W-:Y:S02]  /*3510*/  SHF.R.U32.HI R23, RZ, R48, R23 ;  /* 0x00000030ff177219 */ /* 0x000fe40000011617 */
[----:B------:R-:W-:-:S02]  /*3520*/  LOP3.LUT R21, R21, 0x1, R22, 0x80, !PT ;  /* 0x0000000115157812 */ /* 0x000fc400078e8016 */
[----:B------:R-:W-:Y:S02]  /*3530*/  SHF.R.U32.HI R25, RZ, R48, R25 ;  /* 0x00000030ff197219 */ /* 0x000fe40000011619 */
[----:B------:R-:W-:Y:S02]  /*3540*/  IADD3 R19, PT, PT, R21, R19, R46 ;  /* 0x0000001315137210 */ /* 0x000fe40007ffe02e */
[-C--:B------:R-:W-:Y:S02]  /*3550*/  SHF.R.U32.HI R24, RZ, R47.reuse, R24 ;  /* 0x0000002fff187219 */ /* 0x080fe40000011618 */
[----:B0-----:R-:W-:Y:S02]  /*3560*/  SHF.R.U32.HI R26, RZ, R47, R26 ;  /* 0x0000002fff1a7219 */ /* 0x001fe4000001161a */
[----:B------:R-:W-:Y:S02]  /*3570*/  LOP3.LUT R24, R23, 0x1, R24, 0x80, !PT ;  /* 0x0000000117187812 */ /* 0x000fe400078e8018 */
[----:B------:R-:W-:-:S04]  /*3580*/  LOP3.LUT R25, R25, 0x1, R26, 0x80, !PT ;  /* 0x0000000119197812 */ /* 0x000fc800078e801a */
[----:B------:R-:W-:-:S07]  /*3590*/  IADD3 R46, PT, PT, R25, R24, R19 ;  /* 0x00000018192e7210 */ /* 0x000fce0007ffe013 */
.L_x_109:
[----:B------:R-:W-:Y:S05]  /*35a0*/  BRA.U !UP3, `(.L_x_108) ;  /* 0x000000010b687547 */ /* 0x000fea000b800000 */
[----:B------:R-:W-:Y:S02]  /*35b0*/  UISETP.NE.AND UP2, UPT, UR16, URZ, UPT ;  /* 0x000000ff1000728c */ /* 0x000fe4000bf45270 */
        /* <DEDUP_REMOVED lines=8> */
[----:B------:R-:W4:Y:S01]  /*3640*/  LDS.S8 R22, [R18+UR7+0xc0] ;  /* 0x0000c00712167984 */ /* 0x000f220008000200 */
[----:B-1----:R-:W-:-:S02]  /*3650*/  SHF.R.U32.HI R19, RZ, R48, R19 ;  /* 0x00000030ff137219 */ /* 0x002fc40000011613 */
[----:B--2---:R-:W-:Y:S02]  /*3660*/  SHF.R.U32.HI R21, RZ, R48, R21 ;  /* 0x00000030ff157219 */ /* 0x004fe40000011615 */
[-C--:B---3--:R-:W-:Y:S02]  /*3670*/  SHF.R.U32.HI R20, RZ, R47.reuse, R20 ;  /* 0x0000002fff147219 */ /* 0x088fe40000011614 */
[----:B----4-:R-:W-:Y:S02]  /*3680*/  SHF.R.U32.HI R22, RZ, R47, R22 ;  /* 0x0000002fff167219 */ /* 0x010fe40000011616 */
[----:B------:R-:W-:Y:S02]  /*3690*/  LOP3.LUT R19, R19, 0x1, R20, 0x80, !PT ;  /* 0x0000000113137812 */ /* 0x000fe400078e8014 */
[----:B------:R-:W-:-:S04]  /*36a0*/  LOP3.LUT R21, R21, 0x1, R22, 0x80, !PT ;  /* 0x0000000115157812 */ /* 0x000fc800078e8016 */
[----:B------:R-:W-:-:S07]  /*36b0*/  IADD3 R46, PT, PT, R21, R19, R46 ;  /* 0x00000013152e7210 */ /* 0x000fce0007ffe02e */
.L_x_110:
[----:B------:R-:W-:Y:S05]  /*36c0*/  BRA.U !UP3, `(.L_x_108) ;  /* 0x000000010b207547 */ /* 0x000fea000b800000 */
[----:B------:R-:W-:Y:S02]  /*36d0*/  IMAD R5, R41, 0x80, R4 ;  /* 0x0000008029057824 */ /* 0x000fe400078e0204 */
[----:B------:R-:W-:-:S04]  /*36e0*/  IMAD R18, R4, 0x80, R42 ;  /* 0x0000008004127824 */ /* 0x000fc800078e022a */
[----:B------:R-:W1:Y:S04]  /*36f0*/  LDS.S8 R5, [R5+UR4] ;  /* 0x0000000405057984 */ /* 0x000e680008000200 */
[----:B------:R-:W2:Y:S01]  /*3700*/  LDS.S8 R18, [R18+UR7+0x40] ;  /* 0x0000400712127984 */ /* 0x000ea20008000200 */
[----:B-1----:R-:W-:Y:S02]  /*3710*/  SHF.R.U32.HI R4, RZ, R48, R5 ;  /* 0x00000030ff047219 */ /* 0x002fe40000011605 */
[----:B--2---:R-:W-:-:S04]  /*3720*/  SHF.R.U32.HI R19, RZ, R47, R18 ;  /* 0x0000002fff137219 */ /* 0x004fc80000011612 */
[----:B------:R-:W-:-:S05]  /*3730*/  LOP3.LUT R19, R4, 0x1, R19, 0x80, !PT ;  /* 0x0000000104137812 */ /* 0x000fca00078e8013 */
[----:B------:R-:W-:-:S07]  /*3740*/  IMAD.IADD R46, R46, 0x1, R19 ;  /* 0x000000012e2e7824 */ /* 0x000fce00078e0213 */
.L_x_108:
[----:B------:R-:W-:Y:S01]  /*3750*/  ISETP.LT.U32.OR P0, PT, R46, 0x10, !P2 ;  /* 0x000000102e00780c */ /* 0x000fe20005701470 */
[----:B------:R-:W-:-:S12]  /*3760*/  BSSY.RECONVERGENT B2, `(.L_x_111) ;  /* 0x000005b000027945 */ /* 0x000fd80003800200 */
[----:B------:R-:W-:Y:S05]  /*3770*/  @P0 BRA `(.L_x_112) ;  /* 0x0000000400640947 */ /* 0x000fea0003800000 */
[----:B------:R-:W-:Y:S01]  /*3780*/  I2FP.F32.U32 R46, R46 ;  /* 0x0000002e002e7245 */ /* 0x000fe20000201000 */
[----:B------:R-:W-:Y:S01]  /*3790*/  IMAD.MOV.U32 R5, RZ, RZ, 0x3d888889 ;  /* 0x3d888889ff057424 */ /* 0x000fe200078e00ff */
[----:B------:R-:W-:Y:S01]  /*37a0*/  BSSY.RECONVERGENT B3, `(.L_x_113) ;  /* 0x000000d000037945 */ /* 0x000fe20003800200 */
[----:B------:R-:W-:Y:S01]  /*37b0*/  IMAD.MOV.U32 R4, RZ, RZ, 0x41700000 ;  /* 0x41700000ff047424 */ /* 0x000fe200078e00ff */
[----:B------:R-:W1:Y:S03]  /*37c0*/  FCHK P0, R46, 15 ;  /* 0x417000002e007902 */ /* 0x000e660000000000 */
[----:B------:R-:W-:-:S04]  /*37d0*/  FFMA R4, R5, -R4, 1 ;  /* 0x3f80000005047423 */ /* 0x000fc80000000804 */
[----:B------:R-:W-:-:S04]  /*37e0*/  FFMA R5, R4, R5, 0.066666670143604278564 ;  /* 0x3d88888904057423 */ /* 0x000fc80000000005 */
[----:B------:R-:W-:-:S04]  /*37f0*/  FFMA R19, R5, R46, RZ ;  /* 0x0000002e05137223 */ /* 0x000fc800000000ff */
[----:B------:R-:W-:-:S04]  /*3800*/  FFMA R4, R19, -15, R46 ;  /* 0xc170000013047823 */ /* 0x000fc8000000002e */
[----:B------:R-:W-:Y:S01]  /*3810*/  FFMA R4, R5, R4, R19 ;  /* 0x0000000405047223 */ /* 0x000fe20000000013 */
[----:B-1----:R-:W-:Y:S06]  /*3820*/  @!P0 BRA `(.L_x_114) ;  /* 0x0000000000108947 */ /* 0x002fec0003800000 */
[----:B------:R-:W-:Y:S01]  /*3830*/  IMAD.MOV.U32 R23, RZ, RZ, R46 ;  /* 0x000000ffff177224 */ /* 0x000fe200078e002e */
[----:B------:R-:W-:Y:S01]  /*3840*/  MOV R18, 0x3870 ;  /* 0x0000387000127802 */ /* 0x000fe20000000f00 */
[----:B------:R-:W-:-:S07]  /*3850*/  IMAD.MOV.U32 R20, RZ, RZ, 0x41700000 ;  /* 0x41700000ff147424 */ /* 0x000fce00078e00ff */
[----:B0----5:R-:W-:Y:S05]  /*3860*/  CALL.REL.NOINC `($__internal_1_$__cuda_sm3x_div_rn_noftz_f32_slowpath) ;  /* 0x0000005000f07944 */ /* 0x021fea0003c00000 */
.L_x_114:
[----:B------:R-:W-:Y:S05]  /*3870*/  BSYNC.RECONVERGENT B3 ;  /* 0x0000000000037941 */ /* 0x000fea0003800200 */
.L_x_113:
        /* <DEDUP_REMOVED lines=30> */
[----:B------:R-:W1:Y:S02]  /*3a60*/  FRND.CEIL R19, R19 ;  /* 0x0000001300137307 */ /* 0x000e640000209000 */
[----:B-1----:R-:W-:-:S06]  /*3a70*/  FSEL R45, R19, -INF , P0 ;  /* 0xff800000132d7808 */ /* 0x002fcc0000000000 */
[----:B------:R-:W1:Y:S02]  /*3a80*/  F2F.F64.F32 R50, R45 ;  /* 0x0000002d00327310 */ /* 0x000e640000201800 */
[----:B-1----:R-:W-:Y:S02]  /*3a90*/  IMAD.MOV.U32 R4, RZ, RZ, R50 ;  /* 0x000000ffff047224 */ /* 0x002fe400078e0032 */
[----:B------:R-:W-:-:S07]  /*3aa0*/  IMAD.MOV.U32 R5, RZ, RZ, R51 ;  /* 0x000000ffff057224 */ /* 0x000fce00078e0033 */
[----:B0----5:R-:W-:Y:S05]  /*3ab0*/  CALL.REL.NOINC `($_Z30gemm_acim_with_scale_kernel_v2P5char4S0_PfiiiiiPKfS3_bii$__internal_accurate_pow) ;  /* 0x0000005400f87944 */ /* 0x021fea0003c00000 */
[----:B------:R-:W-:Y:S05]  /*3ac0*/  BSYNC.RECONVERGENT B0 ;  /* 0x0000000000007941 */ /* 0x000fea0003800200 */
.L_x_115:
        /* <DEDUP_REMOVED lines=13> */
.L_x_118:
[----:B------:R-:W-:-:S11]  /*3ba0*/  DADD R4, R50, 2 ;  /* 0x4000000032047429 */ /* 0x000fd60000000000 */
.L_x_117:
[----:B------:R-:W-:Y:S05]  /*3bb0*/  BSYNC.RECONVERGENT B0 ;  /* 0x0000000000007941 */ /* 0x000fea0003800200 */
.L_x_116:
        /* <DEDUP_REMOVED lines=16> */
.L_x_120:
[----:B------:R-:W-:Y:S05]  /*3cc0*/  BSYNC.RECONVERGENT B3 ;  /* 0x0000000000037941 */ /* 0x000fea0003800200 */
.L_x_119:
[----:B------:R-:W0:Y:S08]  /*3cd0*/  F2I.S64 R4, R4 ;  /* 0x0000000400047311 */ /* 0x000e300000201900 */
[----:B0-----:R-:W0:Y:S02]  /*3ce0*/  I2F.S64 R18, R4 ;  /* 0x0000000400127312 */ /* 0x001e240000301400 */
[----:B0-----:R-:W-:-:S06]  /*3cf0*/  FMUL R18, R27, R18 ;  /* 0x000000121b127220 */ /* 0x001fcc0000400000 */
[----:B------:R1:W2:Y:S02]  /*3d00*/  F2I.TRUNC.NTZ R46, R18 ;  /* 0x00000012002e7305 */ /* 0x0002a4000020f100 */
.L_x_112:
[----:B------:R-:W-:Y:S05]  /*3d10*/  BSYNC.RECONVERGENT B2 ;  /* 0x0000000000027941 */ /* 0x000fea0003800200 */
.L_x_111:
[----:B------:R-:W3:Y:S01]  /*3d20*/  LDCU UR8, c[0x0][0x3a8] ;  /* 0x00007500ff0877ac */ /* 0x000ee20008000800 */
[----:B------:R-:W-:Y:S01]  /*3d30*/  ISETP.NE.AND P0, PT, R48, UR5, PT ;  /* 0x0000000530007c0c */ /* 0x000fe2000bf05270 */
[C---:B------:R-:W-:Y:S01]  /*3d40*/  IMAD.IADD R4, R47.reuse, 0x1, R48 ;  /* 0x000000012f047824 */ /* 0x040fe200078e0230 */
[C---:B------:R-:W-:Y:S01]  /*3d50*/  ISETP.NE.AND P1, PT, R47.reuse, UR6, PT ;  /* 0x000000062f007c0c */ /* 0x040fe2000bf25270 */
[----:B------:R-:W-:-:S10]  /*3d60*/  VIADD R47, R47, 0x1 ;  /* 0x000000012f2f7836 */ /* 0x000fd40000000000 */
[----:B--2---:R-:W-:Y:S01]  /*3d70*/  @!P0 IMAD.MOV R46, RZ, RZ, -R46 ;  /* 0x000000ffff2e8224 */ /* 0x004fe200078e0a2e */
[----:B---3--:R-:W-:-:S03]  /*3d80*/  ISETP.NE.AND P0, PT, R47, UR8, PT ;  /* 0x000000082f007c0c */ /* 0x008fc6000bf05270 */
[----:B------:R-:W-:-:S05]  /*3d90*/  @!P1 IMAD.MOV R46, RZ, RZ, -R46 ;  /* 0x000000ffff2e9224 */ /* 0x000fca00078e0a2e */
[----:B------:R-:W-:-:S05]  /*3da0*/  SHF.L.U32 R5, R46, R4, RZ ;  /* 0x000000042e057219 */ /* 0x000fca00000006ff */
[----:B------:R-:W-:Y:S01]  /*3db0*/  IMAD.IADD R0, R5, 0x1, R0 ;  /* 0x0000000105007824 */ /* 0x000fe200078e0200 */
[----:B------:R-:W-:Y:S06]  /*3dc0*/  @P0 BRA `(.L_x_121) ;  /* 0xfffffff000a40947 */ /* 0x000fec000383ffff */
[----:B------:R-:W2:Y:S01]  /*3dd0*/  LDCU UR8, c[0x0][0x3a4] ;  /* 0x00007480ff0877ac */ /* 0x000ea20008000800 */
[----:B------:R-:W-:-:S05]  /*3de0*/  VIADD R48, R48, 0x1 ;  /* 0x0000000130307836 */ /* 0x000fca0000000000 */
[----:B--2---:R-:W-:-:S13]  /*3df0*/  ISETP.NE.AND P0, PT, R48, UR8, PT ;  /* 0x0000000830007c0c */ /* 0x004fda000bf05270 */
[----:B------:R-:W-:Y:S05]  /*3e00*/  @P0 BRA `(.L_x_122) ;  /* 0xfffffff000900947 */ /* 0x000fea000383ffff */
[----:B------:R-:W2:Y:S01]  /*3e10*/  LDC.64 R4, c[0x0][0x3b8] ;  /* 0x0000ee00ff047b82 */ /* 0x000ea20000000a00 */
[----:B------:R-:W-:-:S04]  /*3e20*/  VIADD R19, R7, UR15 ;  /* 0x0000000f07137c36 */ /* 0x000fc80008000000 */
[----:B--2---:R-:W-:-:S05]  /*3e30*/  IMAD.WIDE R4, R19, 0x4, R4 ;  /* 0x0000000413047825 */ /* 0x004fca00078e0204 */
[----:B------:R2:W5:Y:S01]  /*3e40*/  LDG.E R45, desc[UR12][R4.64] ;  /* 0x0000000c042d7981 */ /* 0x000562000c1e1900 */
[----:B------:R-:W-:Y:S02]  /*3e50*/  I2FP.F32.S32 R19, R0 ;  /* 0x0000000000137245 */ /* 0x000fe40000201400 */
[----:B------:R-:W-:-:S03]  /*3e60*/  CS2R R46, SRZ ;  /* 0x00000000002e7805 */ /* 0x000fc6000001ff00 */
[----:B------:R-:W-:-:S04]  /*3e70*/  FMUL R0, R6, R19 ;  /* 0x0000001306007220 */ /* 0x000fc80000400000 */
[----:B--2--5:R-:W-:-:S07]  /*3e80*/  FMUL R43, R43, R0 ;  /* 0x000000002b2b7220 */ /* 0x024fce0000400000 */
.L_x_139:
[----:B------:R-:W-:-:S07]  /*3e90*/  IMAD.MOV.U32 R49, RZ, RZ, RZ ;  /* 0x000000ffff317224 */ /* 0x000fce00078e00ff */
.L_x_138:
[----:B------:R-:W-:Y:S02]  /*3ea0*/  IMAD.MOV.U32 R4, RZ, RZ, RZ ;  /* 0x000000ffff047224 */ /* 0x000fe400078e00ff */
[----:B------:R-:W-:Y:S01]  /*3eb0*/  IMAD.MOV.U32 R0, RZ, RZ, RZ ;  /* 0x000000ffff007224 */ /* 0x000fe200078e00ff */
[----:B------:R-:W-:Y:S06]  /*3ec0*/  BRA.U !UP0, `(.L_x_123) ;  /* 0x0000000108d07547 */ /* 0x000fec000b800000 */
[----:B------:R-:W-:Y:S02]  /*3ed0*/  IMAD.MOV.U32 R4, RZ, RZ, RZ ;  /* 0x000000ffff047224 */ /* 0x000fe400078e00ff */
[----:B------:R-:W-:-:S07]  /*3ee0*/  IMAD.MOV.U32 R0, RZ, RZ, RZ ;  /* 0x000000ffff007224 */ /* 0x000fce00078e00ff */
.L_x_124:
[----:B------:R-:W-:Y:S02]  /*3ef0*/  IMAD R29, R41, 0x80, R4 ;  /* 0x00000080291d7824 */ /* 0x000fe400078e0204 */
[C---:B------:R-:W-:Y:S02]  /*3f00*/  IMAD R30, R4.reuse, 0x80, R42 ;  /* 0x00000080041e7824 */ /* 0x040fe400078e022a */
[----:B------:R-:W-:Y:S01]  /*3f10*/  VIADD R4, R4, 0x8 ;  /* 0x0000000804047836 */ /* 0x000fe20000000000 */
[----:B------:R-:W2:Y:S04]  /*3f20*/  LDS.S8 R31, [R29+UR4] ;  /* 0x000000041d1f7984 */ /* 0x000ea80008000200 */
[----:B------:R-:W3:Y:S01]  /*3f30*/  LDS.S8 R32, [R30+UR7+0x60] ;  /* 0x000060071e207984 */ /* 0x000ee20008000200 */
[----:B------:R-:W-:-:S03]  /*3f40*/  ISETP.NE.AND P0, PT, R4, UR20, PT ;  /* 0x0000001404007c0c */ /* 0x000fc6000bf05270 */
[----:B------:R-:W4:Y:S04]  /*3f50*/  LDS.S8 R33, [R29+UR4+0x1] ;  /* 0x000001041d217984 */ /* 0x000f280008000200 */
[----:B------:R-:W5:Y:S04]  /*3f60*/  LDS.S8 R44, [R30+UR7+0xe0] ;  /* 0x0000e0071e2c7984 */ /* 0x000f680008000200 */
[----:B------:R-:W0:Y:S04]  /*3f70*/  LDS.S8 R25, [R29+UR4+0x2] ;  /* 0x000002041d197984 */ /* 0x000e280008000200 */
[----:B------:R-:W0:Y:S04]  /*3f80*/  LDS.S8 R24, [R30+UR7+0x160] ;  /* 0x000160071e187984 */ /* 0x000e280008000200 */
[----:B------:R-:W0:Y:S04]  /*3f90*/  LDS.S8 R21, [R29+UR4+0x3] ;  /* 0x000003041d157984 */ /* 0x000e280008000200 */
[----:B------:R-:W0:Y:S04]  /*3fa0*/  LDS.S8 R22, [R30+UR7+0x1e0] ;  /* 0x0001e0071e167984 */ /* 0x000e280008000200 */
[----:B------:R-:W0:Y:S04]  /*3fb0*/  LDS.S8 R23, [R29+UR4+0x4] ;  /* 0x000004041d177984 */ /* 0x000e280008000200 */
[----:B------:R-:W0:Y:S04]  /*3fc0*/  LDS.S8 R20, [R30+UR7+0x260] ;  /* 0x000260071e147984 */ /* 0x000e280008000200 */
[----:B------:R-:W0:Y:S01]  /*3fd0*/  LDS.S8 R19, [R29+UR4+0x5] ;  /* 0x000005041d137984 */ /* 0x000e220008000200 */
[----:B--2---:R-:W-:-:S03]  /*3fe0*/  SHF.R.U32.HI R31, RZ, R46, R31 ;  /* 0x0000002eff1f7219 */ /* 0x004fc6000001161f */
[----:B-1----:R-:W1:Y:S01]  /*3ff0*/  LDS.S8 R18, [R30+UR7+0x2e0] ;  /* 0x0002e0071e127984 */ /* 0x002e620008000200 */
[----:B---3--:R-:W-:-:S03]  /*4000*/  SHF.R.U32.HI R32, RZ, R49, R32 ;  /* 0x00000031ff207219 */ /* 0x008fc60000011620 */
[----:B------:R-:W2:Y:S01]  /*4010*/  LDS.S8 R5, [R29+UR4+0x6] ;  /* 0x000006041d057984 */ /* 0x000ea20008000200 */
[----:B----4-:R-:W-:Y:S02]  /*4020*/  SHF.R.U32.HI R33, RZ, R46, R33 ;  /* 0x0000002eff217219 */ /* 0x010fe40000011621 */
[----:B------:R-:W-:Y:S01]  /*4030*/  LOP3.LUT R31, R31, 0x1, R32, 0x80, !PT ;  /* 0x000000011f1f7812 */ /* 0x000fe200078e8020 */
[----:B------:R-:W3:Y:S01]  /*4040*/  LDS.S8 R27, [R29+UR4+0x7] ;  /* 0x000007041d1b7984 */ /* 0x000ee20008000200 */
[----:B-----5:R-:W-:-:S03]  /*4050*/  SHF.R.U32.HI R44, RZ, R49, R44 ;  /* 0x00000031ff2c7219 */ /* 0x020fc6000001162c */
[----:B0-----:R-:W0:Y:S01]  /*4060*/  LDS.S8 R26, [R30+UR7+0x360] ;  /* 0x000360071e1a7984 */ /* 0x001e220008000200 */
[----:B------:R-:W-:Y:S02]  /*4070*/  LOP3.LUT R33, R33, 0x1, R44, 0x80, !PT ;  /* 0x0000000121217812 */ /* 0x000fe400078e802c */
[-C--:B------:R-:W-:Y:S01]  /*4080*/  SHF.R.U32.HI R25, RZ, R46.reuse, R25 ;  /* 0x0000002eff197219 */ /* 0x080fe20000011619 */
[----:B------:R-:W4:Y:S01]  /*4090*/  LDS.S8 R28, [R30+UR7+0x3e0] ;  /* 0x0003e0071e1c7984 */ /* 0x000f220008000200 */
[----:B------:R-:W-:Y:S02]  /*40a0*/  SHF.R.U32.HI R24, RZ, R49, R24 ;  /* 0x00000031ff187219 */ /* 0x000fe40000011618 */
        /* <DEDUP_REMOVED lines=15> */
[-C--:B0-----:R-:W-:Y:S02]  /*41a0*/  SHF.R.U32.HI R26, RZ, R49.reuse, R26 ;  /* 0x00000031ff1a7219 */ /* 0x081fe4000001161a */
[----:B----4-:R-:W-:-:S02]  /*41b0*/  SHF.R.U32.HI R28, RZ, R49, R28 ;  /* 0x00000031ff1c7219 */ /* 0x010fc4000001161c */
[----:B------:R-:W-:Y:S02]  /*41c0*/  LOP3.LUT R5, R5, 0x1, R26, 0x80, !PT ;  /* 0x0000000105057812 */ /* 0x000fe400078e801a */
[----:B------:R-:W-:-:S04]  /*41d0*/  LOP3.LUT R27, R27, 0x1, R28, 0x80, !PT ;  /* 0x000000011b1b7812 */ /* 0x000fc800078e801c */
[----:B------:R-:W-:Y:S01]  /*41e0*/  IADD3 R0, PT, PT, R27, R5, R18 ;  /* 0x000000051b007210 */ /* 0x000fe20007ffe012 */
[----:B------:R-:W-:Y:S06]  /*41f0*/  @P0 BRA `(.L_x_124) ;  /* 0xfffffffc003c0947 */ /* 0x000fec000383ffff */
[----:B------:R-:W-:-:S07]  /*4200*/  IMAD.U32 R4, RZ, RZ, UR20 ;  /* 0x00000014ff047e24 */ /* 0x000fce000f8e00ff */
.L_x_123:
[----:B------:R-:W-:Y:S05]  /*4210*/  BRA.U !UP1, `(.L_x_125) ;  /* 0x0000000109dc7547 */ /* 0x000fea000b800000 */
[----:B------:R-:W-:Y:S02]  /*4220*/  UISETP.GE.U32.AND UP2, UPT, UR18, 0x3, UPT ;  /* 0x000000031200788c */ /* 0x000fe4000bf46070 */
[----:B------:R-:W-:-:S07]  /*4230*/  UISETP.NE.AND UP3, UPT, UR17, URZ, UPT ;  /* 0x000000ff1100728c */ /* 0x000fce000bf65270 */
[----:B------:R-:W-:Y:S05]  /*4240*/  BRA.U !UP2, `(.L_x_126) ;  /* 0x000000010a647547 */ /* 0x000fea000b800000 */
[----:B------:R-:W-:Y:S02]  /*4250*/  IMAD R5, R41, 0x80, R4 ;  /* 0x0000008029057824 */ /* 0x000fe400078e0204 */
[C---:B-1----:R-:W-:Y:S02]  /*4260*/  IMAD R18, R4.reuse, 0x80, R42 ;  /* 0x0000008004127824 */ /* 0x042fe400078e022a */
[----:B------:R-:W-:Y:S01]  /*4270*/  VIADD R4, R4, 0x4 ;  /* 0x0000000404047836 */ /* 0x000fe20000000000 */
[----:B------:R-:W1:Y:S04]  /*4280*/  LDS.S8 R19, [R5+UR4] ;  /* 0x0000000405137984 */ /* 0x000e680008000200 */
[----:B------:R-:W2:Y:S04]  /*4290*/  LDS.S8 R20, [R18+UR7+0x60] ;  /* 0x0000600712147984 */ /* 0x000ea80008000200 */
[----:B------:R-:W3:Y:S04]  /*42a0*/  LDS.S8 R21, [R5+UR4+0x1] ;  /* 0x0000010405157984 */ /* 0x000ee80008000200 */
[----:B------:R-:W4:Y:S04]  /*42b0*/  LDS.S8 R22, [R18+UR7+0xe0] ;  /* 0x0000e00712167984 */ /* 0x000f280008000200 */
[----:B------:R-:W5:Y:S04]  /*42c0*/  LDS.S8 R23, [R5+UR4+0x2] ;  /* 0x0000020405177984 */ /* 0x000f680008000200 */
[----:B------:R-:W5:Y:S04]  /*42d0*/  LDS.S8 R25, [R5+UR4+0x3] ;  /* 0x0000030405197984 */ /* 0x000f680008000200 */
[----:B------:R-:W5:Y:S04]  /*42e0*/  LDS.S8 R24, [R18+UR7+0x160] ;  /* 0x0001600712187984 */ /* 0x000f680008000200 */
[----:B0-----:R-:W0:Y:S01]  /*42f0*/  LDS.S8 R26, [R18+UR7+0x1e0] ;  /* 0x0001e007121a7984 */ /* 0x001e220008000200 */
[----:B-1----:R-:W-:-:S02]  /*4300*/  SHF.R.U32.HI R19, RZ, R46, R19 ;  /* 0x0000002eff137219 */ /* 0x002fc40000011613 */
[-C--:B--2---:R-:W-:Y:S02]  /*4310*/  SHF.R.U32.HI R20, RZ, R49.reuse, R20 ;  /* 0x00000031ff147219 */ /* 0x084fe40000011614 */
[-C--:B---3--:R-:W-:Y:S02]  /*4320*/  SHF.R.U32.HI R21, RZ, R46.reuse, R21 ;  /* 0x0000002eff157219 */ /* 0x088fe40000011615 */
[----:B------:R-:W-:Y:S02]  /*4330*/  LOP3.LUT R19, R19, 0x1, R20, 0x80, !PT ;  /* 0x0000000113137812 */ /* 0x000fe400078e8014 */
[----:B----4-:R-:W-:Y:S02]  /*4340*/  SHF.R.U32.HI R22, RZ, R49, R22 ;  /* 0x00000031ff167219 */ /* 0x010fe40000011616 */
[----:B-----5:R-:W-:Y:S02]  /*4350*/  SHF.R.U32.HI R23, RZ, R46, R23 ;  /* 0x0000002eff177219 */ /* 0x020fe40000011617 */
        /* <DEDUP_REMOVED lines=8> */
.L_x_126:
[----:B------:R-:W-:Y:S05]  /*43e0*/  BRA.U !UP3, `(.L_x_125) ;  /* 0x000000010b687547 */ /* 0x000fea000b800000 */
[----:B------:R-:W-:Y:S02]  /*43f0*/  UISETP.NE.AND UP2, UPT, UR16, URZ, UPT ;  /* 0x000000ff1000728c */ /* 0x000fe4000bf45270 */
        /* <DEDUP_REMOVED lines=16> */
.L_x_127:
[----:B------:R-:W-:Y:S05]  /*4500*/  BRA.U !UP3, `(.L_x_125) ;  /* 0x000000010b207547 */ /* 0x000fea000b800000 */
[----:B------:R-:W-:Y:S02]  /*4510*/  IMAD R5, R41, 0x80, R4 ;  /* 0x0000008029057824 */ /* 0x000fe400078e0204 */
[----:B-1----:R-:W-:-:S04]  /*4520*/  IMAD R18, R4, 0x80, R42 ;  /* 0x0000008004127824 */ /* 0x002fc800078e022a */
[----:B------:R-:W1:Y:S04]  /*4530*/  LDS.S8 R5, [R5+UR4] ;  /* 0x0000000405057984 */ /* 0x000e680008000200 */
[----:B------:R-:W2:Y:S01]  /*4540*/  LDS.S8 R18, [R18+UR7+0x60] ;  /* 0x0000600712127984 */ /* 0x000ea20008000200 */
[----:B-1----:R-:W-:Y:S02]  /*4550*/  SHF.R.U32.HI R4, RZ, R46, R5 ;  /* 0x0000002eff047219 */ /* 0x002fe40000011605 */
[----:B--2---:R-:W-:-:S04]  /*4560*/  SHF.R.U32.HI R19, RZ, R49, R18 ;  /* 0x00000031ff137219 */ /* 0x004fc80000011612 */
[----:B------:R-:W-:-:S05]  /*4570*/  LOP3.LUT R19, R4, 0x1, R19, 0x80, !PT ;  /* 0x0000000104137812 */ /* 0x000fca00078e8013 */
[----:B------:R-:W-:-:S07]  /*4580*/  IMAD.IADD R0, R0, 0x1, R19 ;  /* 0x0000000100007824 */ /* 0x000fce00078e0213 */
.L_x_125:
[----:B------:R-:W-:Y:S01]  /*4590*/  ISETP.LT.U32.OR P0, PT, R0, 0x10, !P2 ;  /* 0x000000100000780c */ /* 0x000fe20005701470 */
[----:B------:R-:W-:-:S12]  /*45a0*/  BSSY.RECONVERGENT B2, `(.L_x_128) ;  /* 0x000005b000027945 */ /* 0x000fd80003800200 */
[----:B------:R-:W-:Y:S05]  /*45b0*/  @P0 BRA `(.L_x_129) ;  /* 0x0000000400640947 */ /* 0x000fea0003800000 */
[----:B------:R-:W-:Y:S01]  /*45c0*/  I2FP.F32.U32 R0, R0 ;  /* 0x0000000000007245 */ /* 0x000fe20000201000 */
[----:B------:R-:W-:Y:S01]  /*45d0*/  IMAD.MOV.U32 R5, RZ, RZ, 0x3d888889 ;  /* 0x3d888889ff057424 */ /* 0x000fe200078e00ff */
[----:B------:R-:W-:Y:S01]  /*45e0*/  BSSY.RECONVERGENT B3, `(.L_x_130) ;  /* 0x000000d000037945 */ /* 0x000fe20003800200 */
[----:B------:R-:W-:Y:S01]  /*45f0*/  IMAD.MOV.U32 R4, RZ, RZ, 0x41700000 ;  /* 0x41700000ff047424 */ /* 0x000fe200078e00ff */
[----:B------:R-:W2:Y:S03]  /*4600*/  FCHK P0, R0, 15 ;  /* 0x4170000000007902 */ /* 0x000ea60000000000 */
[----:B------:R-:W-:-:S04]  /*4610*/  FFMA R4, R5, -R4, 1 ;  /* 0x3f80000005047423 */ /* 0x000fc80000000804 */
[----:B------:R-:W-:-:S04]  /*4620*/  FFMA R5, R4, R5, 0.066666670143604278564 ;  /* 0x3d88888904057423 */ /* 0x000fc80000000005 */
[----:B------:R-:W-:-:S04]  /*4630*/  FFMA R19, R5, R0, RZ ;  /* 0x0000000005137223 */ /* 0x000fc800000000ff */
[----:B------:R-:W-:-:S04]  /*4640*/  FFMA R4, R19, -15, R0 ;  /* 0xc170000013047823 */ /* 0x000fc80000000000 */
[----:B------:R-:W-:Y:S01]  /*4650*/  FFMA R4, R5, R4, R19 ;  /* 0x0000000405047223 */ /* 0x000fe20000000013 */
[----:B--2---:R-:W-:Y:S06]  /*4660*/  @!P0 BRA `(.L_x_131) ;  /* 0x0000000000108947 */ /* 0x004fec0003800000 */
[----:B------:R-:W-:Y:S01]  /*4670*/  IMAD.MOV.U32 R23, RZ, RZ, R0 ;  /* 0x000000ffff177224 */ /* 0x000fe200078e0000 */
[----:B-1----:R-:W-:Y:S01]  /*4680*/  MOV R18, 0x46b0 ;  /* 0x000046b000127802 */ /* 0x002fe20000000f00 */
[----:B------:R-:W-:-:S07]  /*4690*/  IMAD.MOV.U32 R20, RZ, RZ, 0x41700000 ;  /* 0x41700000ff147424 */ /* 0x000fce00078e00ff */
[----:B0-----:R-:W-:Y:S05]  /*46a0*/  CALL.REL.NOINC `($__internal_1_$__cuda_sm3x_div_rn_noftz_f32_slowpath) ;  /* 0x0000004400607944 */ /* 0x001fea0003c00000 */
.L_x_131:
[----:B------:R-:W-:Y:S05]  /*46b0*/  BSYNC.RECONVERGENT B3 ;  /* 0x0000000000037941 */ /* 0x000fea0003800200 */
.L_x_130:
        /* <DEDUP_REMOVED lines=10> */
[----:B-1----:R-:W-:Y:S01]  /*4760*/  FADD R18, R4, -1 ;  /* 0xbf80000004127421 */ /* 0x002fe20000000000 */
        /* <DEDUP_REMOVED lines=24> */
[----:B0-----:R-:W-:Y:S05]  /*48f0*/  CALL.REL.NOINC `($_Z30gemm_acim_with_scale_kernel_v2P5char4S0_PfiiiiiPKfS3_bii$__internal_accurate_pow) ;  /* 0x0000004800687944 */ /* 0x001fea0003c00000 */
[----:B------:R-:W-:Y:S05]  /*4900*/  BSYNC.RECONVERGENT B0 ;  /* 0x0000000000007941 */ /* 0x000fea0003800200 */
.L_x_132:
        /* <DEDUP_REMOVED lines=13> */
.L_x_135:
[----:B------:R-:W-:-:S11]  /*49e0*/  DADD R4, R50, 2 ;  /* 0x4000000032047429 */ /* 0x000fd60000000000 */
.L_x_134:
[----:B------:R-:W-:Y:S05]  /*49f0*/  BSYNC.RECONVERGENT B0 ;  /* 0x0000000000007941 */ /* 0x000fea0003800200 */
.L_x_133:
        /* <DEDUP_REMOVED lines=16> */
.L_x_137:
[----:B------:R-:W-:Y:S05]  /*4b00*/  BSYNC.RECONVERGENT B3 ;  /* 0x0000000000037941 */ /* 0x000fea0003800200 */
.L_x_136:
[----:B------:R-:W0:Y:S08]  /*4b10*/  F2I.S64 R4, R4 ;  /* 0x0000000400047311 */ /* 0x000e300000201900 */
[----:B0-----:R-:W0:Y:S02]  /*4b20*/  I2F.S64 R0, R4 ;  /* 0x0000000400007312 */ /* 0x001e240000301400 */
[----:B0-----:R-:W-:-:S06]  /*4b30*/  FMUL R0, R27, R0 ;  /* 0x000000001b007220 */ /* 0x001fcc0000400000 */
[----:B------:R-:W2:Y:S02]  /*4b40*/  F2I.TRUNC.NTZ R0, R0 ;  /* 0x0000000000007305 */ /* 0x000ea4000020f100 */
.L_x_129:
[----:B------:R-:W-:Y:S05]  /*4b50*/  BSYNC.RECONVERGENT B2 ;  /* 0x0000000000027941 */ /* 0x000fea0003800200 */
.L_x_128:
[----:B------:R-:W3:Y:S01]  /*4b60*/  LDCU UR8, c[0x0][0x3a8] ;  /* 0x00007500ff0877ac */ /* 0x000ee20008000800 */
[----:B------:R-:W-:Y:S01]  /*4b70*/  ISETP.NE.AND P0, PT, R46, UR5, PT ;  /* 0x000000052e007c0c */ /* 0x000fe2000bf05270 */
[----:B--2---:R-:W-:Y:S01]  /*4b80*/  IMAD.MOV.U32 R5, RZ, RZ, R0 ;  /* 0x000000ffff057224 */ /* 0x004fe200078e0000 */
[C---:B------:R-:W-:Y:S01]  /*4b90*/  ISETP.NE.AND P1, PT, R49.reuse, UR6, PT ;  /* 0x0000000631007c0c */ /* 0x040fe2000bf25270 */
[C---:B------:R-:W-:Y:S02]  /*4ba0*/  IMAD.IADD R0, R49.reuse, 0x1, R46 ;  /* 0x0000000131007824 */ /* 0x040fe400078e022e */
[----:B------:R-:W-:-:S08]  /*4bb0*/  VIADD R49, R49, 0x1 ;  /* 0x0000000131317836 */ /* 0x000fd00000000000 */
[----:B------:R-:W-:Y:S01]  /*4bc0*/  @!P0 IMAD.MOV R5, RZ, RZ, -R5 ;  /* 0x000000ffff058224 */ /* 0x000fe200078e0a05 */
        /* <DEDUP_REMOVED lines=9> */
[----:B------:R-:W-:-:S05]  /*4c60*/  I2FP.F32.S32 R47, R47 ;  /* 0x0000002f002f7245 */ /* 0x000fca0000201400 */
[----:B------:R-:W-:-:S04]  /*4c70*/  FMUL R6, R6, R47 ;  /* 0x0000002f06067220 */ /* 0x000fc80000400000 */
[----:B------:R-:W-:Y:S01]  /*4c80*/  FMUL R6, R45, R6 ;  /* 0x000000062d067220 */ /* 0x000fe20000400000 */
[----:B------:R-:W-:Y:S06]  /*4c90*/  BRA `(.L_x_140) ;  /* 0x0000003c00a47947 */ /* 0x000fec0003800000 */
.L_x_71:
[----:B------:R-:W0:Y:S01]  /*4ca0*/  LDC.64 R20, c[0x0][0x3b8] ;  /* 0x0000ee00ff147b82 */ /* 0x000e220000000a00 */
[----:B------:R-:W-:Y:S02]  /*4cb0*/  VIADD R23, R14, UR15 ;  /* 0x0000000f0e177c36 */ /* 0x000fe40008000000 */
[----:B------:R-:W-:Y:S02]  /*4cc0*/  VIADD R19, R8, UR15 ;  /* 0x0000000f08137c36 */ /* 0x000fe40008000000 */
[----:B------:R-:W-:Y:S02]  /*4cd0*/  VIADD R5, R11, UR15 ;  /* 0x0000000f0b057c36 */ /* 0x000fe40008000000 */
[----:B------:R-:W-:Y:S02]  /*4ce0*/  VIADD R3, R7, UR15 ;  /* 0x0000000f07037c36 */ /* 0x000fe40008000000 */
[----:B0-----:R-:W-:-:S04]  /*4cf0*/  IMAD.WIDE R22, R23, 0x4, R20 ;  /* 0x0000000417167825 */ /* 0x001fc800078e0214 */
[--C-:B------:R-:W-:Y:S02]  /*4d00*/  IMAD.WIDE R18, R19, 0x4, R20.reuse ;  /* 0x0000000413127825 */ /* 0x100fe400078e0214 */
[----:B------:R-:W2:Y:S02]  /*4d10*/  LDG.E R22, desc[UR12][R22.64] ;  /* 0x0000000c16167981 */ /* 0x000ea4000c1e1900 */
[--C-:B------:R-:W-:Y:S02]  /*4d20*/  IMAD.WIDE R4, R5, 0x4, R20.reuse ;  /* 0x0000000405047825 */ /* 0x100fe400078e0214 */
[----:B------:R-:W3:Y:S02]  /*4d30*/  LDG.E R18, desc[UR12][R18.64] ;  /* 0x0000000c12127981 */ /* 0x000ee4000c1e1900 */
[----:B------:R-:W-:Y:S02]  /*4d40*/  IMAD.WIDE R20, R3, 0x4, R20 ;  /* 0x0000000403147825 */ /* 0x000fe400078e0214 */
[----:B------:R-:W4:Y:S04]  /*4d50*/  LDG.E R4, desc[UR12][R4.64] ;  /* 0x0000000c04047981 */ /* 0x000f28000c1e1900 */
[----:B------:R-:W4:Y:S01]  /*4d60*/  LDG.E R20, desc[UR12][R20.64] ;  /* 0x0000000c14147981 */ /* 0x000f22000c1e1900 */
[----:B-----5:R-:W-:-:S04]  /*4d70*/  FMUL R25, RZ, R6 ;  /* 0x00000006ff197220 */ /* 0x020fc80000400000 */
[----:B--2---:R-:W-:Y:S01]  /*4d80*/  FMUL R3, R22, R25 ;  /* 0x0000001916037220 */ /* 0x004fe20000400000 */
[C---:B---3--:R-:W-:Y:S01]  /*4d90*/  FMUL R2, R25.reuse, R18 ;  /* 0x0000001219027220 */ /* 0x048fe20000400000 */
[C---:B----4-:R-:W-:Y:S01]  /*4da0*/  FMUL R43, R25.reuse, R4 ;  /* 0x00000004192b7220 */ /* 0x050fe20000400000 */
[----:B------:R-:W-:Y:S01]  /*4db0*/  FMUL R6, R25, R20 ;  /* 0x0000001419067220 */ /* 0x000fe20000400000 */
[----:B------:R-:W-:Y:S06]  /*4dc0*/  BRA `(.L_x_140) ;  /* 0x0000003c00587947 */ /* 0x000fec0003800000 */
.L_x_70:
        /* <DEDUP_REMOVED lines=19> */
.L_x_69:
        /* <DEDUP_REMOVED lines=19> */
.L_x_68:
        /* <DEDUP_REMOVED lines=10> */
.L_x_158:
[----:B------:R-:W-:-:S07]  /*50d0*/  IMAD.MOV.U32 R45, RZ, RZ, RZ ;  /* 0x000000ffff2d7224 */ /* 0x000fce00078e00ff */
.L_x_157:
[----:B------:R-:W-:Y:S01]  /*50e0*/  UISETP.GE.AND UP1, UPT, UR14, 0x8, UPT ;  /* 0x000000080e00788c */ /* 0x000fe2000bf26270 */
[----:B0-----:R-:W-:Y:S02]  /*50f0*/  IMAD.MOV.U32 R2, RZ, RZ, RZ ;  /* 0x000000ffff027224 */ /* 0x001fe400078e00ff */
[----:B------:R-:W-:-:S06]  /*5100*/  IMAD.MOV.U32 R43, RZ, RZ, RZ ;  /* 0x000000ffff2b7224 */ /* 0x000fcc00078e00ff */
[----:B------:R-:W-:Y:S05]  /*5110*/  BRA.U !UP1, `(.L_x_142) ;  /* 0x0000000109d07547 */ /* 0x000fea000b800000 */
[----:B------:R-:W-:Y:S02]  /*5120*/  IMAD.MOV.U32 R2, RZ, RZ, RZ ;  /* 0x000000ffff027224 */ /* 0x000fe400078e00ff */
[----:B------:R-:W-:-:S07]  /*5130*/  IMAD.MOV.U32 R43, RZ, RZ, RZ ;  /* 0x000000ffff2b7224 */ /* 0x000fce00078e00ff */
.L_x_143:
        /* <DEDUP_REMOVED lines=50> */
.L_x_142:
        /* <DEDUP_REMOVED lines=30> */
.L_x_145:
        /* <DEDUP_REMOVED lines=18> */
.L_x_146:
        /* <DEDUP_REMOVED lines=9> */
.L_x_144:
        /* <DEDUP_REMOVED lines=21> */
.L_x_150:
[----:B------:R-:W-:Y:S05]  /*5940*/  BSYNC.RECONVERGENT B3 ;  /* 0x0000000000037941 */ /* 0x000fea0003800200 */
.L_x_149:
        /* <DEDUP_REMOVED lines=37> */
.L_x_151:
        /* <DEDUP_REMOVED lines=13> */
.L_x_154:
[----:B------:R-:W-:-:S11]  /*5c70*/  DADD R4, R48, 2 ;  /* 0x4000000030047429 */ /* 0x000fd60000000000 */
.L_x_153:
[----:B------:R-:W-:Y:S05]  /*5c80*/  BSYNC.RECONVERGENT B0 ;  /* 0x0000000000007941 */ /* 0x000fea0003800200 */
.L_x_152:
        /* <DEDUP_REMOVED lines=16> */
.L_x_156:
[----:B------:R-:W-:Y:S05]  /*5d90*/  BSYNC.RECONVERGENT B3 ;  /* 0x0000000000037941 */ /* 0x000fea0003800200 */
.L_x_155:
[----:B------:R-:W0:Y:S08]  /*5da0*/  F2I.S64 R4, R4 ;  /* 0x0000000400047311 */ /* 0x000e300000201900 */
[----:B0-----:R-:W0:Y:S02]  /*5db0*/  I2F.S64 R5, R4 ;  /* 0x0000000400057312 */ /* 0x001e240000301400 */
[----:B0-----:R-:W-:-:S06]  /*5dc0*/  FMUL R2, R2, R5 ;  /* 0x0000000502027220 */ /* 0x001fcc0000400000 */
[----:B------:R0:W1:Y:S02]  /*5dd0*/  F2I.TRUNC.NTZ R43, R2 ;  /* 0x00000002002b7305 */ /* 0x000064000020f100 */
.L_x_148:
[----:B------:R-:W-:Y:S05]  /*5de0*/  BSYNC.RECONVERGENT B2 ;  /* 0x0000000000027941 */ /* 0x000fea0003800200 */
.L_x_147:
[----:B------:R-:W-:Y:S01]  /*5df0*/  ISETP.NE.AND P0, PT, R46, 0x7, PT ;  /* 0x000000072e00780c */ /* 0x000fe20003f05270 */
[C---:B0-----:R-:W-:Y:S01]  /*5e00*/  IMAD.IADD R2, R45.reuse, 0x1, R46 ;  /* 0x000000012d027824 */ /* 0x041fe200078e022e */
[C---:B------:R-:W-:Y:S01]  /*5e10*/  ISETP.NE.AND P1, PT, R45.reuse, 0x7, PT ;  /* 0x000000072d00780c */ /* 0x040fe20003f25270 */
[----:B------:R-:W-:-:S10]  /*5e20*/  VIADD R45, R45, 0x1 ;  /* 0x000000012d2d7836 */ /* 0x000fd40000000000 */
[----:B-1----:R-:W-:Y:S01]  /*5e30*/  @!P0 IMAD.MOV R43, RZ, RZ, -R43 ;  /* 0x000000ffff2b8224 */ /* 0x002fe200078e0a2b */
[----:B------:R-:W-:-:S03]  /*5e40*/  ISETP.NE.AND P0, PT, R45, 0x8, PT ;  /* 0x000000082d00780c */ /* 0x000fc60003f05270 */
[----:B------:R-:W-:-:S05]  /*5e50*/  @!P1 IMAD.MOV R43, RZ, RZ, -R43 ;  /* 0x000000ffff2b9224 */ /* 0x000fca00078e0a2b */
[----:B------:R-:W-:-:S05]  /*5e60*/  SHF.L.U32 R5, R43, R2, RZ ;  /* 0x000000022b057219 */ /* 0x000fca00000006ff */
[----:B------:R-:W-:Y:S01]  /*5e70*/  IMAD.IADD R0, R5, 0x1, R0 ;  /* 0x0000000105007824 */ /* 0x000fe200078e0200 */
[----:B------:R-:W-:Y:S06]  /*5e80*/  @P0 BRA `(.L_x_157) ;  /* 0xfffffff000940947 */ /* 0x000fec000383ffff */
[----:B------:R-:W-:-:S05]  /*5e90*/  VIADD R46, R46, 0x1 ;  /* 0x000000012e2e7836 */ /* 0x000fca0000000000 */
[----:B------:R-:W-:-:S13]  /*5ea0*/  ISETP.NE.AND P0, PT, R46, 0x8, PT ;  /* 0x000000082e00780c */ /* 0x000fda0003f05270 */
        /* <DEDUP_REMOVED lines=10> */
.L_x_175:
[----:B0-----:R-:W-:-:S07]  /*5f50*/  IMAD.MOV.U32 R47, RZ, RZ, RZ ;  /* 0x000000ffff2f7224 */ /* 0x001fce00078e00ff */
.L_x_174:
[----:B------:R-:W-:Y:S02]  /*5f60*/  IMAD.MOV.U32 R4, RZ, RZ, RZ ;  /* 0x000000ffff047224 */ /* 0x000fe400078e00ff */
[----:B------:R-:W-:Y:S01]  /*5f70*/  IMAD.MOV.U32 R45, RZ, RZ, RZ ;  /* 0x000000ffff2d7224 */ /* 0x000fe200078e00ff */
[----:B0-----:R-:W-:Y:S06]  /*5f80*/  BRA.U !UP1, `(.L_x_159) ;  /* 0x0000000109d07547 */ /* 0x001fec000b800000 */
[----:B------:R-:W-:Y:S02]  /*5f90*/  IMAD.MOV.U32 R4, RZ, RZ, RZ ;  /* 0x000000ffff047224 */ /* 0x000fe400078e00ff */
[----:B------:R-:W-:-:S07]  /*5fa0*/  IMAD.MOV.U32 R45, RZ, RZ, RZ ;  /* 0x000000ffff2d7224 */ /* 0x000fce00078e00ff */
.L_x_160:
        /* <DEDUP_REMOVED lines=50> */
.L_x_159:
        /* <DEDUP_REMOVED lines=29> */
.L_x_162:
        /* <DEDUP_REMOVED lines=18> */
.L_x_163:
        /* <DEDUP_REMOVED lines=9> */
.L_x_161:
        /* <DEDUP_REMOVED lines=21> */
.L_x_167:
[----:B------:R-:W-:Y:S05]  /*67a0*/  BSYNC.RECONVERGENT B3 ;  /* 0x0000000000037941 */ /* 0x000fea0003800200 */
.L_x_166:
        /* <DEDUP_REMOVED lines=37> */
.L_x_168:
        /* <DEDUP_REMOVED lines=13> */
.L_x_171:
[----:B------:R-:W-:-:S11]  /*6ad0*/  DADD R4, R48, 2 ;  /* 0x4000000030047429 */ /* 0x000fd60000000000 */
.L_x_170:
[----:B------:R-:W-:Y:S05]  /*6ae0*/  BSYNC.RECONVERGENT B0 ;  /* 0x0000000000007941 */ /* 0x000fea0003800200 */
.L_x_169:
        /* <DEDUP_REMOVED lines=16> */
.L_x_173:
[----:B------:R-:W-:Y:S05]  /*6bf0*/  BSYNC.RECONVERGENT B3 ;  /* 0x0000000000037941 */ /* 0x000fea0003800200 */
.L_x_172:
[----:B------:R-:W0:Y:S08]  /*6c00*/  F2I.S64 R4, R4 ;  /* 0x0000000400047311 */ /* 0x000e300000201900 */
[----:B0-----:R-:W0:Y:S02]  /*6c10*/  I2F.S64 R5, R4 ;  /* 0x0000000400057312 */ /* 0x001e240000301400 */
[----:B0-----:R-:W-:-:S06]  /*6c20*/  FMUL R26, R26, R5 ;  /* 0x000000051a1a7220 */ /* 0x001fcc0000400000 */
[----:B------:R0:W1:Y:S02]  /*6c30*/  F2I.TRUNC.NTZ R45, R26 ;  /* 0x0000001a002d7305 */ /* 0x000064000020f100 */
.L_x_165:
[----:B------:R-:W-:Y:S05]  /*6c40*/  BSYNC.RECONVERGENT B2 ;  /* 0x0000000000027941 */ /* 0x000fea0003800200 */
.L_x_164:
[C---:B------:R-:W-:Y:S01]  /*6c50*/  ISETP.NE.AND P0, PT, R46.reuse, 0x7, PT ;  /* 0x000000072e00780c */ /* 0x040fe20003f05270 */
[----:B------:R-:W-:Y:S01]  /*6c60*/  IMAD.IADD R4, R46, 0x1, R47 ;  /* 0x000000012e047824 */ /* 0x000fe200078e022f */
        /* <DEDUP_REMOVED lines=20> */
.L_x_192:
[----:B------:R-:W-:-:S07]  /*6db0*/  IMAD.MOV.U32 R48, RZ, RZ, RZ ;  /* 0x000000ffff307224 */ /* 0x000fce00078e00ff */
.L_x_191:
[----:B------:R-:W-:Y:S02]  /*6dc0*/  IMAD.MOV.U32 R0, RZ, RZ, RZ ;  /* 0x000000ffff007224 */ /* 0x000fe400078e00ff */
[----:B------:R-:W-:Y:S01]  /*6dd0*/  IMAD.MOV.U32 R18, RZ, RZ, RZ ;  /* 0x000000ffff127224 */ /* 0x000fe200078e00ff */
[----:B------:R-:W-:Y:S06]  /*6de0*/  BRA.U !UP1, `(.L_x_176) ;  /* 0x0000000109d07547 */ /* 0x000fec000b800000 */
[----:B------:R-:W-:Y:S02]  /*6df0*/  IMAD.MOV.U32 R0, RZ, RZ, RZ ;  /* 0x000000ffff007224 */ /* 0x000fe400078e00ff */
[----:B------:R-:W-:-:S07]  /*6e00*/  IMAD.MOV.U32 R18, RZ, RZ, RZ ;  /* 0x000000ffff127224 */ /* 0x000fce00078e00ff */
.L_x_177:
        /* <DEDUP_REMOVED lines=9> */
[----:B------:R-:W4:Y:S04]  /*6ea0*/  LDS.S8 R25, [R29+UR7+0x140] ;  /* 0x000140071d197984 */ /* 0x000f280008000200 */
[----:B0-----:R-:W0:Y:S04]  /*6eb0*/  LDS.S8 R26, [R28+UR4+0x3] ;  /* 0x000003041c1a7984 */ /* 0x001e280008000200 */
        /* <DEDUP_REMOVED lines=14> */
[----:B------:R-:W-:Y:S01]  /*6fa0*/  SHF.R.U32.HI R44, RZ, R45, R44 ;  /* 0x0000002dff2c7219 */ /* 0x000fe2000001162c */
[----:B------:R-:W4:Y:S01]  /*6fb0*/  LDS.S8 R27, [R29+UR7+0x3c0] ;  /* 0x0003c0071d1b7984 */ /* 0x000f220008000200 */
[----:B------:R-:W-:Y:S02]  /*6fc0*/  SHF.R.U32.HI R25, RZ, R48, R25 ;  /* 0x00000030ff197219 */ /* 0x000fe40000011619 */
[----:B------:R-:W-:Y:S02]  /*6fd0*/  IADD3 R31, PT, PT, R32, R31, R18 ;  /* 0x0000001f201f7210 */ /* 0x000fe40007ffe012 */
[----:B0-----:R-:W-:Y:S02]  /*6fe0*/  SHF.R.U32.HI R26, RZ, R45, R26 ;  /* 0x0000002dff1a7219 */ /* 0x001fe4000001161a */
        /* <DEDUP_REMOVED lines=20> */
.L_x_176:
        /* <DEDUP_REMOVED lines=12> */
[----:B0-----:R-:W0:Y:S04]  /*71f0*/  LDS.S8 R26, [R4+UR4+0x3] ;  /* 0x00000304041a7984 */ /* 0x001e280008000200 */
[----:B------:R-:W0:Y:S04]  /*7200*/  LDS.S8 R23, [R5+UR7+0x140] ;  /* 0x0001400705177984 */ /* 0x000e280008000200 */
[----:B------:R-:W0:Y:S01]  /*7210*/  LDS.S8 R25, [R5+UR7+0x1c0] ;  /* 0x0001c00705197984 */ /* 0x000e220008000200 */
[----:B-1----:R-:W-:-:S02]  /*7220*/  SHF.R.U32.HI R20, RZ, R45, R20 ;  /* 0x0000002dff147219 */ /* 0x002fc40000011614 */
[-C--:B--2---:R-:W-:Y:S02]  /*7230*/  SHF.R.U32.HI R19, RZ, R48.reuse, R19 ;  /* 0x00000030ff137219 */ /* 0x084fe40000011613 */
[-C--:B---3--:R-:W-:Y:S02]  /*7240*/  SHF.R.U32.HI R22, RZ, R45.reuse, R22 ;  /* 0x0000002dff167219 */ /* 0x088fe40000011616 */
[----:B------:R-:W-:Y:S02]  /*7250*/  LOP3.LUT R19, R20, 0x1, R19, 0x80, !PT ;  /* 0x0000000114137812 */ /* 0x000fe400078e8013 */
[----:B----4-:R-:W-:Y:S02]  /*7260*/  SHF.R.U32.HI R21, RZ, R48, R21 ;  /* 0x00000030ff157219 */ /* 0x010fe40000011615 */
[----:B------:R-:W-:Y:S02]  /*7270*/  SHF.R.U32.HI R24, RZ, R45, R24 ;  /* 0x0000002dff187219 */ /* 0x000fe40000011618 */
[----:B------:R-:W-:-:S02]  /*7280*/  LOP3.LUT R21, R22, 0x1, R21, 0x80, !PT ;  /* 0x0000000116157812 */ /* 0x000fc400078e8015 */
[----:B0-----:R-:W-:Y:S02]  /*7290*/  SHF.R.U32.HI R26, RZ, R45, R26 ;  /* 0x0000002dff1a7219 */ /* 0x001fe4000001161a */
[----:B------:R-:W-:Y:S02]  /*72a0*/  IADD3 R18, PT, PT, R21, R19, R18 ;  /* 0x0000001315127210 */ /* 0x000fe40007ffe012 */
[-C--:B------:R-:W-:Y:S02]  /*72b0*/  SHF.R.U32.HI R23, RZ, R48.reuse, R23 ;  /* 0x00000030ff177219 */ /* 0x080fe40000011617 */
[----:B------:R-:W-:Y:S02]  /*72c0*/  SHF.R.U32.HI R25, RZ, R48, R25 ;  /* 0x00000030ff197219 */ /* 0x000fe40000011619 */
[----:B------:R-:W-:Y:S02]  /*72d0*/  LOP3.LUT R23, R24, 0x1, R23, 0x80, !PT ;  /* 0x0000000118177812 */ /* 0x000fe400078e8017 */
[----:B------:R-:W-:-:S04]  /*72e0*/  LOP3.LUT R25, R26, 0x1, R25, 0x80, !PT ;  /* 0x000000011a197812 */ /* 0x000fc800078e8019 */
[----:B------:R-:W-:-:S07]  /*72f0*/  IADD3 R18, PT, PT, R25, R23, R18 ;  /* 0x0000001719127210 */ /* 0x000fce0007ffe012 */
.L_x_179:
        /* <DEDUP_REMOVED lines=18> */
.L_x_180:
        /* <DEDUP_REMOVED lines=9> */
.L_x_178:
[----:B------:R-:W-:Y:S01]  /*74b0*/  ISETP.LT.U32.OR P0, PT, R18, 0x10, !P2 ;  /* 0x000000101200780c */ /* 0x000fe20005701470 */
[----:B------:R-:W-:-:S12]  /*74c0*/  BSSY.RECONVERGENT B2, `(.L_x_181) ;  /* 0x000005b000027945 */ /* 0x000fd80003800200 */
[----:B------:R-:W-:Y:S05]  /*74d0*/  @P0 BRA `(.L_x_182) ;  /* 0x0000000400640947 */ /* 0x000fea0003800000 */
[----:B------:R-:W-:Y:S01]  /*74e0*/  IMAD.MOV.U32 R5, RZ, RZ, 0x3d888889 ;  /* 0x3d888889ff057424 */ /* 0x000fe200078e00ff */
[----:B------:R-:W-:Y:S01]  /*74f0*/  BSSY.RECONVERGENT B3, `(.L_x_183) ;  /* 0x000000e000037945 */ /* 0x000fe20003800200 */
[----:B------:R-:W-:-:S04]  /*7500*/  IMAD.MOV.U32 R0, RZ, RZ, 0x41700000 ;  /* 0x41700000ff007424 */ /* 0x000fc800078e00ff */
[----:B------:R-:W-:Y:S01]  /*7510*/  FFMA R4, R5, -R0, 1 ;  /* 0x3f80000005047423 */ /* 0x000fe20000000800 */
[----:B------:R-:W-:-:S03]  /*7520*/  I2FP.F32.U32 R0, R18 ;  /* 0x0000001200007245 */ /* 0x000fc60000201000 */
[----:B------:R-:W-:Y:S01]  /*7530*/  FFMA R5, R4, R5, 0.066666670143604278564 ;  /* 0x3d88888904057423 */ /* 0x000fe20000000005 */
[----:B------:R-:W1:Y:S03]  /*7540*/  FCHK P0, R0, 15 ;  /* 0x4170000000007902 */ /* 0x000e660000000000 */
        /* <DEDUP_REMOVED lines=8> */
.L_x_184:
[----:B------:R-:W-:Y:S05]  /*75d0*/  BSYNC.RECONVERGENT B3 ;  /* 0x0000000000037941 */ /* 0x000fea0003800200 */
.L_x_183:
        /* <DEDUP_REMOVED lines=37> */
.L_x_185:
        /* <DEDUP_REMOVED lines=13> */
.L_x_188:
[----:B------:R-:W-:-:S11]  /*7900*/  DADD R4, R50, 2 ;  /* 0x4000000032047429 */ /* 0x000fd60000000000 */
.L_x_187:
[----:B------:R-:W-:Y:S05]  /*7910*/  BSYNC.RECONVERGENT B0 ;  /* 0x0000000000007941 */ /* 0x000fea0003800200 */
.L_x_186:
        /* <DEDUP_REMOVED lines=16> */
.L_x_190:
[----:B------:R-:W-:Y:S05]  /*7a20*/  BSYNC.RECONVERGENT B3 ;  /* 0x0000000000037941 */ /* 0x000fea0003800200 */
.L_x_189:
[----:B------:R-:W0:Y:S08]  /*7a30*/  F2I.S64 R4, R4 ;  /* 0x0000000400047311 */ /* 0x000e300000201900 */
[----:B0-----:R-:W0:Y:S02]  /*7a40*/  I2F.S64 R0, R4 ;  /* 0x0000000400007312 */ /* 0x001e240000301400 */
[----:B0-----:R-:W-:-:S06]  /*7a50*/  FMUL R0, R27, R0 ;  /* 0x000000001b007220 */ /* 0x001fcc0000400000 */
[----:B------:R1:W2:Y:S02]  /*7a60*/  F2I.TRUNC.NTZ R18, R0 ;  /* 0x0000000000127305 */ /* 0x0002a4000020f100 */
.L_x_182:
[----:B------:R-:W-:Y:S05]  /*7a70*/  BSYNC.RECONVERGENT B2 ;  /* 0x0000000000027941 */ /* 0x000fea0003800200 */
.L_x_181:
[----:B------:R-:W-:Y:S01]  /*7a80*/  ISETP.NE.AND P0, PT, R45, 0x7, PT ;  /* 0x000000072d00780c */ /* 0x000fe20003f05270 */
[C---:B-1----:R-:W-:Y:S01]  /*7a90*/  IMAD.IADD R0, R48.reuse, 0x1, R45 ;  /* 0x0000000130007824 */ /* 0x042fe200078e022d */
[C---:B------:R-:W-:Y:S01]  /*7aa0*/  ISETP.NE.AND P1, PT, R48.reuse, 0x7, PT ;  /* 0x000000073000780c */ /* 0x040fe20003f25270 */
[----:B------:R-:W-:-:S10]  /*7ab0*/  VIADD R48, R48, 0x1 ;  /* 0x0000000130307836 */ /* 0x000fd40000000000 */
[----:B--2---:R-:W-:Y:S01]  /*7ac0*/  @!P0 IMAD.MOV R18, RZ, RZ, -R18 ;  /* 0x000000ffff128224 */ /* 0x004fe200078e0a12 */
        /* <DEDUP_REMOVED lines=12> */
[----:B------:R-:W-:Y:S02]  /*7b90*/  I2FP.F32.S32 R19, R46 ;  /* 0x0000002e00137245 */ /* 0x000fe40000201400 */
[----:B------:R-:W-:-:S03]  /*7ba0*/  CS2R R46, SRZ ;  /* 0x00000000002e7805 */ /* 0x000fc6000001ff00 */
[----:B------:R-:W-:-:S04]  /*7bb0*/  FMUL R0, R6, R19 ;  /* 0x0000001306007220 */ /* 0x000fc80000400000 */
[----:B-1---5:R-:W-:-:S07]  /*7bc0*/  FMUL R43, R43, R0 ;  /* 0x000000002b2b7220 */ /* 0x022fce0000400000 */
.L_x_209:
[----:B------:R-:W-:-:S07]  /*7bd0*/  IMAD.MOV.U32 R49, RZ, RZ, RZ ;  /* 0x000000ffff317224 */ /* 0x000fce00078e00ff */
.L_x_208:
[----:B------:R-:W-:Y:S02]  /*7be0*/  IMAD.MOV.U32 R4, RZ, RZ, RZ ;  /* 0x000000ffff047224 */ /* 0x000fe400078e00ff */
[----:B------:R-:W-:Y:S01]  /*7bf0*/  IMAD.MOV.U32 R0, RZ, RZ, RZ ;  /* 0x000000ffff007224 */ /* 0x000fe200078e00ff */
[----:B------:R-:W-:Y:S06]  /*7c00*/  BRA.U !UP1, `(.L_x_193) ;  /* 0x0000000109d07547 */ /* 0x000fec000b800000 */
[----:B------:R-:W-:Y:S02]  /*7c10*/  IMAD.MOV.U32 R4, RZ, RZ, RZ ;  /* 0x000000ffff047224 */ /* 0x000fe400078e00ff */
[----:B------:R-:W-:-:S07]  /*7c20*/  IMAD.MOV.U32 R0, RZ, RZ, RZ ;  /* 0x000000ffff007224 */ /* 0x000fce00078e00ff */
.L_x_194:
        /* <DEDUP_REMOVED lines=8> */
[----:B------:R-:W5:Y:S04]  /*7cb0*/  LDS.S8 R25, [R29+UR4+0x2] ;  /* 0x000002041d197984 */ /* 0x000f680008000200 */
[----:B------:R-:W5:Y:S04]  /*7cc0*/  LDS.S8 R24, [R30+UR7+0x160] ;  /* 0x000160071e187984 */ /* 0x000f680008000200 */
[----:B------:R-:W5:Y:S04]  /*7cd0*/  LDS.S8 R21, [R29+UR4+0x3] ;  /* 0x000003041d157984 */ /* 0x000f680008000200 */
[----:B------:R-:W5:Y:S04]  /*7ce0*/  LDS.S8 R22, [R30+UR7+0x1e0] ;  /* 0x0001e0071e167984 */ /* 0x000f680008000200 */
[----:B------:R-:W5:Y:S04]  /*7cf0*/  LDS.S8 R23, [R29+UR4+0x4] ;  /* 0x000004041d177984 */ /* 0x000f680008000200 */
[----:B------:R-:W5:Y:S04]  /*7d00*/  LDS.S8 R20, [R30+UR7+0x260] ;  /* 0x000260071e147984 */ /* 0x000f680008000200 */
[----:B------:R-:W5:Y:S01]  /*7d10*/  LDS.S8 R19, [R29+UR4+0x5] ;  /* 0x000005041d137984 */ /* 0x000f620008000200 */
        /* <DEDUP_REMOVED lines=8> */
[----:B0-----:R-:W0:Y:S01]  /*7da0*/  LDS.S8 R26, [R30+UR7+0x360] ;  /* 0x000360071e1a7984 */ /* 0x001e220008000200 */
[----:B------:R-:W-:Y:S02]  /*7db0*/  LOP3.LUT R33, R33, 0x1, R44, 0x80, !PT ;  /* 0x0000000121217812 */ /* 0x000fe400078e802c */
[-C--:B-----5:R-:W-:Y:S01]  /*7dc0*/  SHF.R.U32.HI R25, RZ, R46.reuse, R25 ;  /* 0x0000002eff197219 */ /* 0x0a0fe20000011619 */
        /* <DEDUP_REMOVED lines=24> */
.L_x_193:
        /* <DEDUP_REMOVED lines=29> */
.L_x_196:
        /* <DEDUP_REMOVED lines=18> */
.L_x_197:
        /* <DEDUP_REMOVED lines=9> */
.L_x_195:
        /* <DEDUP_REMOVED lines=17> */
[----:B0-----:R-:W-:Y:S05]  /*83e0*/  CALL.REL.NOINC `($__internal_1_$__cuda_sm3x_div_rn_noftz_f32_slowpath) ;  /* 0x0000000800107944 */ /* 0x001fea0003c00000 */
.L_x_201:
[----:B------:R-:W-:Y:S05]  /*83f0*/  BSYNC.RECONVERGENT B3 ;  /* 0x0000000000037941 */ /* 0x000fea0003800200 */
.L_x_200:
        /* <DEDUP_REMOVED lines=37> */
.L_x_202:
        /* <DEDUP_REMOVED lines=13> */
.L_x_205:
[----:B------:R-:W-:-:S11]  /*8720*/  DADD R4, R50, 2 ;  /* 0x4000000032047429 */ /* 0x000fd60000000000 */
.L_x_204:
[----:B------:R-:W-:Y:S05]  /*8730*/  BSYNC.RECONVERGENT B0 ;  /* 0x0000000000007941 */ /* 0x000fea0003800200 */
.L_x_203:
        /* <DEDUP_REMOVED lines=16> */
.L_x_207:
[----:B------:R-:W-:Y:S05]  /*8840*/  BSYNC.RECONVERGENT B3 ;  /* 0x0000000000037941 */ /* 0x000fea0003800200 */
.L_x_206:
[----:B------:R-:W0:Y:S08]  /*8850*/  F2I.S64 R4, R4 ;  /* 0x0000000400047311 */ /* 0x000e300000201900 */
[----:B0-----:R-:W0:Y:S02]  /*8860*/  I2F.S64 R0, R4 ;  /* 0x0000000400007312 */ /* 0x001e240000301400 */
[----:B0-----:R-:W-:-:S06]  /*8870*/  FMUL R0, R27, R0 ;  /* 0x000000001b007220 */ /* 0x001fcc0000400000 */
[----:B------:R-:W1:Y:S02]  /*8880*/  F2I.TRUNC.NTZ R0, R0 ;  /* 0x0000000000007305 */ /* 0x000e64000020f100 */
.L_x_199:
[----:B------:R-:W-:Y:S05]  /*8890*/  BSYNC.RECONVERGENT B2 ;  /* 0x0000000000027941 */ /* 0x000fea0003800200 */
.L_x_198:
[----:B------:R-:W-:Y:S01]  /*88a0*/  ISETP.NE.AND P0, PT, R46, 0x7, PT ;  /* 0x000000072e00780c */ /* 0x000fe20003f05270 */
[----:B-1----:R-:W-:Y:S01]  /*88b0*/  IMAD.MOV.U32 R5, RZ, RZ, R0 ;  /* 0x000000ffff057224 */ /* 0x002fe200078e0000 */
[C---:B------:R-:W-:Y:S01]  /*88c0*/  ISETP.NE.AND P1, PT, R49.reuse, 0x7, PT ;  /* 0x000000073100780c */ /* 0x040fe20003f25270 */
[C---:B------:R-:W-:Y:S02]  /*88d0*/  IMAD.IADD R0, R49.reuse, 0x1, R46 ;  /* 0x0000000131007824 */ /* 0x040fe400078e022e */
[----:B------:R-:W-:-:S08]  /*88e0*/  VIADD R49, R49, 0x1 ;  /* 0x0000000131317836 */ /* 0x000fd00000000000 */
[----:B------:R-:W-:Y:S01]  /*88f0*/  @!P0 IMAD.MOV R5, RZ, RZ, -R5 ;  /* 0x000000ffff058224 */ /* 0x000fe200078e0a05 */
        /* <DEDUP_REMOVED lines=8> */
[----:B------:R-:W-:-:S05]  /*8980*/  I2FP.F32.S32 R47, R47 ;  /* 0x0000002f002f7245 */ /* 0x000fca0000201400 */
[----:B------:R-:W-:-:S04]  /*8990*/  FMUL R6, R6, R47 ;  /* 0x0000002f06067220 */ /* 0x000fc80000400000 */
[----:B------:R-:W-:Y:S01]  /*89a0*/  FMUL R6, R45, R6 ;  /* 0x000000062d067220 */ /* 0x000fe20000400000 */
[----:B------:R-:W-:Y:S06]  /*89b0*/  BRA `(.L_x_140) ;  /* 0x00000000005c7947 */ /* 0x000fec0003800000 */
.L_x_141:
[----:B------:R-:W0:Y:S01]  /*89c0*/  LDC.64 R18, c[0x0][0x3b8] ;  /* 0x0000ee00ff127b82 */ /* 0x000e220000000a00 */
[----:B------:R-:W-:Y:S01]  /*89d0*/  VIADD R21, R14, UR15 ;  /* 0x0000000f0e157c36 */ /* 0x000fe20008000000 */
[----:B------:R-:W1:Y:S01]  /*89e0*/  LDCU.U8 UR4, c[0x0][0x3c0] ;  /* 0x00007800ff0477ac */ /* 0x000e620008000000 */
        /* <DEDUP_REMOVED lines=11> */
[----:B-1----:R-:W-:Y:S01]  /*8aa0*/  UPRMT UR4, UR4, 0x8880, URZ ;  /* 0x0000888004047896 */ /* 0x002fe200080000ff */
[----:B-----5:R-:W-:-:S05]  /*8ab0*/  FMUL R23, RZ, R6 ;  /* 0x00000006ff177220 */ /* 0x020fca0000400000 */
[----:B------:R-:W-:Y:S01]  /*8ac0*/  ISETP.NE.AND P0, PT, RZ, UR4, PT ;  /* 0x00000004ff007c0c */ /* 0x000fe2000bf05270 */
[C---:B--2---:R-:W-:Y:S01]  /*8ad0*/  FMUL R0, R23.reuse, R20 ;  /* 0x0000001417007220 */ /* 0x044fe20000400000 */
[----:B---3--:R-:W-:-:S11]  /*8ae0*/  FMUL R43, R23, R3 ;  /* 0x00000003172b7220 */ /* 0x008fd60000400000 */
[--C-:B------:R-:W-:Y:S02]  /*8af0*/  @P0 IMAD.MOV.U32 R3, RZ, RZ, R0.reuse ;  /* 0x000000ffff030224 */ /* 0x100fe400078e0000 */
[----:B------:R-:W-:Y:S02]  /*8b00*/  @!P0 IMAD.MOV.U32 R3, RZ, RZ, R0 ;  /* 0x000000ffff038224 */ /* 0x000fe400078e0000 */
[C---:B----4-:R-:W-:Y:S01]  /*8b10*/  FMUL R2, R23.reuse, R4 ;  /* 0x0000000417027220 */ /* 0x050fe20000400000 */
[----:B------:R-:W-:-:S07]  /*8b20*/  FMUL R6, R23, R18 ;  /* 0x0000001217067220 */ /* 0x000fce0000400000 */
.L_x_140:
[----:B------:R-:W-:Y:S01]  /*8b30*/  ISETP.NE.AND P0, PT, R15, R16, PT ;  /* 0x000000100f00720c */ /* 0x000fe20003f05270 */
[----:B------:R-:W-:Y:S01]  /*8b40*/  UIADD3 UR14, UPT, UPT, UR14, -0x80, URZ ;  /* 0xffffff800e0e7890 */ /* 0x000fe2000fffe0ff */
[----:B------:R-:W-:Y:S01]  /*8b50*/  FADD R10, R3, R10 ;  /* 0x0000000a030a7221 */ /* 0x000fe20000000000 */
[----:B------:R-:W-:Y:S01]  /*8b60*/  FADD R9, R2, R9 ;  /* 0x0000000902097221 */ /* 0x000fe20000000000 */
[----:B------:R-:W-:Y:S01]  /*8b70*/  FADD R12, R43, R12 ;  /* 0x0000000c2b0c7221 */ /* 0x000fe20000000000 */
[----:B------:R-:W-:-:S08]  /*8b80*/  FADD R13, R6, R13 ;  /* 0x0000000d060d7221 */ /* 0x000fd00000000000 */
[----:B------:R-:W-:Y:S05]  /*8b90*/  @P0 BRA `(.L_x_210) ;  /* 0xffffff7c005c0947 */ /* 0x000fea000383ffff */
[----:B------:R-:W2:Y:S01]  /*8ba0*/  LDC.64 R2, c[0x0][0x390] ;  /* 0x0000e400ff027b82 */ /* 0x000ea20000000a00 */
[----:B------:R-:W3:Y:S02]  /*8bb0*/  LDCU UR4, c[0x0][0x39c] ;  /* 0x00007380ff0477ac */ /* 0x000ee40008000800 */
[----:B---3--:R-:W-:-:S04]  /*8bc0*/  IMAD R17, R17, UR4, R36 ;  /* 0x0000000411117c24 */ /* 0x008fc8000f8e0224 */
[----:B--2---:R-:W-:-:S05]  /*8bd0*/  IMAD.WIDE R2, R17, 0x4, R2 ;  /* 0x0000000411027825 */ /* 0x004fca00078e0202 */
[----:B------:R-:W-:Y:S04]  /*8be0*/  STG.E desc[UR12][R2.64], R10 ;  /* 0x0000000a02007986 */ /* 0x000fe8000c10190c */
[----:B------:R-:W-:Y:S04]  /*8bf0*/  STG.E desc[UR12][R2.64+0x80], R9 ;  /* 0x0000800902007986 */ /* 0x000fe8000c10190c */
[----:B------:R-:W-:Y:S04]  /*8c00*/  STG.E desc[UR12][R2.64+0x100], R12 ;  /* 0x0001000c02007986 */ /* 0x000fe8000c10190c */
[----:B------:R-:W-:Y:S01]  /*8c10*/  STG.E desc[UR12][R2.64+0x180], R13 ;  /* 0x0001800d02007986 */ /* 0x000fe2000c10190c */
[----:B------:R-:W-:Y:S05]  /*8c20*/  EXIT ;  /* 0x000000000000794d */ /* 0x000fea0003800000 */
        .weak           $__internal_1_$__cuda_sm3x_div_rn_noftz_f32_slowpath
        .type           $__internal_1_$__cuda_sm3x_div_rn_noftz_f32_slowpath,@function
        .size           $__internal_1_$__cuda_sm3x_div_rn_noftz_f32_slowpath,($_Z30gemm_acim_with_scale_kernel_v2P5char4S0_PfiiiiiPKfS3_bii$__internal_accurate_pow - $__internal_1_$__cuda_sm3x_div_rn_noftz_f32_slowpath)
$__internal_1_$__cuda_sm3x_div_rn_noftz_f32_slowpath:
[----:B------:R-:W-:Y:S01]  /*8c30*/  SHF.R.U32.HI R5, RZ, 0x17, R20 ;  /* 0x00000017ff057819 */ /* 0x000fe20000011614 */
[----:B------:R-:W-:Y:S01]  /*8c40*/  BSSY.RECONVERGENT B0, `(.L_x_211) ;  /* 0x0000063000007945 */ /* 0x000fe20003800200 */
[----:B------:R-:W-:Y:S02]  /*8c50*/  SHF.R.U32.HI R22, RZ, 0x17, R23 ;  /* 0x00000017ff167819 */ /* 0x000fe40000011617 */
[----:B------:R-:W-:Y:S02]  /*8c60*/  LOP3.LUT R5, R5, 0xff, RZ, 0xc0, !PT ;  /* 0x000000ff05057812 */ /* 0x000fe400078ec0ff */
[----:B------:R-:W-:-:S03]  /*8c70*/  LOP3.LUT R22, R22, 0xff, RZ, 0xc0, !PT ;  /* 0x000000ff16167812 */ /* 0x000fc600078ec0ff */
        /* <DEDUP_REMOVED lines=29> */
.L_x_212:
[----:B------:R-:W-:Y:S01]  /*8e50*/  LEA R25, R5, 0xc0800000, 0x17 ;  /* 0xc080000005197811 */ /* 0x000fe200078eb8ff */
[----:B------:R-:W-:Y:S01]  /*8e60*/  VIADD R22, R22, 0xffffff81 ;  /* 0xffffff8116167836 */ /* 0x000fe20000000000 */
[----:B------:R-:W-:Y:S03]  /*8e70*/  BSSY.RECONVERGENT B1, `(.L_x_217) ;  /* 0x0000035000017945 */ /* 0x000fe60003800200 */
[----:B------:R-:W-:Y:S02]  /*8e80*/  IMAD.IADD R25, R20, 0x1, -R25 ;  /* 0x0000000114197824 */ /* 0x000fe400078e0a19 */
[----:B------:R-:W-:Y:S02]  /*8e90*/  IMAD R23, R22, -0x800000, R23 ;  /* 0xff80000016177824 */ /* 0x000fe400078e0217 */
[----:B------:R-:W0:Y:S01]  /*8ea0*/  MUFU.RCP R19, R25 ;  /* 0x0000001900137308 */ /* 0x000e220000001000 */
[----:B------:R-:W-:-:S04]  /*8eb0*/  FADD.FTZ R20, -R25, -RZ ;  /* 0x800000ff19147221 */ /* 0x000fc80000010100 */
[----:B0-----:R-:W-:-:S04]  /*8ec0*/  FFMA R4, R19, R20, 1 ;  /* 0x3f80000013047423 */ /* 0x001fc80000000014 */
[----:B------:R-:W-:-:S04]  /*8ed0*/  FFMA R4, R19, R4, R19 ;  /* 0x0000000413047223 */ /* 0x000fc80000000013 */
[----:B------:R-:W-:-:S04]  /*8ee0*/  FFMA R21, R23, R4, RZ ;  /* 0x0000000417157223 */ /* 0x000fc800000000ff */
[----:B------:R-:W-:-:S04]  /*8ef0*/  FFMA R19, R20, R21, R23 ;  /* 0x0000001514137223 */ /* 0x000fc80000000017 */
[----:B------:R-:W-:-:S04]  /*8f00*/  FFMA R19, R4, R19, R21 ;  /* 0x0000001304137223 */ /* 0x000fc80000000015 */
[----:B------:R-:W-:Y:S01]  /*8f10*/  FFMA R20, R20, R19, R23 ;  /* 0x0000001314147223 */ /* 0x000fe20000000017 */
[----:B------:R-:W-:-:S03]  /*8f20*/  IADD3 R23, PT, PT, R22, 0x7f, -R5 ;  /* 0x0000007f16177810 */ /* 0x000fc60007ffe805 */
[----:B------:R-:W-:Y:S02]  /*8f30*/  FFMA R21, R4, R20, R19 ;  /* 0x0000001404157223 */ /* 0x000fe40000000013 */
[----:B------:R-:W-:-:S03]  /*8f40*/  IMAD.IADD R24, R23, 0x1, R24 ;  /* 0x0000000117187824 */ /* 0x000fc600078e0218 */
        /* <DEDUP_REMOVED lines=14> */
[CCC-:B------:R-:W-:Y:S01]  /*9030*/  FFMA.RP R23, R4.reuse, R20.reuse, R19.reuse ;  /* 0x0000001404177223 */ /* 0x1c0fe20000008013 */
[----:B------:R-:W-:Y:S01]  /*9040*/  FFMA.RM R20, R4, R20, R19 ;  /* 0x0000001404147223 */ /* 0x000fe20000004013 */
[C---:B------:R-:W-:Y:S01]  /*9050*/  VIADD R4, R5.reuse, 0x20 ;  /* 0x0000002005047836 */ /* 0x040fe20000000000 */
[C---:B------:R-:W-:Y:S02]  /*9060*/  ISETP.NE.AND P3, PT, R5.reuse, RZ, PT ;  /* 0x000000ff0500720c */ /* 0x040fe40003f65270 */
[----:B------:R-:W-:Y:S02]  /*9070*/  LOP3.LUT R22, R22, 0x7fffff, RZ, 0xc0, !PT ;  /* 0x007fffff16167812 */ /* 0x000fe400078ec0ff */
[----:B------:R-:W-:Y:S01]  /*9080*/  ISETP.NE.AND P1, PT, R5, RZ, PT ;  /* 0x000000ff0500720c */ /* 0x000fe20003f25270 */
[----:B------:R-:W-:Y:S01]  /*9090*/  IMAD.MOV R5, RZ, RZ, -R5 ;  /* 0x000000ffff057224 */ /* 0x000fe200078e0a05 */
        /* <DEDUP_REMOVED lines=14> */
.L_x_219:
[----:B------:R-:W-:-:S04]  /*9180*/  LOP3.LUT R21, R21, 0x80000000, RZ, 0xc0, !PT ;  /* 0x8000000015157812 */ /* 0x000fc800078ec0ff */
[----:B------:R-:W-:Y:S01]  /*9190*/  LOP3.LUT R21, R21, 0x7f800000, RZ, 0xfc, !PT ;  /* 0x7f80000015157812 */ /* 0x000fe200078efcff */
[----:B------:R-:W-:Y:S06]  /*91a0*/  BRA `(.L_x_220) ;  /* 0x0000000000047947 */ /* 0x000fec0003800000 */
.L_x_218:
[----:B------:R-:W-:-:S07]  /*91b0*/  IMAD R21, R24, 0x800000, R21 ;  /* 0x0080000018157824 */ /* 0x000fce00078e0215 */
.L_x_220:
[----:B------:R-:W-:Y:S05]  /*91c0*/  BSYNC.RECONVERGENT B1 ;  /* 0x0000000000017941 */ /* 0x000fea0003800200 */
.L_x_217:
[----:B------:R-:W-:Y:S01]  /*91d0*/  IMAD.MOV.U32 R4, RZ, RZ, R21 ;  /* 0x000000ffff047224 */ /* 0x000fe200078e0015 */
[----:B------:R-:W-:Y:S06]  /*91e0*/  BRA `(.L_x_221) ;  /* 0x0000000000207947 */ /* 0x000fec0003800000 */
.L_x_216:
[----:B------:R-:W-:-:S04]  /*91f0*/  LOP3.LUT R20, R20, 0x80000000, R23, 0x48, !PT ;  /* 0x8000000014147812 */ /* 0x000fc800078e4817 */
[----:B------:R-:W-:Y:S01]  /*9200*/  LOP3.LUT R4, R20, 0x7f800000, RZ, 0xfc, !PT ;  /* 0x7f80000014047812 */ /* 0x000fe200078efcff */
[----:B------:R-:W-:Y:S06]  /*9210*/  BRA `(.L_x_221) ;  /* 0x0000000000147947 */ /* 0x000fec0003800000 */
.L_x_215:
[----:B------:R-:W-:Y:S01]  /*9220*/  LOP3.LUT R4, R20, 0x80000000, R23, 0x48, !PT ;  /* 0x8000000014047812 */ /* 0x000fe200078e4817 */
[----:B------:R-:W-:Y:S06]  /*9230*/  BRA `(.L_x_221) ;  /* 0x00000000000c7947 */ /* 0x000fec0003800000 */
.L_x_214:
[----:B------:R-:W0:Y:S01]  /*9240*/  MUFU.RSQ R4, -QNAN ;  /* 0xffc0000000047908 */ /* 0x000e220000001400 */
[----:B------:R-:W-:Y:S05]  /*9250*/  BRA `(.L_x_221) ;  /* 0x0000000000047947 */ /* 0x000fea0003800000 */
.L_x_213:
[----:B------:R-:W-:-:S07]  /*9260*/  FADD.FTZ R4, R23, R20 ;  /* 0x0000001417047221 */ /* 0x000fce0000010000 */
.L_x_221:
[----:B------:R-:W-:Y:S05]  /*9270*/  BSYNC.RECONVERGENT B0 ;  /* 0x0000000000007941 */ /* 0x000fea0003800200 */
.L_x_211:
[----:B------:R-:W-:-:S04]  /*9280*/  IMAD.MOV.U32 R19, RZ, RZ, 0x0 ;  /* 0x00000000ff137424 */ /* 0x000fc800078e00ff */
[----:B0-----:R-:W-:Y:S05]  /*9290*/  RET.REL.NODEC R18 `(_Z30gemm_acim_with_scale_kernel_v2P5char4S0_PfiiiiiPKfS3_bii) ;  /* 0xffffff6c12587950 */ /* 0x001fea0003c3ffff */
        .type           $_Z30gemm_acim_with_scale_kernel_v2P5char4S0_PfiiiiiPKfS3_bii$__internal_accurate_pow,@function
        .size           $_Z30gemm_acim_with_scale_kernel_v2P5char4S0_PfiiiiiPKfS3_bii$__internal_accurate_pow,(.L_x_389 - $_Z30gemm_acim_with_scale_kernel_v2P5char4S0_PfiiiiiPKfS3_bii$__internal_accurate_pow)
$_Z30gemm_acim_with_scale_kernel_v2P5char4S0_PfiiiiiPKfS3_bii$__internal_accurate_pow:
[----:B------:R-:W0:Y:S01]  /*92a0*/  MUFU.RCP64H R27, 2 ;  /* 0x40000000001b7908 */ /* 0x000e220000001800 */
[----:B------:R-:W-:Y:S01]  /*92b0*/  IMAD.MOV.U32 R18, RZ, RZ, 0x0 ;  /* 0x00000000ff127424 */ /* 0x000fe200078e00ff */
[----:B------:R-:W-:Y:S01]  /*92c0*/  UMOV UR10, 0x7d2cafe2 ;  /* 0x7d2cafe2000a7882 */ /* 0x000fe20000000000 */
[----:B------:R-:W-:Y:S01]  /*92d0*/  IMAD.MOV.U32 R19, RZ, RZ, 0x40000000 ;  /* 0x40000000ff137424 */ /* 0x000fe200078e00ff */
[----:B------:R-:W-:Y:S01]  /*92e0*/  UMOV UR11, 0x3eb0f5ff ;  /* 0x3eb0f5ff000b7882 */ /* 0x000fe20000000000 */
[----:B------:R-:W-:-:S06]  /*92f0*/  IMAD.MOV.U32 R26, RZ, RZ, RZ ;  /* 0x000000ffff1a7224 */ /* 0x000fcc00078e00ff */
[----:B0-----:R-:W-:-:S08]  /*9300*/  DFMA R18, R26, -R18, 1 ;  /* 0x3ff000001a12742b */ /* 0x001fd00000000812 */
[----:B------:R-:W-:-:S08]  /*9310*/  DFMA R18, R18, R18, R18 ;  /* 0x000000121212722b */ /* 0x000fd00000000012 */
[----:B------:R-:W-:Y:S01]  /*9320*/  DFMA R26, R26, R18, R26 ;  /* 0x000000121a1a722b */ /* 0x000fe2000000001a */
[----:B------:R-:W-:Y:S02]  /*9330*/  IMAD.MOV.U32 R18, RZ, RZ, 0x41ad3b5a ;  /* 0x41ad3b5aff127424 */ /* 0x000fe400078e00ff */
[----:B------:R-:W-:-:S05]  /*9340*/  IMAD.MOV.U32 R19, RZ, RZ, 0x3ed0f5d2 ;  /* 0x3ed0f5d2ff137424 */ /* 0x000fca00078e00ff */
[----:B------:R-:W-:-:S08]  /*9350*/  DMUL R20, RZ, R26 ;  /* 0x0000001aff147228 */ /* 0x000fd00000000000 */
[----:B------:R-:W-:-:S08]  /*9360*/  DFMA R20, RZ, R26, R20 ;  /* 0x0000001aff14722b */ /* 0x000fd00000000014 */
[CC--:B------:R-:W-:Y:S02]  /*9370*/  DMUL R28, R20.reuse, R20.reuse ;  /* 0x00000014141c7228 */ /* 0x0c0fe40000000000 */
[----:B------:R-:W-:-:S06]  /*9380*/  DMUL R30, R20, R20 ;  /* 0x00000014141e7228 */ /* 0x000fcc0000000000 */
[----:B------:R-:W-:Y:S01]  /*9390*/  DFMA R18, R28, UR10, R18 ;  /* 0x0000000a1c127c2b */ /* 0x000fe20008000012 */
[----:B------:R-:W-:Y:S01]  /*93a0*/  UMOV UR10, 0x75488a3f ;  /* 0x75488a3f000a7882 */ /* 0x000fe20000000000 */
[----:B------:R-:W-:-:S06]  /*93b0*/  UMOV UR11, 0x3ef3b20a ;  /* 0x3ef3b20a000b7882 */ /* 0x000fcc0000000000 */
[----:B------:R-:W-:Y:S01]  /*93c0*/  DFMA R24, R28, R18, UR10 ;  /* 0x0000000a1c187e2b */ /* 0x000fe20008000012 */
[----:B------:R-:W-:Y:S01]  /*93d0*/  UMOV UR10, 0xe4faecd5 ;  /* 0xe4faecd5000a7882 */ /* 0x000fe20000000000 */
[----:B------:R-:W-:Y:S01]  /*93e0*/  UMOV UR11, 0x3f1745cd ;  /* 0x3f1745cd000b7882 */ /* 0x000fe20000000000 */
[----:B------:R-:W-:-:S05]  /*93f0*/  DADD R18, RZ, -R20 ;  /* 0x00000000ff127229 */ /* 0x000fca0000000814 */
[----:B------:R-:W-:Y:S01]  /*9400*/  DFMA R24, R28, R24, UR10 ;  /* 0x0000000a1c187e2b */ /* 0x000fe20008000018 */
        /* <DEDUP_REMOVED lines=10> */
[----:B------:R-:W-:-:S05]  /*94b0*/  DMUL R18, R26, R18 ;  /* 0x000000121a127228 */ /* 0x000fca0000000000 */
        /* <DEDUP_REMOVED lines=10> */
[----:B------:R-:W-:-:S03]  /*9560*/  IMAD.MOV.U32 R28, RZ, RZ, R18 ;  /* 0x000000ffff1c7224 */ /* 0x000fc600078e0012 */
[----:B------:R-:W-:Y:S01]  /*9570*/  DADD R26, R26, -UR10 ;  /* 0x8000000a1a1a7e29 */ /* 0x000fe20008000000 */
[----:B------:R-:W-:Y:S01]  /*9580*/  UMOV UR10, 0x0 ;  /* 0x00000000000a7882 */ /* 0x000fe20000000000 */
[----:B------:R-:W-:Y:S01]  /*9590*/  UMOV UR11, 0x3ff00000 ;  /* 0x3ff00000000b7882 */ /* 0x000fe20000000000 */
[C---:B------:R-:W-:Y:S02]  /*95a0*/  DFMA R28, R20.reuse, R28, R24 ;  /* 0x0000001c141c722b */ /* 0x040fe40000000018 */
[----:B------:R-:W-:-:S08]  /*95b0*/  DMUL R24, R20, R30 ;  /* 0x0000001e14187228 */ /* 0x000fd00000000000 */
[----:B------:R-:W-:-:S08]  /*95c0*/  DFMA R32, R20, R30, -R24 ;  /* 0x0000001e1420722b */ /* 0x000fd00000000818 */
[----:B------:R-:W-:Y:S02]  /*95d0*/  DFMA R32, R18, R30, R32 ;  /* 0x0000001e1220722b */ /* 0x000fe40000000020 */
[----:B------:R-:W-:-:S06]  /*95e0*/  DADD R30, R22, R26 ;  /* 0x00000000161e7229 */ /* 0x000fcc000000001a */
[----:B------:R-:W-:Y:S02]  /*95f0*/  DFMA R28, R20, R28, R32 ;  /* 0x0000001c141c722b */ /* 0x000fe40000000020 */
[----:B------:R-:W-:-:S08]  /*9600*/  DADD R22, R22, -R30 ;  /* 0x0000000016167229 */ /* 0x000fd0000000081e */
[----:B------:R-:W-:Y:S02]  /*9610*/  DADD R32, R26, R22 ;  /* 0x000000001a207229 */ /* 0x000fe40000000016 */
[----:B------:R-:W-:-:S08]  /*9620*/  DMUL R26, R30, R24 ;  /* 0x000000181e1a7228 */ /* 0x000fd00000000000 */
        /* <DEDUP_REMOVED lines=8> */
[----:B------:R-:W-:Y:S01]  /*96b0*/  DADD R20, R24, R20 ;  /* 0x0000000018147229 */ /* 0x000fe20000000014 */
[----:B------:R-:W-:Y:S02]  /*96c0*/  IMAD.MOV.U32 R24, RZ, RZ, -0x105c611 ;  /* 0xfefa39efff187424 */ /* 0x000fe400078e00ff */
[----:B------:R-:W-:-:S05]  /*96d0*/  IMAD.MOV.U32 R25, RZ, RZ, 0x3fe62e42 ;  /* 0x3fe62e42ff197424 */ /* 0x000fca00078e00ff */
[----:B------:R-:W-:-:S08]  /*96e0*/  DADD R26, R26, R20 ;  /* 0x000000001a1a7229 */ /* 0x000fd00000000014 */
[----:B------:R-:W-:Y:S01]  /*96f0*/  DADD R26, R18, R26 ;  /* 0x00000000121a7229 */ /* 0x000fe2000000001a */
[----:B------:R-:W-:Y:S02]  /*9700*/  IMAD.MOV.U32 R18, RZ, RZ, -0x105c611 ;  /* 0xfefa39efff127424 */ /* 0x000fe400078e00ff */
[----:B------:R-:W-:-:S05]  /*9710*/  IMAD.MOV.U32 R19, RZ, RZ, 0x3fe62e42 ;  /* 0x3fe62e42ff137424 */ /* 0x000fca00078e00ff */
[----:B------:R-:W-:-:S08]  /*9720*/  DADD R20, R22, R26 ;  /* 0x0000000016147229 */ /* 0x000fd0000000001a */
[--C-:B------:R-:W-:Y:S02]  /*9730*/  DFMA R24, R24, UR10, R20.reuse ;  /* 0x0000000a18187c2b */ /* 0x100fe40008000014 */
[----:B------:R-:W-:-:S06]  /*9740*/  DADD R28, R22, -R20 ;  /* 0x00000000161c7229 */ /* 0x000fcc0000000814 */
[----:B------:R-:W-:Y:S02]  /*9750*/  DFMA R22, -R18, 1, R24 ;  /* 0x3ff000001216782b */ /* 0x000fe40000000118 */
[----:B------:R-:W-:-:S06]  /*9760*/  DADD R28, R26, R28 ;  /* 0x000000001a1c7229 */ /* 0x000fcc000000001c */
[----:B------:R-:W-:Y:S01]  /*9770*/  DADD R22, -R20, R22 ;  /* 0x0000000014167229 */ /* 0x000fe20000000116 */
[C---:B------:R-:W-:Y:S01]  /*9780*/  IMAD.SHL.U32 R21, R5.reuse, 0x2, RZ ;  /* 0x0000000205157824 */ /* 0x040fe200078e00ff */
[----:B------:R-:W-:-:S04]  /*9790*/  LOP3.LUT R20, R5, 0xff0fffff, RZ, 0xc0, !PT ;  /* 0xff0fffff05147812 */ /* 0x000fc800078ec0ff */
        /* <DEDUP_REMOVED lines=70> */
.L_x_222:
[----:B------:R-:W-:Y:S01]  /*9c00*/  DFMA R20, R20, R22, R22 ;  /* 0x000000161414722b */ /* 0x000fe20000000016 */
[----:B------:R-:W-:Y:S01]  /*9c10*/  IMAD.MOV.U32 R18, RZ, RZ, R44 ;  /* 0x000000ffff127224 */ /* 0x000fe200078e002c */
[----:B------:R-:W-:Y:S01]  /*9c20*/  DSETP.NEU.AND P0, PT, |R22|, +INF , PT ;  /* 0x7ff000001600742a */ /* 0x000fe20003f0d200 */
[----:B------:R-:W-:-:S07]  /*9c30*/  IMAD.MOV.U32 R19, RZ, RZ, 0x0 ;  /* 0x00000000ff137424 */ /* 0x000fce00078e00ff */
[----:B------:R-:W-:Y:S02]  /*9c40*/  FSEL R4, R22, R20, !P0 ;  /* 0x0000001416047208 */ /* 0x000fe40004000000 */
[----:B------:R-:W-:Y:S01]  /*9c50*/  FSEL R5, R23, R21, !P0 ;  /* 0x0000001517057208 */ /* 0x000fe20004000000 */
[----:B------:R-:W-:Y:S06]  /*9c60*/  RET.REL.NODEC R18 `(_Z30gemm_acim_with_scale_kernel_v2P5char4S0_PfiiiiiPKfS3_bii) ;  /* 0xffffff6012e47950 */ /* 0x000fec0003c3ffff */
.L_x_223:
        /* <DEDUP_REMOVED lines=9> */
.L_x_389:


//--------------------- .text._Z9transposeIiEviiPKT_PS0_ --------------------------
	.section	.text._Z9transposeIiEviiPKT_PS0_,"ax",@progbits
	.align	128
        .global         _Z9transposeIiEviiPKT_PS0_
        .type           _Z9transposeIiEviiPKT_PS0_,@function
        .size           _Z9transposeIiEviiPKT_PS0_,(.L_x_401 - _Z9transposeIiEviiPKT_PS0_)
        .other          _Z9transposeIiEviiPKT_PS0_,@"STO_CUDA_ENTRY STV_DEFAULT"
_Z9transposeIiEviiPKT_PS0_:
.text._Z9transposeIiEviiPKT_PS0_:
        /* <DEDUP_REMOVED lines=12> */
[----:B------:R-:W-:-:S04]  /*00c0*/  @!P0 IMAD R5, R5, UR9, R0 ;  /* 0x0000000905058c24 */ /* 0x000fc8000f8e0200 */
[----:B0-----:R-:W-:-:S06]  /*00d0*/  @!P0 IMAD.WIDE R2, R5, 0x4, R2 ;  /* 0x0000000405028825 */ /* 0x001fcc00078e0202 */
[----:B--2---:R-:W2:Y:S01]  /*00e0*/  @!P0 LDG.E R2, desc[UR6][R2.64] ;  /* 0x0000000602028981 */ /* 0x004ea2000c1e1900 */
[----:B------:R-:W-:Y:S01]  /*00f0*/  @!P0 MOV R0, 0x400 ;  /* 0x0000040000008802 */ /* 0x000fe20000000f00 */
[----:B------:R-:W-:Y:S01]  /*0100*/  IMAD R4, R4, 0x10, R11 ;  /* 0x0000001004047824 */ /* 0x000fe200078e020b */
[----:B------:R-:W-:Y:S01]  /*0110*/  LEA R7, R6, R9, 0x4 ;  /* 0x0000000906077211 */ /* 0x000fe200078e20ff */
[----:B------:R-:W0:Y:S03]  /*0120*/  @!P0 S2R R5, SR_CgaCtaId ;  /* 0x0000000000058919 */ /* 0x000e260000008800 */
[----:B------:R-:W-:-:S04]  /*0130*/  ISETP.GE.AND P1, PT, R7, UR8, PT ;  /* 0x0000000807007c0c */ /* 0x000fc8000bf26270 */
[----:B------:R-:W-:Y:S02]  /*0140*/  ISETP.GE.OR P1, PT, R4, UR9, P1 ;  /* 0x0000000904007c0c */ /* 0x000fe40008f26670 */
[----:B0-----:R-:W-:-:S04]  /*0150*/  @!P0 LEA R0, R5, R0, 0x18 ;  /* 0x0000000005008211 */ /* 0x001fc800078ec0ff */
[----:B------:R-:W-:-:S05]  /*0160*/  @!P0 LEA R0, R11, R0, 0x6 ;  /* 0x000000000b008211 */ /* 0x000fca00078e30ff */
[----:B------:R-:W-:Y:S01]  /*0170*/  @!P0 IMAD R5, R9, 0x4, R0 ;  /* 0x0000000409058824 */ /* 0x000fe200078e0200 */
[----:B--2---:R-:W-:-:S05]  /*0180*/  @!P0 I2FP.F32.S32 R0, R2 ;  /* 0x0000000200008245 */ /* 0x004fca0000201400 */
[----:B------:R0:W-:Y:S01]  /*0190*/  @!P0 STS [R5], R0 ;  /* 0x0000000005008388 */ /* 0x0001e20000000800 */
[----:B------:R-:W-:Y:S06]  /*01a0*/  BAR.SYNC.DEFER_BLOCKING 0x0 ;  /* 0x0000000000007b1d */ /* 0x000fec0000010000 */
[----:B------:R-:W-:Y:S05]  /*01b0*/  @P1 EXIT ;  /* 0x000000000000194d */ /* 0x000fea0003800000 */
[----:B------:R-:W1:Y:S01]  /*01c0*/  S2UR UR5, SR_CgaCtaId ;  /* 0x00000000000579c3 */ /* 0x000e620000008800 */
[----:B------:R-:W-:Y:S01]  /*01d0*/  UMOV UR4, 0x400 ;  /* 0x0000040000047882 */ /* 0x000fe20000000000 */
[----:B------:R-:W-:-:S06]  /*01e0*/  IMAD R7, R4, UR8, R7 ;  /* 0x0000000804077c24 */ /* 0x000fcc000f8e0207 */
[----:B------:R-:W2:Y:S01]  /*01f0*/  LDC.64 R2, c[0x0][0x390] ;  /* 0x0000e400ff027b82 */ /* 0x000ea20000000a00 */
[----:B-1----:R-:W-:-:S06]  /*0200*/  ULEA UR4, UR5, UR4, 0x18 ;  /* 0x0000000405047291 */ /* 0x002fcc000f8ec0ff */
[----:B0-----:R-:W-:Y:S01]  /*0210*/  LEA R0, R9, UR4, 0x6 ;  /* 0x0000000409007c11 */ /* 0x001fe2000f8e30ff */
[----:B--2---:R-:W-:-:S03]  /*0220*/  IMAD.WIDE R2, R7, 0x4, R2 ;  /* 0x0000000407027825 */ /* 0x004fc600078e0202 */
[----:B------:R-:W-:-:S06]  /*0230*/  LEA R0, R11, R0, 0x2 ;  /* 0x000000000b007211 */ /* 0x000fcc00078e10ff */
[----:B------:R-:W0:Y:S02]  /*0240*/  LDS R0, [R0] ;  /* 0x0000000000007984 */ /* 0x000e240000000800 */
[----:B0-----:R-:W0:Y:S02]  /*0250*/  F2I.TRUNC.NTZ R5, R0 ;  /* 0x0000000000057305 */ /* 0x001e24000020f100 */
[----:B0-----:R-:W-:Y:S01]  /*0260*/  STG.E desc[UR6][R2.64], R5 ;  /* 0x0000000502007986 */ /* 0x001fe2000c101906 */
[----:B------:R-:W-:Y:S05]  /*0270*/  EXIT ;  /* 0x000000000000794d */ /* 0x000fea0003800000 */
.L_x_224:
        /* <DEDUP_REMOVED lines=16> */
.L_x_401:


//--------------------- .text._Z30gemm_acim_with_scale_kernel_v1PKiS0_PfiiiiiPKfS3_b --------------------------
	.section	.text._Z30gemm_acim_with_scale_kernel_v1PKiS0_PfiiiiiPKfS3_b,"ax",@progbits
	.align	128
        .global         _Z30gemm_acim_with_scale_kernel_v1PKiS0_PfiiiiiPKfS3_b
        .type           _Z30gemm_acim_with_scale_kernel_v1PKiS0_PfiiiiiPKfS3_b,@function
        .size           _Z30gemm_acim_with_scale_kernel_v1PKiS0_PfiiiiiPKfS3_b,(.L_x_391 - _Z30gemm_acim_with_scale_kernel_v1PKiS0_PfiiiiiPKfS3_b)
        .other          _Z30gemm_acim_with_scale_kernel_v1PKiS0_PfiiiiiPKfS3_b,@"STO_CUDA_ENTRY STV_DEFAULT"
_Z30gemm_acim_with_scale_kernel_v1PKiS0_PfiiiiiPKfS3_b:
.text._Z30gemm_acim_with_scale_kernel_v1PKiS0_PfiiiiiPKfS3_b:
[----:B------:R-:W0:Y:S01]  /*0000*/  LDC R1, c[0x0][0x37c] ;  /* 0x0000df00ff017b82 */ /* 0x000e220000000800 */
[----:B------:R-:W1:Y:S07]  /*0010*/  S2R R3, SR_TID.X ;  /* 0x0000000000037919 */ /* 0x000e6e0000002100 */
[----:B------:R-:W2:Y:S01]  /*0020*/  LDC R17, c[0x0][0x364] ;  /* 0x0000d900ff117b82 */ /* 0x000ea20000000800 */
[----:B------:R-:W3:Y:S01]  /*0030*/  LDCU.64 UR6, c[0x0][0x398] ;  /* 0x00007300ff0677ac */ /* 0x000ee20008000a00 */
[----:B------:R-:W2:Y:S06]  /*0040*/  S2R R0, SR_TID.Y ;  /* 0x0000000000007919 */ /* 0x000eac0000002200 */
[----:B------:R-:W1:Y:S08]  /*0050*/  S2UR UR5, SR_CTAID.X ;  /* 0x00000000000579c3 */ /* 0x000e700000002500 */
[----:B------:R-:W1:Y:S08]  /*0060*/  LDC R2, c[0x0][0x360] ;  /* 0x0000d800ff027b82 */ /* 0x000e700000000800 */
[----:B------:R-:W2:Y:S01]  /*0070*/  S2UR UR4, SR_CTAID.Y ;  /* 0x00000000000479c3 */ /* 0x000ea20000002600 */
[----:B-1----:R-:W-:-:S05]  /*0080*/  IMAD R2, R2, UR5, R3 ;  /* 0x0000000502027c24 */ /* 0x002fca000f8e0203 */
[----:B---3--:R-:W-:Y:S01]  /*0090*/  ISETP.GE.AND P0, PT, R2, UR7, PT ;  /* 0x0000000702007c0c */ /* 0x008fe2000bf06270 */
[----:B--2---:R-:W-:-:S05]  /*00a0*/  IMAD R17, R17, UR4, R0 ;  /* 0x0000000411117c24 */ /* 0x004fca000f8e0200 */
[----:B------:R-:W-:-:S13]  /*00b0*/  ISETP.GE.OR P0, PT, R17, UR6, P0 ;  /* 0x0000000611007c0c */ /* 0x000fda0008706670 */
[----:B0-----:R-:W-:Y:S05]  /*00c0*/  @P0 EXIT ;  /* 0x000000000000094d */ /* 0x001fea0003800000 */
[----:B------:R-:W0:Y:S01]  /*00d0*/  LDC R5, c[0x0][0x3a0] ;  /* 0x0000e800ff057b82 */ /* 0x000e220000000800 */
[----:B------:R-:W1:Y:S01]  /*00e0*/  LDCU.64 UR36, c[0x0][0x358] ;  /* 0x00006b00ff2477ac */ /* 0x000e620008000a00 */
[----:B------:R-:W-:-:S06]  /*00f0*/  IMAD R3, R17, UR7, R2 ;  /* 0x0000000711037c24 */ /* 0x000fcc000f8e0202 */
[----:B------:R-:W2:Y:S01]  /*0100*/  LDC.64 R26, c[0x0][0x390] ;  /* 0x0000e400ff1a7b82 */ /* 0x000ea20000000a00 */
[----:B0-----:R-:W-:Y:S01]  /*0110*/  ISETP.GE.AND P0, PT, R5, 0x1, PT ;  /* 0x000000010500780c */ /* 0x001fe20003f06270 */
[----:B--2---:R-:W-:-:S05]  /*0120*/  IMAD.WIDE R26, R3, 0x4, R26 ;  /* 0x00000004031a7825 */ /* 0x004fca00078e021a */
[----:B-1----:R0:W-:Y:S07]  /*0130*/  STG.E desc[UR36][R26.64], RZ ;  /* 0x000000ff1a007986 */ /* 0x0021ee000c101924 */
[----:B------:R-:W-:Y:S05]  /*0140*/  @!P0 EXIT ;  /* 0x000000000000894d */ /* 0x000fea0003800000 */
[----:B------:R-:W1:Y:S01]  /*0150*/  LDCU.64 UR38, c[0x0][0x380] ;  /* 0x00007000ff2677ac */ /* 0x000e620008000a00 */
[----:B------:R-:W-:Y:S01]  /*0160*/  SHF.R.S32.HI R0, RZ, 0x1f, R5 ;  /* 0x0000001fff007819 */ /* 0x000fe20000011405 */
[----:B------:R-:W-:Y:S01]  /*0170*/  IMAD.MOV.U32 R3, RZ, RZ, RZ ;  /* 0x000000ffff037224 */ /* 0x000fe200078e00ff */
[----:B------:R-:W2:Y:S02]  /*0180*/  LDCU UR40, c[0x0][0x3a4] ;  /* 0x00007480ff2877ac */ /* 0x000ea40008000800 */
[----:B------:R-:W-:Y:S01]  /*0190*/  LEA.HI R0, R0, R5, RZ, 0x7 ;  /* 0x0000000500007211 */ /* 0x000fe200078f38ff */
[----:B------:R-:W3:Y:S03]  /*01a0*/  LDCU UR4, c[0x0][0x3a8] ;  /* 0x00007500ff0477ac */ /* 0x000ee60008000800 */
[----:B------:R-:W-:Y:S01]  /*01b0*/  SHF.R.S32.HI R0, RZ, 0x7, R0 ;  /* 0x00000007ff007819 */ /* 0x000fe20000011400 */
[----:B------:R-:W4:Y:S04]  /*01c0*/  LDCU UR5, c[0x0][0x3a0] ;  /* 0x00007400ff0577ac */ /* 0x000f280008000800 */
[----:B------:R-:W-:-:S02]  /*01d0*/  IMAD R18, R17, R0, RZ ;  /* 0x0000000011127224 */ /* 0x000fc400078e02ff */
[----:B------:R-:W-:Y:S01]  /*01e0*/  IMAD R19, R2, R0, RZ ;  /* 0x0000000002137224 */ /* 0x000fe200078e02ff */
[----:B-1----:R-:W-:-:S04]  /*01f0*/  UIADD3 UR38, UP0, UPT, UR38, 0x10, URZ ;  /* 0x0000001026267890 */ /* 0x002fc8000ff1e0ff */
[----:B------:R-:W-:Y:S02]  /*0200*/  UIADD3.X UR39, UPT, UPT, URZ, UR39, URZ, UP0, !UPT ;  /* 0x00000027ff277290 */ /* 0x000fe400087fe4ff */
[----:B--2---:R-:W-:Y:S02]  /*0210*/  UIADD3 UR41, UPT, UPT, UR40, -0x1, URZ ;  /* 0xffffffff28297890 */ /* 0x004fe4000fffe0ff */
[----:B---3--:R-:W-:Y:S02]  /*0220*/  UISETP.LT.AND UP0, UPT, UR40, UR4, UPT ;  /* 0x000000042800728c */ /* 0x008fe4000bf01270 */
[----:B------:R-:W-:Y:S01]  /*0230*/  UIADD3 UR42, UPT, UPT, UR4, -0x1, URZ ;  /* 0xffffffff042a7890 */ /* 0x000fe2000fffe0ff */
[----:B----4-:R-:W-:Y:S01]  /*0240*/  IMAD.U32 R16, RZ, RZ, UR5 ;  /* 0x00000005ff107e24 */ /* 0x010fe2000f8e00ff */
[----:B------:R-:W-:-:S12]  /*0250*/  USEL UR40, UR40, UR4, UP0 ;  /* 0x0000000428287287 */ /* 0x000fd80008000000 */
.L_x_284:
[----:B------:R-:W1:Y:S01]  /*0260*/  LDC.64 R4, c[0x0][0x3b0] ;  /* 0x0000ec00ff047b82 */ /* 0x000e620000000a00 */
[C---:B------:R-:W-:Y:S02]  /*0270*/  LEA.HI R9, R3.reuse, R18, RZ, 0x19 ;  /* 0x0000001203097211 */ /* 0x040fe400078fc8ff */
[----:B------:R-:W-:-:S05]  /*0280*/  LEA.HI R11, R3, R19, RZ, 0x19 ;  /* 0x00000013030b7211 */ /* 0x000fca00078fc8ff */
[----:B------:R-:W2:Y:S08]  /*0290*/  LDC.64 R6, c[0x0][0x3b8] ;  /* 0x0000ee00ff067b82 */ /* 0x000eb00000000a00 */
[----:B------:R-:W3:Y:S01]  /*02a0*/  LDC R32, c[0x0][0x3a0] ;  /* 0x0000e800ff207b82 */ /* 0x000ee20000000800 */
[----:B-1----:R-:W-:-:S05]  /*02b0*/  IMAD.WIDE.U32 R4, R9, 0x4, R4 ;  /* 0x0000000409047825 */ /* 0x002fca00078e0004 */
[----:B------:R1:W5:Y:S01]  /*02c0*/  LDG.E R22, desc[UR36][R4.64] ;  /* 0x0000002404167981 */ /* 0x000362000c1e1900 */
[----:B--2---:R-:W-:-:S05]  /*02d0*/  IMAD.WIDE R6, R11, 0x4, R6 ;  /* 0x000000040b067825 */ /* 0x004fca00078e0206 */
[----:B------:R1:W5:Y:S01]  /*02e0*/  LDG.E R23, desc[UR36][R6.64] ;  /* 0x0000002406177981 */ /* 0x000362000c1e1900 */
[----:B------:R-:W-:Y:S01]  /*02f0*/  VIADD R24, R3, 0x80 ;  /* 0x0000008003187836 */ /* 0x000fe20000000000 */
[----:B------:R-:W-:-:S04]  /*0300*/  VIMNMX R25, PT, PT, R16, 0x80, PT ;  /* 0x0000008010197848 */ /* 0x000fc80003fe0100 */
[----:B---3--:R-:W-:Y:S02]  /*0310*/  ISETP.GE.AND P0, PT, R24, R32, PT ;  /* 0x000000201800720c */ /* 0x008fe40003f06270 */
[----:B------:R-:W-:Y:S01]  /*0320*/  VIMNMX R25, PT, PT, R25, 0x1, !PT ;  /* 0x0000000119197848 */ /* 0x000fe20007fe0100 */
[----:B------:R-:W-:Y:S01]  /*0330*/  IMAD.IADD R38, R32, 0x1, -R3 ;  /* 0x0000000120267824 */ /* 0x000fe200078e0a03 */
[----:B------:R-:W-:Y:S02]  /*0340*/  BSSY.RECONVERGENT B6, `(.L_x_225) ;  /* 0x0000264000067945 */ /* 0x000fe40003800200 */
[C---:B------:R-:W-:Y:S02]  /*0350*/  LOP3.LUT R28, R25.reuse, 0x7, RZ, 0xc0, !PT ;  /* 0x00000007191c7812 */ /* 0x040fe400078ec0ff */
[----:B------:R-:W-:Y:S02]  /*0360*/  LOP3.LUT R29, R25, 0x3, RZ, 0xc0, !PT ;  /* 0x00000003191d7812 */ /* 0x000fe400078ec0ff */
[----:B------:R-:W-:Y:S01]  /*0370*/  VIMNMX R0, PT, PT, R38, 0x80, PT ;  /* 0x0000008026007848 */ /* 0x000fe20003fe0100 */
[----:B------:R-:W-:-:S02]  /*0380*/  VIADD R30, R28, 0xffffffff ;  /* 0xffffffff1c1e7836 */ /* 0x000fc40000000000 */
[----:B-1----:R-:W-:Y:S05]  /*0390*/  @!P0 BRA `(.L_x_226) ;  /* 0x0000001000c88947 */ /* 0x002fea0003800000 */
[----:B------:R-:W-:Y:S01]  /*03a0*/  MOV R33, 0x0 ;  /* 0x0000000000217802 */ /* 0x000fe20000000f00 */
[----:B------:R-:W-:Y:S02]  /*03b0*/  IMAD.SHL.U32 R36, R0, 0x4, RZ ;  /* 0x0000000400247824 */ /* 0x000fe400078e00ff */
[----:B------:R-:W-:Y:S01]  /*03c0*/  IMAD R31, R2, R32, R3 ;  /* 0x00000020021f7224 */ /* 0x000fe200078e0203 */
[----:B------:R1:W2:Y:S01]  /*03d0*/  LDC.64 R6, c[0x4][R33] ;  /* 0x0100000021067b82 */ /* 0x0002a20000000a00 */
[----:B------:R-:W-:-:S03]  /*03e0*/  IMAD.WIDE R36, R36, 0x4, RZ ;  /* 0x0000000424247825 */ /* 0x000fc600078e02ff */
[----:B------:R-:W-:Y:S01]  /*03f0*/  SHF.R.S32.HI R34, RZ, 0x1f, R31 ;  /* 0x0000001fff227819 */ /* 0x000fe2000001141f */
[----:B------:R-:W-:Y:S02]  /*0400*/  IMAD R32, R17, R32, R3 ;  /* 0x0000002011207224 */ /* 0x000fe400078e0203 */
[----:B------:R-:W-:Y:S02]  /*0410*/  IMAD.MOV.U32 R4, RZ, RZ, R36 ;  /* 0x000000ffff047224 */ /* 0x000fe400078e0024 */
[----:B-1----:R-:W-:-:S07]  /*0420*/  IMAD.MOV.U32 R5, RZ, RZ, R37 ;  /* 0x000000ffff057224 */ /* 0x002fce00078e0025 */
[----:B------:R-:W-:-:S07]  /*0430*/  LEPC R20, `(.L_x_227) ;  /* 0x000000001014794e */ /* 0x000fce0000000000 */
[----:B0-2--5:R-:W-:Y:S05]  /*0440*/  CALL.ABS.NOINC R6 ;  /* 0x0000000006007343 */ /* 0x025fea0003c00000 */
.L_x_227:
[----:B------:R0:W1:Y:S01]  /*0450*/  LDC.64 R6, c[0x4][R33] ;  /* 0x0100000021067b82 */ /* 0x0000620000000a00 */
[----:B------:R-:W-:Y:S02]  /*0460*/  IMAD.MOV.U32 R4, RZ, RZ, R36 ;  /* 0x000000ffff047224 */ /* 0x000fe400078e0024 */
[----:B------:R-:W-:-:S07]  /*0470*/  IMAD.MOV.U32 R5, RZ, RZ, R37 ;  /* 0x000000ffff057224 */ /* 0x000fce00078e0025 */
[----:B------:R-:W-:-:S07]  /*0480*/  LEPC R20, `(.L_x_228) ;  /* 0x000000001014794e */ /* 0x000fce0000000000 */
[----:B01----:R-:W-:Y:S05]  /*0490*/  CALL.ABS.NOINC R6 ;  /* 0x0000000006007343 */ /* 0x003fea0003c00000 */
.L_x_228:
[----:B------:R-:W-:Y:S01]  /*04a0*/  ISETP.GE.AND P0, PT, R38, 0x1, PT ;  /* 0x000000012600780c */ /* 0x000fe20003f06270 */
[----:B------:R-:W-:Y:S01]  /*04b0*/  BSSY.RECONVERGENT B2, `(.L_x_229) ;  /* 0x000011c000027945 */ /* 0x000fe20003800200 */
[----:B------:R-:W-:-:S11]  /*04c0*/  IMAD.MOV.U32 R43, RZ, RZ, RZ ;  /* 0x000000ffff2b7224 */ /* 0x000fd600078e00ff */
[----:B------:R-:W-:Y:S05]  /*04d0*/  @!P0 BRA `(.L_x_230) ;  /* 0x0000001000648947 */ /* 0x000fea0003800000 */
[----:B------:R-:W0:Y:S01]  /*04e0*/  LDCU.64 UR4, c[0x0][0x388] ;  /* 0x00007100ff0477ac */ /* 0x000e220008000a00 */
[----:B------:R-:W-:Y:S01]  /*04f0*/  LOP3.LUT R35, R25, 0xf8, RZ, 0xc0, !PT ;  /* 0x000000f819237812 */ /* 0x000fe200078ec0ff */
[----:B------:R-:W-:Y:S01]  /*0500*/  BSSY.RECONVERGENT B1, `(.L_x_231) ;  /* 0x0000115000017945 */ /* 0x000fe20003800200 */
[----:B------:R-:W-:Y:S02]  /*0510*/  IMAD.MOV.U32 R41, RZ, RZ, RZ ;  /* 0x000000ffff297224 */ /* 0x000fe400078e00ff */
[----:B------:R-:W-:Y:S02]  /*0520*/  IMAD.MOV.U32 R43, RZ, RZ, RZ ;  /* 0x000000ffff2b7224 */ /* 0x000fe400078e00ff */
[----:B------:R-:W-:Y:S01]  /*0530*/  IMAD.MOV R44, RZ, RZ, -R35 ;  /* 0x000000ffff2c7224 */ /* 0x000fe200078e0a23 */
[----:B0-----:R-:W-:-:S04]  /*0540*/  LEA R33, P0, R31, UR4, 0x2 ;  /* 0x000000041f217c11 */ /* 0x001fc8000f8010ff */
[----:B------:R-:W-:Y:S02]  /*0550*/  IADD3 R33, P1, PT, R33, 0x10, RZ ;  /* 0x0000001021217810 */ /* 0x000fe40007f3e0ff */
[----:B------:R-:W-:-:S05]  /*0560*/  LEA.HI.X R45, R31, UR5, R34, 0x2, P0 ;  /* 0x000000051f2d7c11 */ /* 0x000fca00080f1422 */
[----:B------:R-:W-:-:S07]  /*0570*/  IMAD.X R45, RZ, RZ, R45, P1 ;  /* 0x000000ffff2d7224 */ /* 0x000fce00008e062d */
.L_x_254:
[----:B------:R-:W-:Y:S01]  /*0580*/  BSSY.RECONVERGENT B0, `(.L_x_232) ;  /* 0x0000109000007945 */ /* 0x000fe20003800200 */
[----:B------:R-:W-:-:S07]  /*0590*/  IMAD.MOV.U32 R46, RZ, RZ, RZ ;  /* 0x000000ffff2e7224 */ /* 0x000fce00078e00ff */
.L_x_253:
[----:B------:R-:W-:Y:S01]  /*05a0*/  ISETP.GE.AND P0, PT, R16, 0x8, PT ;  /* 0x000000081000780c */ /* 0x000fe20003f06270 */
[----:B------:R-:W-:Y:S01]  /*05b0*/  BSSY.RECONVERGENT B3, `(.L_x_233) ;  /* 0x0000041000037945 */ /* 0x000fe20003800200 */
[----:B------:R-:W-:Y:S02]  /*05c0*/  IMAD.MOV.U32 R3, RZ, RZ, RZ ;  /* 0x000000ffff037224 */ /* 0x000fe400078e00ff */
[----:B------:R-:W-:-:S09]  /*05d0*/  IMAD.MOV.U32 R0, RZ, RZ, RZ ;  /* 0x000000ffff007224 */ /* 0x000fd200078e00ff */
[----:B------:R-:W-:Y:S05]  /*05e0*/  @!P0 BRA `(.L_x_234) ;  /* 0x0000000000f48947 */ /* 0x000fea0003800000 */
[----:B------:R-:W-:Y:S01]  /*05f0*/  BSSY.RECONVERGENT B4, `(.L_x_235) ;  /* 0x000003b000047945 */ /* 0x000fe20003800200 */
[----:B------:R-:W-:Y:S02]  /*0600*/  IMAD.MOV.U32 R0, RZ, RZ, RZ ;  /* 0x000000ffff007224 */ /* 0x000fe400078e00ff */
[----:B------:R-:W-:Y:S02]  /*0610*/  IMAD.MOV.U32 R3, RZ, RZ, R32 ;  /* 0x000000ffff037224 */ /* 0x000fe400078e0020 */
[----:B------:R-:W-:Y:S02]  /*0620*/  IMAD.MOV.U32 R6, RZ, RZ, R33 ;  /* 0x000000ffff067224 */ /* 0x000fe400078e0021 */
[----:B------:R-:W-:Y:S02]  /*0630*/  IMAD.MOV.U32 R7, RZ, RZ, R45 ;  /* 0x000000ffff077224 */ /* 0x000fe400078e002d */
[----:B------:R-:W-:-:S07]  /*0640*/  IMAD.MOV.U32 R8, RZ, RZ, R44 ;  /* 0x000000ffff087224 */ /* 0x000fce00078e002c */
.L_x_236:
[----:B------:R-:W-:Y:S01]  /*0650*/  IMAD.U32 R4, RZ, RZ, UR38 ;  /* 0x00000026ff047e24 */ /* 0x000fe2000f8e00ff */
[----:B------:R-:W2:Y:S01]  /*0660*/  LDG.E R37, desc[UR36][R6.64+-0x10] ;  /* 0xfffff02406257981 */ /* 0x000ea2000c1e1900 */
[----:B------:R-:W-:-:S03]  /*0670*/  IMAD.U32 R5, RZ, RZ, UR39 ;  /* 0x00000027ff057e24 */ /* 0x000fc6000f8e00ff */
[----:B------:R-:W3:Y:S01]  /*0680*/  LDG.E R39, desc[UR36][R6.64+-0xc] ;  /* 0xfffff42406277981 */ /* 0x000ee2000c1e1900 */
[----:B------:R-:W-:-:S03]  /*0690*/  IMAD.WIDE.U32 R4, R3, 0x4, R4 ;  /* 0x0000000403047825 */ /* 0x000fc600078e0004 */
        /* <DEDUP_REMOVED lines=12> */
[----:B------:R0:W5:Y:S04]  /*0760*/  LDG.E R9, desc[UR36][R6.64+0xc] ;  /* 0x00000c2406097981 */ /* 0x000168000c1e1900 */
[----:B------:R-:W5:Y:S01]  /*0770*/  LDG.E R36, desc[UR36][R4.64+0xc] ;  /* 0x00000c2404247981 */ /* 0x000f62000c1e1900 */
[----:B------:R-:W-:-:S05]  /*0780*/  VIADD R8, R8, 0x8 ;  /* 0x0000000808087836 */ /* 0x000fca0000000000 */
[----:B------:R-:W-:Y:S02]  /*0790*/  ISETP.NE.AND P0, PT, R8, RZ, PT ;  /* 0x000000ff0800720c */ /* 0x000fe40003f05270 */
[----:B0-----:R-:W-:Y:S01]  /*07a0*/  IADD3 R6, P1, PT, R6, 0x20, RZ ;  /* 0x0000002006067810 */ /* 0x001fe20007f3e0ff */
[----:B------:R-:W-:-:S04]  /*07b0*/  VIADD R3, R3, 0x8 ;  /* 0x0000000803037836 */ /* 0x000fc80000000000 */
[----:B------:R-:W-:Y:S01]  /*07c0*/  IMAD.X R7, RZ, RZ, R7, P1 ;  /* 0x000000ffff077224 */ /* 0x000fe200008e0607 */
[-C--:B--2---:R-:W-:Y:S02]  /*07d0*/  SHF.R.U32.HI R37, RZ, R46.reuse, R37 ;  /* 0x0000002eff257219 */ /* 0x084fe40000011625 */
[-C--:B---3--:R-:W-:Y:S02]  /*07e0*/  SHF.R.U32.HI R39, RZ, R46.reuse, R39 ;  /* 0x0000002eff277219 */ /* 0x088fe40000011627 */
[----:B----4-:R-:W-:Y:S02]  /*07f0*/  SHF.R.U32.HI R47, RZ, R46, R47 ;  /* 0x0000002eff2f7219 */ /* 0x010fe4000001162f */
[-C--:B-----5:R-:W-:Y:S02]  /*0800*/  SHF.R.U32.HI R40, RZ, R41.reuse, R40 ;  /* 0x00000029ff287219 */ /* 0x0a0fe40000011628 */
[----:B------:R-:W-:Y:S02]  /*0810*/  SHF.R.U32.HI R42, RZ, R41, R42 ;  /* 0x00000029ff2a7219 */ /* 0x000fe4000001162a */
[----:B------:R-:W-:-:S02]  /*0820*/  LOP3.LUT R37, R40, 0x1, R37, 0x80, !PT ;  /* 0x0000000128257812 */ /* 0x000fc400078e8025 */
[----:B------:R-:W-:Y:S02]  /*0830*/  LOP3.LUT R39, R42, 0x1, R39, 0x80, !PT ;  /* 0x000000012a277812 */ /* 0x000fe400078e8027 */
[----:B------:R-:W-:Y:S02]  /*0840*/  SHF.R.U32.HI R21, RZ, R46, R21 ;  /* 0x0000002eff157219 */ /* 0x000fe40000011615 */
[-C--:B------:R-:W-:Y:S02]  /*0850*/  SHF.R.U32.HI R38, RZ, R41.reuse, R38 ;  /* 0x00000029ff267219 */ /* 0x080fe40000011626 */
[----:B------:R-:W-:Y:S02]  /*0860*/  SHF.R.U32.HI R20, RZ, R41, R20 ;  /* 0x00000029ff147219 */ /* 0x000fe40000011614 */
[----:B------:R-:W-:Y:S02]  /*0870*/  IADD3 R37, PT, PT, R39, R37, R0 ;  /* 0x0000002527257210 */ /* 0x000fe40007ffe000 */
[----:B------:R-:W-:-:S02]  /*0880*/  LOP3.LUT R38, R38, 0x1, R47, 0x80, !PT ;  /* 0x0000000126267812 */ /* 0x000fc400078e802f */
[----:B------:R-:W-:Y:S02]  /*0890*/  LOP3.LUT R20, R20, 0x1, R21, 0x80, !PT ;  /* 0x0000000114147812 */ /* 0x000fe400078e8015 */
[-C--:B------:R-:W-:Y:S02]  /*08a0*/  SHF.R.U32.HI R15, RZ, R46.reuse, R15 ;  /* 0x0000002eff0f7219 */ /* 0x080fe4000001160f */
[----:B------:R-:W-:Y:S02]  /*08b0*/  SHF.R.U32.HI R13, RZ, R46, R13 ;  /* 0x0000002eff0d7219 */ /* 0x000fe4000001160d */
[-C--:B------:R-:W-:Y:S02]  /*08c0*/  SHF.R.U32.HI R12, RZ, R41.reuse, R12 ;  /* 0x00000029ff0c7219 */ /* 0x080fe4000001160c */
[----:B------:R-:W-:Y:S02]  /*08d0*/  SHF.R.U32.HI R14, RZ, R41, R14 ;  /* 0x00000029ff0e7219 */ /* 0x000fe4000001160e */
[----:B------:R-:W-:-:S02]  /*08e0*/  IADD3 R20, PT, PT, R20, R38, R37 ;  /* 0x0000002614147210 */ /* 0x000fc40007ffe025 */
        /* <DEDUP_REMOVED lines=8> */
[----:B------:R-:W-:-:S04]  /*0970*/  LOP3.LUT R9, R36, 0x1, R9, 0x80, !PT ;  /* 0x0000000124097812 */ /* 0x000fc800078e8009 */
[----:B------:R-:W-:Y:S01]  /*0980*/  IADD3 R0, PT, PT, R9, R10, R13 ;  /* 0x0000000a09007210 */ /* 0x000fe20007ffe00d */
[----:B------:R-:W-:Y:S06]  /*0990*/  @P0 BRA `(.L_x_236) ;  /* 0xfffffffc002c0947 */ /* 0x000fec000383ffff */
[----:B------:R-:W-:Y:S05]  /*09a0*/  BSYNC.RECONVERGENT B4 ;  /* 0x0000000000047941 */ /* 0x000fea0003800200 */
.L_x_235:
[----:B------:R-:W-:-:S07]  /*09b0*/  IMAD.MOV.U32 R3, RZ, RZ, R35 ;  /* 0x000000ffff037224 */ /* 0x000fce00078e0023 */
.L_x_234:
[----:B------:R-:W-:Y:S05]  /*09c0*/  BSYNC.RECONVERGENT B3 ;  /* 0x0000000000037941 */ /* 0x000fea0003800200 */
.L_x_233:
[----:B------:R-:W-:Y:S01]  /*09d0*/  ISETP.NE.AND P0, PT, R28, RZ, PT ;  /* 0x000000ff1c00720c */ /* 0x000fe20003f05270 */
[----:B------:R-:W-:-:S12]  /*09e0*/  BSSY.RECONVERGENT B3, `(.L_x_237) ;  /* 0x0000057000037945 */ /* 0x000fd80003800200 */
[----:B------:R-:W-:Y:S05]  /*09f0*/  @!P0 BRA `(.L_x_238) ;  /* 0x0000000400548947 */ /* 0x000fea0003800000 */
[----:B------:R-:W-:Y:S01]  /*0a00*/  ISETP.GE.U32.AND P1, PT, R30, 0x3, PT ;  /* 0x000000031e00780c */ /* 0x000fe20003f26070 */
[----:B------:R-:W-:Y:S01]  /*0a10*/  BSSY.RECONVERGENT B4, `(.L_x_239) ;  /* 0x0000026000047945 */ /* 0x000fe20003800200 */
[----:B------:R-:W-:-:S11]  /*0a20*/  ISETP.NE.AND P0, PT, R29, RZ, PT ;  /* 0x000000ff1d00720c */ /* 0x000fd60003f05270 */
[----:B------:R-:W-:Y:S05]  /*0a30*/  @!P1 BRA `(.L_x_240) ;  /* 0x00000000008c9947 */ /* 0x000fea0003800000 */
[----:B------:R-:W0:Y:S01]  /*0a40*/  LDC.64 R6, c[0x0][0x380] ;  /* 0x0000e000ff067b82 */ /* 0x000e220000000a00 */
[----:B------:R-:W1:Y:S01]  /*0a50*/  LDCU.128 UR4, c[0x0][0x380] ;  /* 0x00007000ff0477ac */ /* 0x000e620008000c00 */
[-C--:B------:R-:W-:Y:S01]  /*0a60*/  IADD3 R11, P3, PT, R31, R3.reuse, RZ ;  /* 0x000000031f0b7210 */ /* 0x080fe20007f7e0ff */
[C---:B------:R-:W-:Y:S01]  /*0a70*/  IMAD.IADD R5, R32.reuse, 0x1, R3 ;  /* 0x0000000120057824 */ /* 0x040fe200078e0203 */
[----:B------:R-:W-:-:S03]  /*0a80*/  IADD3 R9, P2, PT, R32, R3, RZ ;  /* 0x0000000320097210 */ /* 0x000fc60007f5e0ff */
[----:B------:R-:W-:Y:S02]  /*0a90*/  IMAD.X R12, RZ, RZ, R34, P3 ;  /* 0x000000ffff0c7224 */ /* 0x000fe400018e0622 */
[----:B------:R-:W-:Y:S01]  /*0aa0*/  IMAD.X R10, RZ, RZ, RZ, P2 ;  /* 0x000000ffff0a7224 */ /* 0x000fe200010e06ff */
[----:B-1----:R-:W-:Y:S02]  /*0ab0*/  LEA R4, P1, R11, UR6, 0x2 ;  /* 0x000000060b047c11 */ /* 0x002fe4000f8210ff */
[----:B------:R-:W-:Y:S01]  /*0ac0*/  LEA R8, P3, R9, UR4, 0x2 ;  /* 0x0000000409087c11 */ /* 0x000fe2000f8610ff */
[----:B0-----:R-:W-:Y:S01]  /*0ad0*/  IMAD.WIDE.U32 R6, R5, 0x4, R6 ;  /* 0x0000000405067825 */ /* 0x001fe200078e0006 */
[----:B------:R-:W-:Y:S02]  /*0ae0*/  LEA.HI.X R5, R11, UR7, R12, 0x2, P1 ;  /* 0x000000070b057c11 */ /* 0x000fe400088f140c */
[----:B------:R-:W-:-:S03]  /*0af0*/  LEA.HI.X R9, R9, UR5, R10, 0x2, P3 ;  /* 0x0000000509097c11 */ /* 0x000fc600098f140a */
        /* <DEDUP_REMOVED lines=11> */
[----:B----4-:R-:W-:Y:S02]  /*0bb0*/  SHF.R.U32.HI R13, RZ, R46, R13 ;  /* 0x0000002eff0d7219 */ /* 0x010fe4000001160d */
[----:B------:R-:W-:Y:S02]  /*0bc0*/  LOP3.LUT R11, R10, 0x1, R11, 0x80, !PT ;  /* 0x000000010a0b7812 */ /* 0x000fe400078e800b */
[-C--:B-----5:R-:W-:Y:S02]  /*0bd0*/  SHF.R.U32.HI R12, RZ, R41.reuse, R12 ;  /* 0x00000029ff0c7219 */ /* 0x0a0fe4000001160c */
[----:B------:R-:W-:Y:S02]  /*0be0*/  SHF.R.U32.HI R14, RZ, R41, R14 ;  /* 0x00000029ff0e7219 */ /* 0x000fe4000001160e */
        /* <DEDUP_REMOVED lines=8> */
.L_x_240:
[----:B------:R-:W-:Y:S05]  /*0c70*/  BSYNC.RECONVERGENT B4 ;  /* 0x0000000000047941 */ /* 0x000fea0003800200 */
.L_x_239:
[----:B------:R-:W-:Y:S05]  /*0c80*/  @!P0 BRA `(.L_x_238) ;  /* 0x0000000000b08947 */ /* 0x000fea0003800000 */
[----:B------:R-:W-:Y:S01]  /*0c90*/  ISETP.NE.AND P1, PT, R29, 0x1, PT ;  /* 0x000000011d00780c */ /* 0x000fe20003f25270 */
[----:B------:R-:W-:Y:S01]  /*0ca0*/  BSSY.RECONVERGENT B4, `(.L_x_241) ;  /* 0x000001b000047945 */ /* 0x000fe20003800200 */
[----:B------:R-:W-:-:S11]  /*0cb0*/  LOP3.LUT P0, RZ, R25, 0x1, RZ, 0xc0, !PT ;  /* 0x0000000119ff7812 */ /* 0x000fd6000780c0ff */
        /* <DEDUP_REMOVED lines=16> */
[----:B------:R-:W5:Y:S01]  /*0dc0*/  LDG.E R8, desc[UR36][R8.64+0x4] ;  /* 0x0000042408087981 */ /* 0x000f62000c1e1900 */
[----:B------:R-:W-:Y:S01]  /*0dd0*/  VIADD R3, R3, 0x2 ;  /* 0x0000000203037836 */ /* 0x000fe20000000000 */
[----:B--2---:R-:W-:-:S02]  /*0de0*/  SHF.R.U32.HI R10, RZ, R41, R6 ;  /* 0x00000029ff0a7219 */ /* 0x004fc40000011606 */
[-C--:B---3--:R-:W-:Y:S02]  /*0df0*/  SHF.R.U32.HI R11, RZ, R46.reuse, R11 ;  /* 0x0000002eff0b7219 */ /* 0x088fe4000001160b */
[----:B----4-:R-:W-:Y:S02]  /*0e00*/  SHF.R.U32.HI R13, RZ, R46, R13 ;  /* 0x0000002eff0d7219 */ /* 0x010fe4000001160d */
[----:B------:R-:W-:Y:S02]  /*0e10*/  LOP3.LUT R11, R10, 0x1, R11, 0x80, !PT ;  /* 0x000000010a0b7812 */ /* 0x000fe400078e800b */
[----:B-----5:R-:W-:-:S04]  /*0e20*/  SHF.R.U32.HI R12, RZ, R41, R8 ;  /* 0x00000029ff0c7219 */ /* 0x020fc80000011608 */
[----:B------:R-:W-:-:S04]  /*0e30*/  LOP3.LUT R12, R12, 0x1, R13, 0x80, !PT ;  /* 0x000000010c0c7812 */ /* 0x000fc800078e800d */
[----:B------:R-:W-:-:S07]  /*0e40*/  IADD3 R0, PT, PT, R12, R11, R0 ;  /* 0x0000000b0c007210 */ /* 0x000fce0007ffe000 */
.L_x_242:
[----:B------:R-:W-:Y:S05]  /*0e50*/  BSYNC.RECONVERGENT B4 ;  /* 0x0000000000047941 */ /* 0x000fea0003800200 */
.L_x_241:
[----:B------:R-:W-:Y:S05]  /*0e60*/  @!P0 BRA `(.L_x_238) ;  /* 0x0000000000388947 */ /* 0x000fea0003800000 */
[----:B------:R-:W0:Y:S01]  /*0e70*/  LDC.64 R4, c[0x0][0x380] ;  /* 0x0000e000ff047b82 */ /* 0x000e220000000a00 */
[----:B------:R-:W1:Y:S01]  /*0e80*/  LDCU.64 UR4, c[0x0][0x388] ;  /* 0x00007100ff0477ac */ /* 0x000e620008000a00 */
[----:B------:R-:W-:Y:S01]  /*0e90*/  IADD3 R7, P0, PT, R31, R3, RZ ;  /* 0x000000031f077210 */ /* 0x000fe20007f1e0ff */
[----:B------:R-:W-:-:S04]  /*0ea0*/  IMAD.IADD R3, R32, 0x1, R3 ;  /* 0x0000000120037824 */ /* 0x000fc800078e0203 */
[----:B------:R-:W-:Y:S01]  /*0eb0*/  IMAD.X R8, RZ, RZ, R34, P0 ;  /* 0x000000ffff087224 */ /* 0x000fe200000e0622 */
[----:B-1----:R-:W-:-:S04]  /*0ec0*/  LEA R6, P0, R7, UR4, 0x2 ;  /* 0x0000000407067c11 */ /* 0x002fc8000f8010ff */
[----:B------:R-:W-:Y:S01]  /*0ed0*/  LEA.HI.X R7, R7, UR5, R8, 0x2, P0 ;  /* 0x0000000507077c11 */ /* 0x000fe200080f1408 */
[----:B0-----:R-:W-:-:S05]  /*0ee0*/  IMAD.WIDE.U32 R4, R3, 0x4, R4 ;  /* 0x0000000403047825 */ /* 0x001fca00078e0004 */
[----:B------:R-:W2:Y:S04]  /*0ef0*/  LDG.E R7, desc[UR36][R6.64] ;  /* 0x0000002406077981 */ /* 0x000ea8000c1e1900 */
[----:B------:R-:W3:Y:S01]  /*0f00*/  LDG.E R4, desc[UR36][R4.64] ;  /* 0x0000002404047981 */ /* 0x000ee2000c1e1900 */
[----:B--2---:R-:W-:Y:S02]  /*0f10*/  SHF.R.U32.HI R8, RZ, R46, R7 ;  /* 0x0000002eff087219 */ /* 0x004fe40000011607 */
[----:B---3--:R-:W-:-:S04]  /*0f20*/  SHF.R.U32.HI R3, RZ, R41, R4 ;  /* 0x00000029ff037219 */ /* 0x008fc80000011604 */
[----:B------:R-:W-:-:S05]  /*0f30*/  LOP3.LUT R3, R3, 0x1, R8, 0x80, !PT ;  /* 0x0000000103037812 */ /* 0x000fca00078e8008 */
[----:B------:R-:W-:-:S07]  /*0f40*/  IMAD.IADD R0, R0, 0x1, R3 ;  /* 0x0000000100007824 */ /* 0x000fce00078e0203 */
.L_x_238:
[----:B------:R-:W-:Y:S05]  /*0f50*/  BSYNC.RECONVERGENT B3 ;  /* 0x0000000000037941 */ /* 0x000fea0003800200 */
.L_x_237:
        /* <DEDUP_REMOVED lines=19> */
[----:B------:R-:W-:Y:S05]  /*1090*/  CALL.REL.NOINC `($__internal_2_$__cuda_sm3x_div_rn_noftz_f32_slowpath) ;  /* 0x0000001800587944 */ /* 0x000fea0003c00000 */
.L_x_246:
[----:B------:R-:W-:Y:S05]  /*10a0*/  BSYNC.RECONVERGENT B7 ;  /* 0x0000000000077941 */ /* 0x000fea0003800200 */
.L_x_245:
        /* <DEDUP_REMOVED lines=35> */
[----:B------:R-:W-:Y:S05]  /*12e0*/  CALL.REL.NOINC `($_Z30gemm_acim_with_scale_kernel_v1PKiS0_PfiiiiiPKfS3_b$__internal_accurate_pow) ;  /* 0x0000001c00607944 */ /* 0x000fea0003c00000 */
[----:B------:R-:W-:Y:S05]  /*12f0*/  BSYNC.RECONVERGENT B3 ;  /* 0x0000000000037941 */ /* 0x000fea0003800200 */
.L_x_247:
        /* <DEDUP_REMOVED lines=15> */
.L_x_250:
[----:B------:R-:W-:-:S11]  /*13f0*/  DADD R4, R48, 2 ;  /* 0x4000000030047429 */ /* 0x000fd60000000000 */
.L_x_249:
[----:B------:R-:W-:Y:S05]  /*1400*/  BSYNC.RECONVERGENT B3 ;  /* 0x0000000000037941 */ /* 0x000fea0003800200 */
.L_x_248:
        /* <DEDUP_REMOVED lines=13> */
[----:B------:R-:W-:-:S07]  /*14e0*/  MOV R4, 0x1500 ;  /* 0x0000150000047802 */ /* 0x000fce0000000f00 */
[----:B------:R-:W-:Y:S05]  /*14f0*/  CALL.REL.NOINC `($__internal_2_$__cuda_sm3x_div_rn_noftz_f32_slowpath) ;  /* 0x0000001400407944 */ /* 0x000fea0003c00000 */
.L_x_252:
[----:B------:R-:W-:Y:S05]  /*1500*/  BSYNC.RECONVERGENT B7 ;  /* 0x0000000000077941 */ /* 0x000fea0003800200 */
.L_x_251:
[----:B------:R-:W0:Y:S08]  /*1510*/  F2I.S64 R4, R3 ;  /* 0x0000000300047311 */ /* 0x000e300000201900 */
[----:B0-----:R-:W0:Y:S02]  /*1520*/  I2F.S64 R4, R4 ;  /* 0x0000000400047312 */ /* 0x001e240000301400 */
[----:B0-----:R-:W-:-:S06]  /*1530*/  FMUL R0, R7, R4 ;  /* 0x0000000407007220 */ /* 0x001fcc0000400000 */
[----:B------:R-:W0:Y:S02]  /*1540*/  F2I.TRUNC.NTZ R0, R0 ;  /* 0x0000000000007305 */ /* 0x000e24000020f100 */
.L_x_244:
[----:B------:R-:W-:Y:S05]  /*1550*/  BSYNC.RECONVERGENT B5 ;  /* 0x0000000000057941 */ /* 0x000fea0003800200 */
.L_x_243:
[----:B------:R-:W-:Y:S01]  /*1560*/  ISETP.NE.AND P0, PT, R41, 0x7, PT ;  /* 0x000000072900780c */ /* 0x000fe20003f05270 */
[----:B0-----:R-:W-:Y:S01]  /*1570*/  IMAD.MOV.U32 R3, RZ, RZ, R0 ;  /* 0x000000ffff037224 */ /* 0x001fe200078e0000 */
        /* <DEDUP_REMOVED lines=9> */
[----:B------:R-:W-:Y:S05]  /*1610*/  BSYNC.RECONVERGENT B0 ;  /* 0x0000000000007941 */ /* 0x000fea0003800200 */
.L_x_232:
[----:B------:R-:W-:-:S05]  /*1620*/  VIADD R41, R41, 0x1 ;  /* 0x0000000129297836 */ /* 0x000fca0000000000 */
[----:B------:R-:W-:-:S13]  /*1630*/  ISETP.NE.AND P0, PT, R41, 0x8, PT ;  /* 0x000000082900780c */ /* 0x000fda0003f05270 */
[----:B------:R-:W-:Y:S05]  /*1640*/  @P0 BRA `(.L_x_254) ;  /* 0xffffffec00cc0947 */ /* 0x000fea000383ffff */
[----:B------:R-:W-:Y:S05]  /*1650*/  BSYNC.RECONVERGENT B1 ;  /* 0x0000000000017941 */ /* 0x000fea0003800200 */
.L_x_231:
[----:B------:R-:W-:-:S07]  /*1660*/  I2FP.F32.S32 R43, R43 ;  /* 0x0000002b002b7245 */ /* 0x000fce0000201400 */
.L_x_230:
[----:B------:R-:W-:Y:S05]  /*1670*/  BSYNC.RECONVERGENT B2 ;  /* 0x0000000000027941 */ /* 0x000fea0003800200 */
.L_x_229:
[----:B------:R-:W2:Y:S01]  /*1680*/  LDG.E R0, desc[UR36][R26.64] ;  /* 0x000000241a007981 */ /* 0x000ea2000c1e1900 */
[----:B------:R-:W-:-:S04]  /*1690*/  FMUL R22, R22, R43 ;  /* 0x0000002b16167220 */ /* 0x000fc80000400000 */
[----:B--2---:R-:W-:Y:S01]  /*16a0*/  FFMA R23, R23, R22, R0 ;  /* 0x0000001617177223 */ /* 0x004fe20000000000 */
[----:B------:R-:W-:Y:S06]  /*16b0*/  BRA `(.L_x_255) ;  /* 0x0000001000b07947 */ /* 0x000fec0003800000 */
.L_x_226:
        /* <DEDUP_REMOVED lines=11> */
.L_x_256:
[----:B------:R-:W0:Y:S01]  /*1770*/  LDC.64 R36, c[0x4][R36] ;  /* 0x0100000024247b82 */ /* 0x000e220000000a00 */
[----:B------:R-:W-:Y:S02]  /*1780*/  IMAD.MOV.U32 R4, RZ, RZ, R34 ;  /* 0x000000ffff047224 */ /* 0x000fe400078e0022 */
[----:B------:R-:W-:-:S07]  /*1790*/  IMAD.MOV.U32 R5, RZ, RZ, R35 ;  /* 0x000000ffff057224 */ /* 0x000fce00078e0023 */
[----:B------:R-:W-:-:S07]  /*17a0*/  LEPC R20, `(.L_x_257) ;  /* 0x000000001014794e */ /* 0x000fce0000000000 */
[----:B0-----:R-:W-:Y:S05]  /*17b0*/  CALL.ABS.NOINC R36 ;  /* 0x0000000024007343 */ /* 0x001fea0003c00000 */
.L_x_257:
[----:B------:R-:W-:Y:S01]  /*17c0*/  ISETP.GE.AND P0, PT, R38, 0x1, PT ;  /* 0x000000012600780c */ /* 0x000fe20003f06270 */
[----:B------:R-:W-:Y:S01]  /*17d0*/  BSSY.RECONVERGENT B2, `(.L_x_258) ;  /* 0x0000117000027945 */ /* 0x000fe20003800200 */
[----:B------:R-:W-:Y:S02]  /*17e0*/  IMAD.MOV.U32 R41, RZ, RZ, RZ ;  /* 0x000000ffff297224 */ /* 0x000fe400078e00ff */
[----:B------:R-:W-:-:S13]  /*17f0*/  ISETP.GE.OR P0, PT, RZ, UR40, !P0 ;  /* 0x00000028ff007c0c */ /* 0x000fda000c706670 */
[----:B------:R-:W-:Y:S05]  /*1800*/  @P0 BRA `(.L_x_259) ;  /* 0x00000010004c0947 */ /* 0x000fea0003800000 */
[----:B------:R-:W-:Y:S01]  /*1810*/  BSSY.RECONVERGENT B1, `(.L_x_260) ;  /* 0x0000111000017945 */ /* 0x000fe20003800200 */
[----:B------:R-:W-:Y:S01]  /*1820*/  LOP3.LUT R34, R25, 0xf8, RZ, 0xc0, !PT ;  /* 0x000000f819227812 */ /* 0x000fe200078ec0ff */
[----:B------:R-:W-:Y:S02]  /*1830*/  IMAD.MOV.U32 R35, RZ, RZ, RZ ;  /* 0x000000ffff237224 */ /* 0x000fe400078e00ff */
[----:B------:R-:W-:-:S07]  /*1840*/  IMAD.MOV.U32 R41, RZ, RZ, RZ ;  /* 0x000000ffff297224 */ /* 0x000fce00078e00ff */
.L_x_283:
[----:B------:R-:W-:Y:S01]  /*1850*/  BSSY.RECONVERGENT B0, `(.L_x_261) ;  /* 0x0000108000007945 */ /* 0x000fe20003800200 */
[----:B------:R-:W-:-:S07]  /*1860*/  IMAD.MOV.U32 R44, RZ, RZ, RZ ;  /* 0x000000ffff2c7224 */ /* 0x000fce00078e00ff */
.L_x_282:
[----:B------:R-:W-:Y:S01]  /*1870*/  ISETP.GE.AND P0, PT, R16, 0x8, PT ;  /* 0x000000081000780c */ /* 0x000fe20003f06270 */
[----:B------:R-:W-:Y:S01]  /*1880*/  BSSY.RECONVERGENT B3, `(.L_x_262) ;  /* 0x0000040000037945 */ /* 0x000fe20003800200 */
[----:B------:R-:W-:Y:S02]  /*1890*/  IMAD.MOV.U32 R3, RZ, RZ, RZ ;  /* 0x000000ffff037224 */ /* 0x000fe400078e00ff */
[----:B------:R-:W-:-:S09]  /*18a0*/  IMAD.MOV.U32 R0, RZ, RZ, RZ ;  /* 0x000000ffff007224 */ /* 0x000fd200078e00ff */
[----:B------:R-:W-:Y:S05]  /*18b0*/  @!P0 BRA `(.L_x_263) ;  /* 0x0000000000f08947 */ /* 0x000fea0003800000 */
[----:B------:R-:W-:Y:S01]  /*18c0*/  BSSY.RECONVERGENT B4, `(.L_x_264) ;  /* 0x000003a000047945 */ /* 0x000fe20003800200 */
[----:B------:R-:W-:Y:S02]  /*18d0*/  IMAD.MOV.U32 R3, RZ, RZ, RZ ;  /* 0x000000ffff037224 */ /* 0x000fe400078e00ff */
[----:B------:R-:W-:-:S07]  /*18e0*/  IMAD.MOV.U32 R0, RZ, RZ, RZ ;  /* 0x000000ffff007224 */ /* 0x000fce00078e00ff */
.L_x_265:
[----:B------:R-:W0:Y:S01]  /*18f0*/  LDC.64 R4, c[0x0][0x380] ;  /* 0x0000e000ff047b82 */ /* 0x000e220000000a00 */
[----:B------:R-:W1:Y:S01]  /*1900*/  LDCU.64 UR4, c[0x0][0x388] ;  /* 0x00007100ff0477ac */ /* 0x000e620008000a00 */
[----:B------:R-:W-:Y:S01]  /*1910*/  IADD3 R8, P0, PT, R31, R3, RZ ;  /* 0x000000031f087210 */ /* 0x000fe20007f1e0ff */
[----:B------:R-:W-:-:S04]  /*1920*/  IMAD.IADD R7, R32, 0x1, R3 ;  /* 0x0000000120077824 */ /* 0x000fc800078e0203 */
[----:B------:R-:W-:Y:S01]  /*1930*/  IMAD.X R9, RZ, RZ, R33, P0 ;  /* 0x000000ffff097224 */ /* 0x000fe200000e0621 */
[----:B-1----:R-:W-:Y:S01]  /*1940*/  LEA R6, P0, R8, UR4, 0x2 ;  /* 0x0000000408067c11 */ /* 0x002fe2000f8010ff */
[----:B0-----:R-:W-:-:S03]  /*1950*/  IMAD.WIDE.U32 R4, R7, 0x4, R4 ;  /* 0x0000000407047825 */ /* 0x001fc600078e0004 */
[----:B------:R-:W-:Y:S02]  /*1960*/  LEA.HI.X R7, R8, UR5, R9, 0x2, P0 ;  /* 0x0000000508077c11 */ /* 0x000fe400080f1409 */
[----:B------:R-:W2:Y:S04]  /*1970*/  LDG.E R20, desc[UR36][R4.64] ;  /* 0x0000002404147981 */ /* 0x000ea8000c1e1900 */
[----:B------:R-:W3:Y:S04]  /*1980*/  LDG.E R36, desc[UR36][R4.64+0x4] ;  /* 0x0000042404247981 */ /* 0x000ee8000c1e1900 */
        /* <DEDUP_REMOVED lines=14> */
[----:B------:R-:W-:-:S05]  /*1a70*/  VIADD R3, R3, 0x8 ;  /* 0x0000000803037836 */ /* 0x000fca0000000000 */
[----:B------:R-:W-:Y:S02]  /*1a80*/  ISETP.NE.AND P0, PT, R3, R34, PT ;  /* 0x000000220300720c */ /* 0x000fe40003f05270 */
[-C--:B--2---:R-:W-:Y:S02]  /*1a90*/  SHF.R.U32.HI R20, RZ, R35.reuse, R20 ;  /* 0x00000023ff147219 */ /* 0x084fe40000011614 */
[----:B---3--:R-:W-:Y:S02]  /*1aa0*/  SHF.R.U32.HI R36, RZ, R35, R36 ;  /* 0x00000023ff247219 */ /* 0x008fe40000011624 */
[-C--:B----4-:R-:W-:Y:S02]  /*1ab0*/  SHF.R.U32.HI R21, RZ, R44.reuse, R21 ;  /* 0x0000002cff157219 */ /* 0x090fe40000011615 */
[----:B-----5:R-:W-:Y:S02]  /*1ac0*/  SHF.R.U32.HI R37, RZ, R44, R37 ;  /* 0x0000002cff257219 */ /* 0x020fe40000011625 */
[----:B------:R-:W-:-:S02]  /*1ad0*/  LOP3.LUT R21, R20, 0x1, R21, 0x80, !PT ;  /* 0x0000000114157812 */ /* 0x000fc400078e8015 */
[----:B------:R-:W-:Y:S02]  /*1ae0*/  LOP3.LUT R36, R36, 0x1, R37, 0x80, !PT ;  /* 0x0000000124247812 */ /* 0x000fe400078e8025 */
[-C--:B------:R-:W-:Y:S02]  /*1af0*/  SHF.R.U32.HI R38, RZ, R35.reuse, R38 ;  /* 0x00000023ff267219 */ /* 0x080fe40000011626 */
[----:B------:R-:W-:Y:S02]  /*1b00*/  SHF.R.U32.HI R40, RZ, R35, R40 ;  /* 0x00000023ff287219 */ /* 0x000fe40000011628 */
[----:B------:R-:W-:Y:S02]  /*1b10*/  IADD3 R21, PT, PT, R36, R21, R0 ;  /* 0x0000001524157210 */ /* 0x000fe40007ffe000 */
[-C--:B------:R-:W-:Y:S02]  /*1b20*/  SHF.R.U32.HI R39, RZ, R44.reuse, R39 ;  /* 0x0000002cff277219 */ /* 0x080fe40000011627 */
[----:B------:R-:W-:-:S02]  /*1b30*/  SHF.R.U32.HI R43, RZ, R44, R43 ;  /* 0x0000002cff2b7219 */ /* 0x000fc4000001162b */
[----:B------:R-:W-:Y:S02]  /*1b40*/  LOP3.LUT R38, R38, 0x1, R39, 0x80, !PT ;  /* 0x0000000126267812 */ /* 0x000fe400078e8027 */
[----:B------:R-:W-:Y:S02]  /*1b50*/  LOP3.LUT R40, R40, 0x1, R43, 0x80, !PT ;  /* 0x0000000128287812 */ /* 0x000fe400078e802b */
[-C--:B------:R-:W-:Y:S02]  /*1b60*/  SHF.R.U32.HI R8, RZ, R35.reuse, R8 ;  /* 0x00000023ff087219 */ /* 0x080fe40000011608 */
[----:B------:R-:W-:Y:S02]  /*1b70*/  SHF.R.U32.HI R10, RZ, R35, R10 ;  /* 0x00000023ff0a7219 */ /* 0x000fe4000001160a */
[----:B------:R-:W-:Y:S02]  /*1b80*/  IADD3 R21, PT, PT, R40, R38, R21 ;  /* 0x0000002628157210 */ /* 0x000fe40007ffe015 */
[----:B------:R-:W-:-:S02]  /*1b90*/  SHF.R.U32.HI R9, RZ, R44, R9 ;  /* 0x0000002cff097219 */ /* 0x000fc40000011609 */
[----:B------:R-:W-:Y:S02]  /*1ba0*/  SHF.R.U32.HI R11, RZ, R44, R11 ;  /* 0x0000002cff0b7219 */ /* 0x000fe4000001160b */
[----:B------:R-:W-:Y:S02]  /*1bb0*/  LOP3.LUT R8, R8, 0x1, R9, 0x80, !PT ;  /* 0x0000000108087812 */ /* 0x000fe400078e8009 */
[----:B------:R-:W-:Y:S02]  /*1bc0*/  LOP3.LUT R10, R10, 0x1, R11, 0x80, !PT ;  /* 0x000000010a0a7812 */ /* 0x000fe400078e800b */
[-C--:B------:R-:W-:Y:S02]  /*1bd0*/  SHF.R.U32.HI R12, RZ, R35.reuse, R12 ;  /* 0x00000023ff0c7219 */ /* 0x080fe4000001160c */
[----:B------:R-:W-:Y:S02]  /*1be0*/  SHF.R.U32.HI R14, RZ, R35, R14 ;  /* 0x00000023ff0e7219 */ /* 0x000fe4000001160e */
[----:B------:R-:W-:-:S02]  /*1bf0*/  IADD3 R8, PT, PT, R10, R8, R21 ;  /* 0x000000080a087210 */ /* 0x000fc40007ffe015 */
[-C--:B------:R-:W-:Y:S02]  /*1c00*/  SHF.R.U32.HI R13, RZ, R44.reuse, R13 ;  /* 0x0000002cff0d7219 */ /* 0x080fe4000001160d */
[----:B------:R-:W-:Y:S02]  /*1c10*/  SHF.R.U32.HI R15, RZ, R44, R15 ;  /* 0x0000002cff0f7219 */ /* 0x000fe4000001160f */
[----:B------:R-:W-:Y:S02]  /*1c20*/  LOP3.LUT R13, R12, 0x1, R13, 0x80, !PT ;  /* 0x000000010c0d7812 */ /* 0x000fe400078e800d */
[----:B------:R-:W-:-:S04]  /*1c30*/  LOP3.LUT R14, R14, 0x1, R15, 0x80, !PT ;  /* 0x000000010e0e7812 */ /* 0x000fc800078e800f */
[----:B------:R-:W-:Y:S01]  /*1c40*/  IADD3 R0, PT, PT, R14, R13, R8 ;  /* 0x0000000d0e007210 */ /* 0x000fe20007ffe008 */
[----:B------:R-:W-:Y:S06]  /*1c50*/  @P0 BRA `(.L_x_265) ;  /* 0xfffffffc00240947 */ /* 0x000fec000383ffff */
[----:B------:R-:W-:Y:S05]  /*1c60*/  BSYNC.RECONVERGENT B4 ;  /* 0x0000000000047941 */ /* 0x000fea0003800200 */
.L_x_264:
[----:B------:R-:W-:-:S07]  /*1c70*/  IMAD.MOV.U32 R3, RZ, RZ, R34 ;  /* 0x000000ffff037224 */ /* 0x000fce00078e0022 */
.L_x_263:
[----:B------:R-:W-:Y:S05]  /*1c80*/  BSYNC.RECONVERGENT B3 ;  /* 0x0000000000037941 */ /* 0x000fea0003800200 */
.L_x_262:
        /* <DEDUP_REMOVED lines=42> */
.L_x_269:
[----:B------:R-:W-:Y:S05]  /*1f30*/  BSYNC.RECONVERGENT B4 ;  /* 0x0000000000047941 */ /* 0x000fea0003800200 */
.L_x_268:
        /* <DEDUP_REMOVED lines=12> */
[----:B-1----:R-:W-:-:S04]  /*2000*/  LEA R4, P1, R5, UR6, 0x2 ;  /* 0x0000000605047c11 */ /* 0x002fc8000f8210ff */
[----:B------:R-:W-:Y:S01]  /*2010*/  LEA.HI.X R5, R5, UR7, R10, 0x2, P1 ;  /* 0x0000000705057c11 */ /* 0x000fe200088f140a */
[----:B0-----:R-:W-:Y:S01]  /*2020*/  IMAD.WIDE.U32 R8, R9, 0x4, R6 ;  /* 0x0000000409087825 */ /* 0x001fe200078e0006 */
[----:B------:R-:W-:-:S03]  /*2030*/  LEA R6, P3, R11, UR4, 0x2 ;  /* 0x000000040b067c11 */ /* 0x000fc6000f8610ff */
[----:B------:R-:W2:Y:S01]  /*2040*/  LDG.E R13, desc[UR36][R4.64+0x4] ;  /* 0x00000424040d7981 */ /* 0x000ea2000c1e1900 */
[----:B------:R-:W-:-:S03]  /*2050*/  LEA.HI.X R7, R11, UR5, R12, 0x2, P3 ;  /* 0x000000050b077c11 */ /* 0x000fc600098f140c */
[----:B------:R-:W3:Y:S04]  /*2060*/  LDG.E R8, desc[UR36][R8.64] ;  /* 0x0000002408087981 */ /* 0x000ee8000c1e1900 */
[----:B------:R-:W4:Y:S04]  /*2070*/  LDG.E R11, desc[UR36][R4.64] ;  /* 0x00000024040b7981 */ /* 0x000f28000c1e1900 */
[----:B------:R-:W5:Y:S01]  /*2080*/  LDG.E R6, desc[UR36][R6.64+0x4] ;  /* 0x0000042406067981 */ /* 0x000f62000c1e1900 */
[----:B------:R-:W-:Y:S01]  /*2090*/  VIADD R3, R3, 0x2 ;  /* 0x0000000203037836 */ /* 0x000fe20000000000 */
[----:B--2---:R-:W-:-:S02]  /*20a0*/  SHF.R.U32.HI R13, RZ, R44, R13 ;  /* 0x0000002cff0d7219 */ /* 0x004fc4000001160d */
[-C--:B---3--:R-:W-:Y:S02]  /*20b0*/  SHF.R.U32.HI R10, RZ, R35.reuse, R8 ;  /* 0x00000023ff0a7219 */ /* 0x088fe40000011608 */
[----:B----4-:R-:W-:Y:S02]  /*20c0*/  SHF.R.U32.HI R11, RZ, R44, R11 ;  /* 0x0000002cff0b7219 */ /* 0x010fe4000001160b */
[----:B-----5:R-:W-:Y:S02]  /*20d0*/  SHF.R.U32.HI R12, RZ, R35, R6 ;  /* 0x00000023ff0c7219 */ /* 0x020fe40000011606 */
[----:B------:R-:W-:Y:S02]  /*20e0*/  LOP3.LUT R11, R10, 0x1, R11, 0x80, !PT ;  /* 0x000000010a0b7812 */ /* 0x000fe400078e800b */
[----:B------:R-:W-:-:S04]  /*20f0*/  LOP3.LUT R12, R12, 0x1, R13, 0x80, !PT ;  /* 0x000000010c0c7812 */ /* 0x000fc800078e800d */
[----:B------:R-:W-:-:S07]  /*2100*/  IADD3 R0, PT, PT, R12, R11, R0 ;  /* 0x0000000b0c007210 */ /* 0x000fce0007ffe000 */
.L_x_271:
[----:B------:R-:W-:Y:S05]  /*2110*/  BSYNC.RECONVERGENT B4 ;  /* 0x0000000000047941 */ /* 0x000fea0003800200 */
.L_x_270:
        /* <DEDUP_REMOVED lines=15> */
.L_x_267:
[----:B------:R-:W-:Y:S05]  /*2210*/  BSYNC.RECONVERGENT B3 ;  /* 0x0000000000037941 */ /* 0x000fea0003800200 */
.L_x_266:
        /* <DEDUP_REMOVED lines=20> */
.L_x_275:
[----:B------:R-:W-:Y:S05]  /*2360*/  BSYNC.RECONVERGENT B7 ;  /* 0x0000000000077941 */ /* 0x000fea0003800200 */
.L_x_274:
        /* <DEDUP_REMOVED lines=37> */
.L_x_276:
        /* <DEDUP_REMOVED lines=13> */
.L_x_279:
[----:B------:R-:W-:-:S11]  /*2690*/  DADD R6, R46, 2 ;  /* 0x400000002e067429 */ /* 0x000fd60000000000 */
.L_x_278:
[----:B------:R-:W-:Y:S05]  /*26a0*/  BSYNC.RECONVERGENT B3 ;  /* 0x0000000000037941 */ /* 0x000fea0003800200 */
.L_x_277:
        /* <DEDUP_REMOVED lines=15> */
[----:B------:R-:W-:-:S07]  /*27a0*/  IMAD.MOV.U32 R4, RZ, RZ, R3 ;  /* 0x000000ffff047224 */ /* 0x000fce00078e0003 */
.L_x_281:
[----:B------:R-:W-:Y:S05]  /*27b0*/  BSYNC.RECONVERGENT B7 ;  /* 0x0000000000077941 */ /* 0x000fea0003800200 */
.L_x_280:
[----:B------:R-:W0:Y:S08]  /*27c0*/  F2I.S64 R4, R4 ;  /* 0x0000000400047311 */ /* 0x000e300000201900 */
[----:B0-----:R-:W0:Y:S02]  /*27d0*/  I2F.S64 R0, R4 ;  /* 0x0000000400007312 */ /* 0x001e240000301400 */
[----:B0-----:R-:W-:-:S06]  /*27e0*/  FMUL R0, R7, R0 ;  /* 0x0000000007007220 */ /* 0x001fcc0000400000 */
[----:B------:R-:W0:Y:S02]  /*27f0*/  F2I.TRUNC.NTZ R0, R0 ;  /* 0x0000000000007305 */ /* 0x000e24000020f100 */
.L_x_273:
[----:B------:R-:W-:Y:S05]  /*2800*/  BSYNC.RECONVERGENT B5 ;  /* 0x0000000000057941 */ /* 0x000fea0003800200 */
.L_x_272:
[----:B------:R-:W1:Y:S01]  /*2810*/  LDCU UR4, c[0x0][0x3a8] ;  /* 0x00007500ff0477ac */ /* 0x000e620008000800 */
[----:B------:R-:W-:Y:S01]  /*2820*/  ISETP.NE.AND P0, PT, R35, UR41, PT ;  /* 0x0000002923007c0c */ /* 0x000fe2000bf05270 */
[----:B0-----:R-:W-:Y:S01]  /*2830*/  IMAD.MOV.U32 R3, RZ, RZ, R0 ;  /* 0x000000ffff037224 */ /* 0x001fe200078e0000 */
[C---:B------:R-:W-:Y:S01]  /*2840*/  ISETP.NE.AND P1, PT, R44.reuse, UR42, PT ;  /* 0x0000002a2c007c0c */ /* 0x040fe2000bf25270 */
[C---:B------:R-:W-:Y:S02]  /*2850*/  IMAD.IADD R0, R44.reuse, 0x1, R35 ;  /* 0x000000012c007824 */ /* 0x040fe400078e0223 */
[----:B------:R-:W-:-:S08]  /*2860*/  VIADD R44, R44, 0x1 ;  /* 0x000000012c2c7836 */ /* 0x000fd00000000000 */
[----:B------:R-:W-:Y:S01]  /*2870*/  @!P0 IMAD.MOV R3, RZ, RZ, -R3 ;  /* 0x000000ffff038224 */ /* 0x000fe200078e0a03 */
[----:B-1----:R-:W-:-:S03]  /*2880*/  ISETP.NE.AND P0, PT, R44, UR4, PT ;  /* 0x000000042c007c0c */ /* 0x002fc6000bf05270 */
[----:B------:R-:W-:-:S05]  /*2890*/  @!P1 IMAD.MOV R3, RZ, RZ, -R3 ;  /* 0x000000ffff039224 */ /* 0x000fca00078e0a03 */
[----:B------:R-:W-:-:S05]  /*28a0*/  SHF.L.U32 R0, R3, R0, RZ ;  /* 0x0000000003007219 */ /* 0x000fca00000006ff */
[----:B------:R-:W-:Y:S01]  /*28b0*/  IMAD.IADD R41, R0, 0x1, R41 ;  /* 0x0000000100297824 */ /* 0x000fe200078e0229 */
[----:B------:R-:W-:Y:S06]  /*28c0*/  @P0 BRA `(.L_x_282) ;  /* 0xffffffec00e80947 */ /* 0x000fec000383ffff */
[----:B------:R-:W-:Y:S05]  /*28d0*/  BSYNC.RECONVERGENT B0 ;  /* 0x0000000000007941 */ /* 0x000fea0003800200 */
.L_x_261:
[----:B------:R-:W0:Y:S01]  /*28e0*/  LDCU UR4, c[0x0][0x3a4] ;  /* 0x00007480ff0477ac */ /* 0x000e220008000800 */
[----:B------:R-:W-:-:S05]  /*28f0*/  VIADD R35, R35, 0x1 ;  /* 0x0000000123237836 */ /* 0x000fca0000000000 */
[----:B0-----:R-:W-:-:S13]  /*2900*/  ISETP.NE.AND P0, PT, R35, UR4, PT ;  /* 0x0000000423007c0c */ /* 0x001fda000bf05270 */
[----:B------:R-:W-:Y:S05]  /*2910*/  @P0 BRA `(.L_x_283) ;  /* 0xffffffec00cc0947 */ /* 0x000fea000383ffff */
[----:B------:R-:W-:Y:S05]  /*2920*/  BSYNC.RECONVERGENT B1 ;  /* 0x0000000000017941 */ /* 0x000fea0003800200 */
.L_x_260:
[----:B------:R-:W-:-:S07]  /*2930*/  I2FP.F32.S32 R41, R41 ;  /* 0x0000002900297245 */ /* 0x000fce0000201400 */
.L_x_259:
[----:B------:R-:W-:Y:S05]  /*2940*/  BSYNC.RECONVERGENT B2 ;  /* 0x0000000000027941 */ /* 0x000fea0003800200 */
.L_x_258:
[----:B------:R-:W2:Y:S01]  /*2950*/  LDG.E R0, desc[UR36][R26.64] ;  /* 0x000000241a007981 */ /* 0x000ea2000c1e1900 */
[----:B------:R-:W-:-:S04]  /*2960*/  FMUL R22, R22, R41 ;  /* 0x0000002916167220 */ /* 0x000fc80000400000 */
[----:B--2---:R-:W-:-:S07]  /*2970*/  FFMA R23, R23, R22, R0 ;  /* 0x0000001617177223 */ /* 0x004fce0000000000 */
.L_x_255:
[----:B------:R-:W-:Y:S05]  /*2980*/  BSYNC.RECONVERGENT B6 ;  /* 0x0000000000067941 */ /* 0x000fea0003800200 */
.L_x_225:
[----:B------:R-:W0:Y:S01]  /*2990*/  LDCU UR4, c[0x0][0x3a0] ;  /* 0x00007400ff0477ac */ /* 0x000e220008000800 */
[----:B------:R1:W-:Y:S01]  /*29a0*/  STG.E desc[UR36][R26.64], R23 ;  /* 0x000000171a007986 */ /* 0x0003e2000c101924 */
[----:B------:R-:W-:Y:S02]  /*29b0*/  VIADD R16, R16, 0xffffff80 ;  /* 0xffffff8010107836 */ /* 0x000fe40000000000 */
[----:B------:R-:W-:Y:S01]  /*29c0*/  IMAD.MOV.U32 R3, RZ, RZ, R24 ;  /* 0x000000ffff037224 */ /* 0x000fe200078e0018 */
[----:B0-----:R-:W-:-:S13]  /*29d0*/  ISETP.GE.AND P0, PT, R24, UR4, PT ;  /* 0x0000000418007c0c */ /* 0x001fda000bf06270 */
[----:B-1----:R-:W-:Y:S05]  /*29e0*/  @!P0 BRA `(.L_x_284) ;  /* 0xffffffd8001c8947 */ /* 0x002fea000383ffff */
[----:B------:R-:W-:Y:S05]  /*29f0*/  EXIT ;  /* 0x000000000000794d */ /* 0x000fea0003800000 */
        .weak           $__internal_2_$__cuda_sm3x_div_rn_noftz_f32_slowpath
        .type           $__internal_2_$__cuda_sm3x_div_rn_noftz_f32_slowpath,@function
        .size           $__internal_2_$__cuda_sm3x_div_rn_noftz_f32_slowpath,($_Z30gemm_acim_with_scale_kernel_v1PKiS0_PfiiiiiPKfS3_b$__internal_accurate_pow - $__internal_2_$__cuda_sm3x_div_rn_noftz_f32_slowpath)
$__internal_2_$__cuda_sm3x_div_rn_noftz_f32_slowpath:
[----:B------:R-:W-:Y:S01]  /*2a00*/  SHF.R.U32.HI R5, RZ, 0x17, R3 ;  /* 0x00000017ff057819 */ /* 0x000fe20000011603 */
[----:B------:R-:W-:Y:S01]  /*2a10*/  BSSY.RECONVERGENT B3, `(.L_x_285) ;  /* 0x0000063000037945 */ /* 0x000fe20003800200 */
[--C-:B------:R-:W-:Y:S01]  /*2a20*/  SHF.R.U32.HI R6, RZ, 0x17, R0.reuse ;  /* 0x00000017ff067819 */ /* 0x100fe20000011600 */
[----:B------:R-:W-:Y:S01]  /*2a30*/  IMAD.MOV.U32 R8, RZ, RZ, R0 ;  /* 0x000000ffff087224 */ /* 0x000fe200078e0000 */
        /* <DEDUP_REMOVED lines=31> */
.L_x_286:
        /* <DEDUP_REMOVED lines=29> */
[-CC-:B------:R-:W-:Y:S01]  /*2e00*/  FFMA.RZ R5, R8, R12.reuse, R9.reuse ;  /* 0x0000000c08057223 */ /* 0x180fe2000000c009 */
[C---:B------:R-:W-:Y:S02]  /*2e10*/  ISETP.NE.AND P2, PT, R10.reuse, RZ, PT ;  /* 0x000000ff0a00720c */ /* 0x040fe40003f45270 */
[----:B------:R-:W-:Y:S02]  /*2e20*/  ISETP.NE.AND P1, PT, R10, RZ, PT ;  /* 0x000000ff0a00720c */ /* 0x000fe40003f25270 */
[----:B------:R-:W-:Y:S01]  /*2e30*/  LOP3.LUT R6, R5, 0x7fffff, RZ, 0xc0, !PT ;  /* 0x007fffff05067812 */ /* 0x000fe200078ec0ff */
[CCC-:B------:R-:W-:Y:S01]  /*2e40*/  FFMA.RP R5, R8.reuse, R12.reuse, R9.reuse ;  /* 0x0000000c08057223 */ /* 0x1c0fe20000008009 */
[----:B------:R-:W-:Y:S01]  /*2e50*/  FFMA.RM R8, R8, R12, R9 ;  /* 0x0000000c08087223 */ /* 0x000fe20000004009 */
[----:B------:R-:W-:Y:S01]  /*2e60*/  VIADD R9, R10, 0x20 ;  /* 0x000000200a097836 */ /* 0x000fe20000000000 */
[----:B------:R-:W-:Y:S01]  /*2e70*/  LOP3.LUT R6, R6, 0x800000, RZ, 0xfc, !PT ;  /* 0x0080000006067812 */ /* 0x000fe200078efcff */
[----:B------:R-:W-:-:S02]  /*2e80*/  IMAD.MOV R10, RZ, RZ, -R10 ;  /* 0x000000ffff0a7224 */ /* 0x000fc400078e0a0a */
        /* <DEDUP_REMOVED lines=13> */
.L_x_293:
[----:B------:R-:W-:-:S04]  /*2f60*/  LOP3.LUT R3, R3, 0x80000000, RZ, 0xc0, !PT ;  /* 0x8000000003037812 */ /* 0x000fc800078ec0ff */
[----:B------:R-:W-:Y:S01]  /*2f70*/  LOP3.LUT R3, R3, 0x7f800000, RZ, 0xfc, !PT ;  /* 0x7f80000003037812 */ /* 0x000fe200078efcff */
[----:B------:R-:W-:Y:S06]  /*2f80*/  BRA `(.L_x_294) ;  /* 0x0000000000047947 */ /* 0x000fec0003800000 */
.L_x_292:
[----:B------:R-:W-:-:S07]  /*2f90*/  IMAD R3, R6, 0x800000, R3 ;  /* 0x0080000006037824 */ /* 0x000fce00078e0203 */
.L_x_294:
[----:B------:R-:W-:Y:S05]  /*2fa0*/  BSYNC.RECONVERGENT B4 ;  /* 0x0000000000047941 */ /* 0x000fea0003800200 */
.L_x_291:
[----:B------:R-:W-:Y:S05]  /*2fb0*/  BRA `(.L_x_295) ;  /* 0x0000000000207947 */ /* 0x000fea0003800000 */
.L_x_290:
[----:B------:R-:W-:-:S04]  /*2fc0*/  LOP3.LUT R3, R3, 0x80000000, R8, 0x48, !PT ;  /* 0x8000000003037812 */ /* 0x000fc800078e4808 */
[----:B------:R-:W-:Y:S01]  /*2fd0*/  LOP3.LUT R3, R3, 0x7f800000, RZ, 0xfc, !PT ;  /* 0x7f80000003037812 */ /* 0x000fe200078efcff */
[----:B------:R-:W-:Y:S06]  /*2fe0*/  BRA `(.L_x_295) ;  /* 0x0000000000147947 */ /* 0x000fec0003800000 */
.L_x_289:
[----:B------:R-:W-:Y:S01]  /*2ff0*/  LOP3.LUT R3, R3, 0x80000000, R8, 0x48, !PT ;  /* 0x8000000003037812 */ /* 0x000fe200078e4808 */
[----:B------:R-:W-:Y:S06]  /*3000*/  BRA `(.L_x_295) ;  /* 0x00000000000c7947 */ /* 0x000fec0003800000 */
.L_x_288:
[----:B------:R-:W0:Y:S01]  /*3010*/  MUFU.RSQ R3, -QNAN ;  /* 0xffc0000000037908 */ /* 0x000e220000001400 */
[----:B------:R-:W-:Y:S05]  /*3020*/  BRA `(.L_x_295) ;  /* 0x0000000000047947 */ /* 0x000fea0003800000 */
.L_x_287:
[----:B------:R-:W-:-:S07]  /*3030*/  FADD.FTZ R3, R0, R3 ;  /* 0x0000000300037221 */ /* 0x000fce0000010000 */
.L_x_295:
[----:B------:R-:W-:Y:S05]  /*3040*/  BSYNC.RECONVERGENT B3 ;  /* 0x0000000000037941 */ /* 0x000fea0003800200 */
.L_x_285:
[----:B------:R-:W-:-:S04]  /*3050*/  IMAD.MOV.U32 R5, RZ, RZ, 0x0 ;  /* 0x00000000ff057424 */ /* 0x000fc800078e00ff */
[----:B0-----:R-:W-:Y:S05]  /*3060*/  RET.REL.NODEC R4 `(_Z30gemm_acim_with_scale_kernel_v1PKiS0_PfiiiiiPKfS3_b) ;  /* 0xffffffcc04e47950 */ /* 0x001fea0003c3ffff */
        .type           $_Z30gemm_acim_with_scale_kernel_v1PKiS0_PfiiiiiPKfS3_b$__internal_accurate_pow,@function
        .size           $_Z30gemm_acim_with_scale_kernel_v1PKiS0_PfiiiiiPKfS3_b$__internal_accurate_pow,(.L_x_391 - $_Z30gemm_acim_with_scale_kernel_v1PKiS0_PfiiiiiPKfS3_b$__internal_accurate_pow)
$_Z30gemm_acim_with_scale_kernel_v1PKiS0_PfiiiiiPKfS3_b$__internal_accurate_pow:
        /* <DEDUP_REMOVED lines=13> */
[CC--:B------:R-:W-:Y:S02]  /*3140*/  DMUL R14, R4.reuse, R4.reuse ;  /* 0x00000004040e7228 */ /* 0x0c0fe40000000000 */
[----:B------:R-:W-:Y:S02]  /*3150*/  DADD R8, RZ, -R4 ;  /* 0x00000000ff087229 */ /* 0x000fe40000000804 */
[----:B------:R-:W-:-:S04]  /*3160*/  DMUL R38, R4, R4 ;  /* 0x0000000404267228 */ /* 0x000fc80000000000 */
        /* <DEDUP_REMOVED lines=12> */
[----:B------:R-:W-:-:S03]  /*3230*/  DFMA R20, R4, R4, -R38 ;  /* 0x000000040414722b */ /* 0x000fc60000000826 */
        /* <DEDUP_REMOVED lines=14> */
[----:B------:R-:W-:Y:S01]  /*3320*/  DMUL R10, R4, R38 ;  /* 0x00000026040a7228 */ /* 0x000fe20000000000 */
[----:B------:R-:W-:Y:S02]  /*3330*/  VIADD R15, R9, 0x100000 ;  /* 0x00100000090f7836 */ /* 0x000fe40000000000 */
[----:B------:R-:W-:-:S03]  /*3340*/  IMAD.MOV.U32 R14, RZ, RZ, R8 ;  /* 0x000000ffff0e7224 */ /* 0x000fc600078e0008 */
[----:B------:R-:W-:Y:S01]  /*3350*/  DADD R12, R12, -UR4 ;  /* 0x800000040c0c7e29 */ /* 0x000fe20008000000 */
[----:B------:R-:W-:Y:S01]  /*3360*/  UMOV UR4, 0x0 ;  /* 0x0000000000047882 */ /* 0x000fe20000000000 */
[C---:B------:R-:W-:Y:S01]  /*3370*/  DFMA R36, R4.reuse, R38, -R10 ;  /* 0x000000260424722b */ /* 0x040fe2000000080a */
[----:B------:R-:W-:Y:S01]  /*3380*/  UMOV UR5, 0x3ff00000 ;  /* 0x3ff0000000057882 */ /* 0x000fe20000000000 */
[----:B------:R-:W-:-:S04]  /*3390*/  DFMA R14, R4, R14, R20 ;  /* 0x0000000e040e722b */ /* 0x000fc80000000014 */
[----:B------:R-:W-:Y:S02]  /*33a0*/  DADD R20, R6, R12 ;  /* 0x0000000006147229 */ /* 0x000fe4000000000c */
[----:B------:R-:W-:-:S06]  /*33b0*/  DFMA R36, R8, R38, R36 ;  /* 0x000000260824722b */ /* 0x000fcc0000000024 */
[----:B------:R-:W-:Y:S02]  /*33c0*/  DMUL R38, R20, R10 ;  /* 0x0000000a14267228 */ /* 0x000fe40000000000 */
[----:B------:R-:W-:Y:S02]  /*33d0*/  DFMA R14, R4, R14, R36 ;  /* 0x0000000e040e722b */ /* 0x000fe40000000024 */
[----:B------:R-:W-:-:S04]  /*33e0*/  DADD R36, R6, -R20 ;  /* 0x0000000006247229 */ /* 0x000fc80000000814 */
[----:B------:R-:W-:-:S04]  /*33f0*/  DFMA R6, R20, R10, -R38 ;  /* 0x0000000a1406722b */ /* 0x000fc80000000826 */
[----:B------:R-:W-:-:S04]  /*3400*/  DADD R36, R12, R36 ;  /* 0x000000000c247229 */ /* 0x000fc80000000024 */
        /* <DEDUP_REMOVED lines=19> */
[----:B------:R-:W-:-:S05]  /*3540*/  LOP3.LUT R12, R3, 0xff0fffff, RZ, 0xc0, !PT ;  /* 0xff0fffff030c7812 */ /* 0x000fca00078ec0ff */
[----:B------:R-:W-:Y:S01]  /*3550*/  DADD R6, -R10, R6 ;  /* 0x000000000a067229 */ /* 0x000fe20000000106 */
[----:B------:R-:W-:Y:S02]  /*3560*/  IMAD.MOV.U32 R10, RZ, RZ, 0x3b39803f ;  /* 0x3b39803fff0a7424 */ /* 0x000fe400078e00ff */
[----:B------:R-:W-:-:S05]  /*3570*/  IMAD.MOV.U32 R11, RZ, RZ, 0x3c7abc9e ;  /* 0x3c7abc9eff0b7424 */ /* 0x000fca00078e00ff */
[----:B------:R-:W-:Y:S01]  /*3580*/  DADD R14, R14, -R6 ;  /* 0x000000000e0e7229 */ /* 0x000fe20000000806 */
[----:B------:R-:W-:-:S05]  /*3590*/  IMAD.SHL.U32 R6, R3, 0x2, RZ ;  /* 0x0000000203067824 */ /* 0x000fca00078e00ff */
[----:B------:R-:W-:Y:S02]  /*35a0*/  ISETP.GT.U32.AND P0, PT, R6, -0x2000001, PT ;  /* 0xfdffffff0600780c */ /* 0x000fe40003f04070 */
[----:B------:R-:W-:Y:S01]  /*35b0*/  DFMA R10, R10, UR4, R14 ;  /* 0x000000040a0a7c2b */ /* 0x000fe2000800000e */
[----:B------:R-:W-:Y:S01]  /*35c0*/  UMOV UR4, 0x3b39803f ;  /* 0x3b39803f00047882 */ /* 0x000fe20000000000 */
[----:B------:R-:W-:Y:S01]  /*35d0*/  UMOV UR5, 0x3c7abc9e ;  /* 0x3c7abc9e00057882 */ /* 0x000fe20000000000 */
[----:B------:R-:W-:Y:S01]  /*35e0*/  SEL R13, R12, R3, P0 ;  /* 0x000000030c0d7207 */ /* 0x000fe20000000000 */
[----:B------:R-:W-:-:S04]  /*35f0*/  IMAD.MOV.U32 R12, RZ, RZ, R42 ;  /* 0x000000ffff0c7224 */ /* 0x000fc800078e002a */
        /* <DEDUP_REMOVED lines=60> */
[----:B------:R-:W-:Y:S02]  /*39c0*/  @!P1 IMAD.MOV.U32 R6, RZ, RZ, R4 ;  /* 0x000000ffff069224 */ /* 0x000fe400078e0004 */
[----:B------:R-:W-:-:S06]  /*39d0*/  @!P1 IMAD.MOV.U32 R4, RZ, RZ, RZ ;  /* 0x000000ffff049224 */ /* 0x000fcc00078e00ff */
[----:B------:R-:W-:-:S11]  /*39e0*/  @!P1 DMUL R10, R6, R4 ;  /* 0x00000004060a9228 */ /* 0x000fd60000000000 */
.L_x_296:
[----:B------:R-:W-:Y:S01]  /*39f0*/  DFMA R12, R12, R10, R10 ;  /* 0x0000000a0c0c722b */ /* 0x000fe2000000000a */
[----:B------:R-:W-:Y:S01]  /*3a00*/  IMAD.MOV.U32 R4, RZ, RZ, R40 ;  /* 0x000000ffff047224 */ /* 0x000fe200078e0028 */
[----:B------:R-:W-:Y:S01]  /*3a10*/  DSETP.NEU.AND P0, PT, |R10|, +INF , PT ;  /* 0x7ff000000a00742a */ /* 0x000fe20003f0d200 */
[----:B------:R-:W-:-:S07]  /*3a20*/  IMAD.MOV.U32 R5, RZ, RZ, 0x0 ;  /* 0x00000000ff057424 */ /* 0x000fce00078e00ff */
[----:B------:R-:W-:Y:S02]  /*3a30*/  FSEL R6, R10, R12, !P0 ;  /* 0x0000000c0a067208 */ /* 0x000fe40004000000 */
[----:B------:R-:W-:Y:S01]  /*3a40*/  FSEL R7, R11, R13, !P0 ;  /* 0x0000000d0b077208 */ /* 0x000fe20004000000 */
[----:B------:R-:W-:Y:S06]  /*3a50*/  RET.REL.NODEC R4 `(_Z30gemm_acim_with_scale_kernel_v1PKiS0_PfiiiiiPKfS3_b) ;  /* 0xffffffc404687950 */ /* 0x000fec0003c3ffff */
.L_x_297:
        /* <DEDUP_REMOVED lines=10> */
.L_x_391:


//--------------------- .text._Z10gemm_acim_PKiS0_Piiiiiib --------------------------
	.section	.text._Z10gemm_acim_PKiS0_Piiiiiib,"ax",@progbits
	.align	128
        .global         _Z10gemm_acim_PKiS0_Piiiiiib
        .type           _Z10gemm_acim_PKiS0_Piiiiiib,@function
        .size           _Z10gemm_acim_PKiS0_Piiiiiib,(.L_x_393 - _Z10gemm_acim_PKiS0_Piiiiiib)
        .other          _Z10gemm_acim_PKiS0_Piiiiiib,@"STO_CUDA_ENTRY STV_DEFAULT"
_Z10gemm_acim_PKiS0_Piiiiiib:
.text._Z10gemm_acim_PKiS0_Piiiiiib:
[----:B------:R-:W0:Y:S01]  /*0000*/  LDC R1, c[0x0][0x37c] ;  /* 0x0000df00ff017b82 */ /* 0x000e220000000800 */
[----:B------:R-:W1:Y:S07]  /*0010*/  S2R R3, SR_TID.X ;  /* 0x0000000000037919 */ /* 0x000e6e0000002100 */
[----:B------:R-:W2:Y:S01]  /*0020*/  LDC R17, c[0x0][0x364] ;  /* 0x0000d900ff117b82 */ /* 0x000ea20000000800 */
[----:B------:R-:W3:Y:S01]  /*0030*/  LDCU.64 UR6, c[0x0][0x398] ;  /* 0x00007300ff0677ac */ /* 0x000ee20008000a00 */
[----:B------:R-:W2:Y:S06]  /*0040*/  S2R R0, SR_TID.Y ;  /* 0x0000000000007919 */ /* 0x000eac0000002200 */
[----:B------:R-:W1:Y:S08]  /*0050*/  S2UR UR5, SR_CTAID.X ;  /* 0x00000000000579c3 */ /* 0x000e700000002500 */
[----:B------:R-:W1:Y:S08]  /*0060*/  LDC R2, c[0x0][0x360] ;  /* 0x0000d800ff027b82 */ /* 0x000e700000000800 */
[----:B------:R-:W2:Y:S08]  /*0070*/  S2UR UR4, SR_CTAID.Y ;  /* 0x00000000000479c3 */ /* 0x000eb00000002600 */
[----:B------:R-:W4:Y:S01]  /*0080*/  LDC R4, c[0x0][0x3a0] ;  /* 0x0000e800ff047b82 */ /* 0x000f220000000800 */
[----:B-1----:R-:W-:-:S05]  /*0090*/  IMAD R2, R2, UR5, R3 ;  /* 0x0000000502027c24 */ /* 0x002fca000f8e0203 */
[----:B---3--:R-:W-:Y:S01]  /*00a0*/  ISETP.GE.AND P0, PT, R2, UR7, PT ;  /* 0x0000000702007c0c */ /* 0x008fe2000bf06270 */
[----:B--2---:R-:W-:-:S05]  /*00b0*/  IMAD R17, R17, UR4, R0 ;  /* 0x0000000411117c24 */ /* 0x004fca000f8e0200 */
[----:B------:R-:W-:-:S04]  /*00c0*/  ISETP.GE.OR P0, PT, R17, UR6, P0 ;  /* 0x0000000611007c0c */ /* 0x000fc80008706670 */
[----:B----4-:R-:W-:-:S13]  /*00d0*/  ISETP.LT.OR P0, PT, R4, 0x1, P0 ;  /* 0x000000010400780c */ /* 0x010fda0000701670 */
[----:B0-----:R-:W-:Y:S05]  /*00e0*/  @P0 EXIT ;  /* 0x000000000000094d */ /* 0x001fea0003800000 */
[----:B------:R-:W0:Y:S02]  /*00f0*/  LDCU UR38, c[0x0][0x3a4] ;  /* 0x00007480ff2677ac */ /* 0x000e240008000800 */
[----:B0-----:R-:W-:-:S09]  /*0100*/  UISETP.GE.AND UP0, UPT, UR38, 0x1, UPT ;  /* 0x000000012600788c */ /* 0x001fd2000bf06270 */
[----:B------:R-:W-:Y:S05]  /*0110*/  BRA.U !UP0, `(.L_x_298) ;  /* 0x0000002908447547 */ /* 0x000fea000b800000 */
[----:B------:R-:W0:Y:S02]  /*0120*/  LDCU UR39, c[0x0][0x3a8] ;  /* 0x00007500ff2777ac */ /* 0x000e240008000800 */
[----:B0-----:R-:W-:-:S09]  /*0130*/  UISETP.GE.AND UP0, UPT, UR39, 0x1, UPT ;  /* 0x000000012700788c */ /* 0x001fd2000bf06270 */
[----:B------:R-:W-:Y:S05]  /*0140*/  BRA.U !UP0, `(.L_x_299) ;  /* 0x0000002108ac7547 */ /* 0x000fea000b800000 */
[----:B------:R-:W0:Y:S01]  /*0150*/  LDCU.U8 UR4, c[0x0][0x3ac] ;  /* 0x00007580ff0477ac */ /* 0x000e220008000000 */
[----:B------:R-:W1:Y:S01]  /*0160*/  LDCU.64 UR36, c[0x0][0x358] ;  /* 0x00006b00ff2477ac */ /* 0x000e620008000a00 */
[----:B------:R-:W-:Y:S02]  /*0170*/  UIADD3 UR38, UPT, UPT, UR38, -0x1, URZ ;  /* 0xffffffff26267890 */ /* 0x000fe4000fffe0ff */
[----:B------:R-:W-:Y:S02]  /*0180*/  UIADD3 UR39, UPT, UPT, UR39, -0x1, URZ ;  /* 0xffffffff27277890 */ /* 0x000fe4000fffe0ff */
[----:B0-----:R-:W-:-:S04]  /*0190*/  UPRMT UR4, UR4, 0x8880, URZ ;  /* 0x0000888004047896 */ /* 0x001fc800080000ff */
[----:B------:R-:W-:-:S09]  /*01a0*/  UISETP.NE.AND UP0, UPT, UR4, URZ, UPT ;  /* 0x000000ff0400728c */ /* 0x000fd2000bf05270 */
[----:B-1----:R-:W-:Y:S05]  /*01b0*/  BRA.U !UP0, `(.L_x_300) ;  /* 0x0000001108ec7547 */ /* 0x002fea000b800000 */
[----:B------:R-:W0:Y:S01]  /*01c0*/  LDCU UR4, c[0x0][0x3a0] ;  /* 0x00007400ff0477ac */ /* 0x000e220008000800 */
[----:B------:R-:W-:Y:S02]  /*01d0*/  IMAD.MOV.U32 R16, RZ, RZ, RZ ;  /* 0x000000ffff107224 */ /* 0x000fe400078e00ff */
[----:B0-----:R-:W-:-:S07]  /*01e0*/  IMAD.U32 R18, RZ, RZ, UR4 ;  /* 0x00000004ff127e24 */ /* 0x001fce000f8e00ff */
.L_x_328:
[----:B0-----:R-:W0:Y:S01]  /*01f0*/  LDCU UR4, c[0x0][0x3a0] ;  /* 0x00007400ff0477ac */ /* 0x001e220008000800 */
[----:B------:R-:W-:-:S04]  /*0200*/  MOV R0, 0x0 ;  /* 0x0000000000007802 */ /* 0x000fc80000000f00 */
[----:B------:R1:W2:Y:S01]  /*0210*/  LDC.64 R6, c[0x4][R0] ;  /* 0x0100000000067b82 */ /* 0x0002a20000000a00 */
[----:B0-----:R-:W-:Y:S01]  /*0220*/  IADD3 R25, PT, PT, -R16, UR4, RZ ;  /* 0x0000000410197c10 */ /* 0x001fe2000fffe1ff */
[--C-:B------:R-:W-:Y:S02]  /*0230*/  IMAD R19, R17, UR4, R16.reuse ;  /* 0x0000000411137c24 */ /* 0x100fe4000f8e0210 */
[----:B------:R-:W-:Y:S01]  /*0240*/  IMAD R22, R2, UR4, R16 ;  /* 0x0000000402167c24 */ /* 0x000fe2000f8e0210 */
[----:B------:R-:W-:Y:S01]  /*0250*/  VIMNMX R3, PT, PT, R25, 0x80, PT ;  /* 0x0000008019037848 */ /* 0x000fe20003fe0100 */
[----:B------:R-:W-:-:S03]  /*0260*/  VIADD R16, R16, 0x80 ;  /* 0x0000008010107836 */ /* 0x000fc60000000000 */
[----:B------:R-:W-:Y:S01]  /*0270*/  SHF.R.S32.HI R23, RZ, 0x1f, R22 ;  /* 0x0000001fff177819 */ /* 0x000fe20000011416 */
[----:B------:R-:W-:Y:S01]  /*0280*/  IMAD.SHL.U32 R3, R3, 0x4, RZ ;  /* 0x0000000403037824 */ /* 0x000fe200078e00ff */
[----:B------:R-:W-:-:S03]  /*0290*/  ISETP.GE.AND P0, PT, R16, UR4, PT ;  /* 0x0000000410007c0c */ /* 0x000fc6000bf06270 */
[----:B------:R-:W-:Y:S01]  /*02a0*/  IMAD.WIDE R4, R3, 0x4, RZ ;  /* 0x0000000403047825 */ /* 0x000fe200078e02ff */
[----:B-1----:R-:W-:-:S09]  /*02b0*/  P2R R24, PR, RZ, 0x1 ;  /* 0x00000001ff187803 */ /* 0x002fd20000000000 */
[----:B------:R-:W-:-:S07]  /*02c0*/  LEPC R20, `(.L_x_301) ;  /* 0x000000001014794e */ /* 0x000fce0000000000 */
[----:B--2---:R-:W-:Y:S05]  /*02d0*/  CALL.ABS.NOINC R6 ;  /* 0x0000000006007343 */ /* 0x004fea0003c00000 */
.L_x_301:
[----:B------:R-:W-:Y:S02]  /*02e0*/  MOV R6, 0x0 ;  /* 0x0000000000067802 */ /* 0x000fe40000000f00 */
[----:B------:R-:W-:-:S04]  /*02f0*/  VIMNMX R0, PT, PT, R25, 0x80, PT ;  /* 0x0000008019007848 */ /* 0x000fc80003fe0100 */
[----:B------:R-:W0:Y:S01]  /*0300*/  LDC.64 R6, c[0x4][R6] ;  /* 0x0100000006067b82 */ /* 0x000e220000000a00 */
[----:B------:R-:W-:-:S04]  /*0310*/  IMAD.SHL.U32 R0, R0, 0x4, RZ ;  /* 0x0000000400007824 */ /* 0x000fc800078e00ff */
[----:B------:R-:W-:-:S07]  /*0320*/  IMAD.WIDE R4, R0, 0x4, RZ ;  /* 0x0000000400047825 */ /* 0x000fce00078e02ff */
[----:B------:R-:W-:-:S07]  /*0330*/  LEPC R20, `(.L_x_302) ;  /* 0x000000001014794e */ /* 0x000fce0000000000 */
[----:B0-----:R-:W-:Y:S05]  /*0340*/  CALL.ABS.NOINC R6 ;  /* 0x0000000006007343 */ /* 0x001fea0003c00000 */
.L_x_302:
[----:B------:R-:W-:Y:S01]  /*0350*/  ISETP.GE.AND P0, PT, R25, 0x1, PT ;  /* 0x000000011900780c */ /* 0x000fe20003f06270 */
[----:B------:R-:W-:Y:S01]  /*0360*/  BSSY.RECONVERGENT B1, `(.L_x_303) ;  /* 0x0000115000017945 */ /* 0x000fe20003800200 */
[----:B------:R-:W-:-:S11]  /*0370*/  IMAD.MOV.U32 R3, RZ, RZ, RZ ;  /* 0x000000ffff037224 */ /* 0x000fd600078e00ff */
[----:B------:R-:W-:Y:S05]  /*0380*/  @!P0 BRA `(.L_x_304) ;  /* 0x0000001000488947 */ /* 0x000fea0003800000 */
[----:B------:R-:W-:Y:S01]  /*0390*/  VIMNMX R25, PT, PT, R18, 0x80, PT ;  /* 0x0000008012197848 */ /* 0x000fe20003fe0100 */
[----:B------:R-:W-:Y:S02]  /*03a0*/  IMAD.MOV.U32 R31, RZ, RZ, RZ ;  /* 0x000000ffff1f7224 */ /* 0x000fe400078e00ff */
[----:B------:R-:W-:Y:S01]  /*03b0*/  IMAD.MOV.U32 R3, RZ, RZ, RZ ;  /* 0x000000ffff037224 */ /* 0x000fe200078e00ff */
[----:B------:R-:W-:-:S04]  /*03c0*/  VIMNMX R25, PT, PT, R25, 0x1, !PT ;  /* 0x0000000119197848 */ /* 0x000fc80007fe0100 */
[C---:B------:R-:W-:Y:S02]  /*03d0*/  LOP3.LUT R32, R25.reuse, 0x7, RZ, 0xc0, !PT ;  /* 0x0000000719207812 */ /* 0x040fe400078ec0ff */
[C---:B------:R-:W-:Y:S02]  /*03e0*/  LOP3.LUT R33, R25.reuse, 0x3, RZ, 0xc0, !PT ;  /* 0x0000000319217812 */ /* 0x040fe400078ec0ff */
[----:B------:R-:W-:Y:S01]  /*03f0*/  LOP3.LUT R34, R25, 0xf8, RZ, 0xc0, !PT ;  /* 0x000000f819227812 */ /* 0x000fe200078ec0ff */
[----:B------:R-:W-:-:S07]  /*0400*/  VIADD R35, R32, 0xffffffff ;  /* 0xffffffff20237836 */ /* 0x000fce0000000000 */
.L_x_327:
[----:B------:R-:W-:Y:S01]  /*0410*/  BSSY.RECONVERGENT B0, `(.L_x_305) ;  /* 0x0000105000007945 */ /* 0x000fe20003800200 */
[----:B------:R-:W-:-:S07]  /*0420*/  IMAD.MOV.U32 R36, RZ, RZ, RZ ;  /* 0x000000ffff247224 */ /* 0x000fce00078e00ff */
.L_x_326:
        /* <DEDUP_REMOVED lines=8> */
.L_x_309:
        /* <DEDUP_REMOVED lines=40> */
[----:B------:R-:W-:Y:S02]  /*0730*/  SHF.R.U32.HI R10, RZ, R31, R10 ;  /* 0x0000001fff0a7219 */ /* 0x000fe4000001160a */
[-C--:B------:R-:W-:Y:S02]  /*0740*/  SHF.R.U32.HI R15, RZ, R36.reuse, R15 ;  /* 0x00000024ff0f7219 */ /* 0x080fe4000001160f */
[----:B------:R-:W-:-:S02]  /*0750*/  SHF.R.U32.HI R11, RZ, R36, R11 ;  /* 0x00000024ff0b7219 */ /* 0x000fc4000001160b */
[----:B------:R-:W-:Y:S02]  /*0760*/  IADD3 R13, PT, PT, R13, R21, R26 ;  /* 0x000000150d0d7210 */ /* 0x000fe40007ffe01a */
[----:B------:R-:W-:Y:S02]  /*0770*/  LOP3.LUT R12, R12, 0x1, R15, 0x80, !PT ;  /* 0x000000010c0c7812 */ /* 0x000fe400078e800f */
[----:B------:R-:W-:Y:S02]  /*0780*/  LOP3.LUT R10, R10, 0x1, R11, 0x80, !PT ;  /* 0x000000010a0a7812 */ /* 0x000fe400078e800b */
[-C--:B------:R-:W-:Y:S02]  /*0790*/  SHF.R.U32.HI R8, RZ, R31.reuse, R8 ;  /* 0x0000001fff087219 */ /* 0x080fe40000011608 */
[----:B------:R-:W-:Y:S02]  /*07a0*/  SHF.R.U32.HI R37, RZ, R36, R37 ;  /* 0x00000024ff257219 */ /* 0x000fe40000011625 */
[----:B------:R-:W-:-:S02]  /*07b0*/  SHF.R.U32.HI R30, RZ, R31, R30 ;  /* 0x0000001fff1e7219 */ /* 0x000fc4000001161e */
[----:B------:R-:W-:Y:S02]  /*07c0*/  SHF.R.U32.HI R7, RZ, R36, R7 ;  /* 0x00000024ff077219 */ /* 0x000fe40000011607 */
[----:B------:R-:W-:Y:S02]  /*07d0*/  IADD3 R10, PT, PT, R10, R12, R13 ;  /* 0x0000000c0a0a7210 */ /* 0x000fe40007ffe00d */
[----:B------:R-:W-:Y:S02]  /*07e0*/  LOP3.LUT R37, R8, 0x1, R37, 0x80, !PT ;  /* 0x0000000108257812 */ /* 0x000fe400078e8025 */
[----:B------:R-:W-:-:S04]  /*07f0*/  LOP3.LUT R7, R30, 0x1, R7, 0x80, !PT ;  /* 0x000000011e077812 */ /* 0x000fc800078e8007 */
[----:B------:R-:W-:Y:S01]  /*0800*/  IADD3 R0, PT, PT, R7, R37, R10 ;  /* 0x0000002507007210 */ /* 0x000fe20007ffe00a */
[----:B------:R-:W-:Y:S06]  /*0810*/  @P0 BRA `(.L_x_309) ;  /* 0xfffffffc00240947 */ /* 0x000fec000383ffff */
[----:B------:R-:W-:Y:S05]  /*0820*/  BSYNC.RECONVERGENT B3 ;  /* 0x0000000000037941 */ /* 0x000fea0003800200 */
.L_x_308:
[----:B------:R-:W-:-:S07]  /*0830*/  IMAD.MOV.U32 R10, RZ, RZ, R34 ;  /* 0x000000ffff0a7224 */ /* 0x000fce00078e0022 */
.L_x_307:
[----:B------:R-:W-:Y:S05]  /*0840*/  BSYNC.RECONVERGENT B2 ;  /* 0x0000000000027941 */ /* 0x000fea0003800200 */
.L_x_306:
        /* <DEDUP_REMOVED lines=42> */
.L_x_313:
[----:B------:R-:W-:Y:S05]  /*0af0*/  BSYNC.RECONVERGENT B3 ;  /* 0x0000000000037941 */ /* 0x000fea0003800200 */
.L_x_312:
        /* <DEDUP_REMOVED lines=29> */
.L_x_315:
[----:B------:R-:W-:Y:S05]  /*0cd0*/  BSYNC.RECONVERGENT B3 ;  /* 0x0000000000037941 */ /* 0x000fea0003800200 */
.L_x_314:
[----:B------:R-:W-:Y:S05]  /*0ce0*/  @!P0 BRA `(.L_x_311) ;  /* 0x0000000000388947 */ /* 0x000fea0003800000 */
[----:B------:R-:W0:Y:S01]  /*0cf0*/  LDC.64 R4, c[0x0][0x380] ;  /* 0x0000e000ff047b82 */ /* 0x000e220000000a00 */
[----:B------:R-:W1:Y:S01]  /*0d00*/  LDCU.64 UR4, c[0x0][0x388] ;  /* 0x00007100ff0477ac */ /* 0x000e620008000a00 */
[----:B------:R-:W-:Y:S01]  /*0d10*/  IADD3 R8, P0, PT, R22, R10, RZ ;  /* 0x0000000a16087210 */ /* 0x000fe20007f1e0ff */
[----:B------:R-:W-:-:S04]  /*0d20*/  IMAD.IADD R7, R19, 0x1, R10 ;  /* 0x0000000113077824 */ /* 0x000fc800078e020a */
[----:B------:R-:W-:Y:S01]  /*0d30*/  IMAD.X R9, RZ, RZ, R23, P0 ;  /* 0x000000ffff097224 */ /* 0x000fe200000e0617 */
[----:B-1----:R-:W-:Y:S01]  /*0d40*/  LEA R6, P0, R8, UR4, 0x2 ;  /* 0x0000000408067c11 */ /* 0x002fe2000f8010ff */
[----:B0-----:R-:W-:-:S03]  /*0d50*/  IMAD.WIDE.U32 R4, R7, 0x4, R4 ;  /* 0x0000000407047825 */ /* 0x001fc600078e0004 */
[----:B------:R-:W-:-:S03]  /*0d60*/  LEA.HI.X R7, R8, UR5, R9, 0x2, P0 ;  /* 0x0000000508077c11 */ /* 0x000fc600080f1409 */
[----:B------:R-:W2:Y:S04]  /*0d70*/  LDG.E R4, desc[UR36][R4.64] ;  /* 0x0000002404047981 */ /* 0x000ea8000c1e1900 */
[----:B------:R-:W3:Y:S01]  /*0d80*/  LDG.E R7, desc[UR36][R6.64] ;  /* 0x0000002406077981 */ /* 0x000ee2000c1e1900 */
[----:B--2---:R-:W-:Y:S02]  /*0d90*/  SHF.R.U32.HI R8, RZ, R31, R4 ;  /* 0x0000001fff087219 */ /* 0x004fe40000011604 */
[----:B---3--:R-:W-:-:S04]  /*0da0*/  SHF.R.U32.HI R9, RZ, R36, R7 ;  /* 0x00000024ff097219 */ /* 0x008fc80000011607 */
[----:B------:R-:W-:-:S05]  /*0db0*/  LOP3.LUT R9, R8, 0x1, R9, 0x80, !PT ;  /* 0x0000000108097812 */ /* 0x000fca00078e8009 */
[----:B------:R-:W-:-:S07]  /*0dc0*/  IMAD.IADD R0, R0, 0x1, R9 ;  /* 0x0000000100007824 */ /* 0x000fce00078e0209 */
.L_x_311:
[----:B------:R-:W-:Y:S05]  /*0dd0*/  BSYNC.RECONVERGENT B2 ;  /* 0x0000000000027941 */ /* 0x000fea0003800200 */
.L_x_310:
        /* <DEDUP_REMOVED lines=16> */
[----:B------:R-:W-:Y:S05]  /*0ee0*/  CALL.REL.NOINC `($__internal_3_$__cuda_sm3x_div_rn_noftz_f32_slowpath) ;  /* 0x0000002000647944 */ /* 0x000fea0003c00000 */
[----:B------:R-:W-:-:S07]  /*0ef0*/  IMAD.MOV.U32 R4, RZ, RZ, R7 ;  /* 0x000000ffff047224 */ /* 0x000fce00078e0007 */
.L_x_319:
[----:B------:R-:W-:Y:S05]  /*0f00*/  BSYNC.RECONVERGENT B3 ;  /* 0x0000000000037941 */ /* 0x000fea0003800200 */
.L_x_318:
[----:B------:R-:W-:Y:S01]  /*0f10*/  FSETP.GEU.AND P0, PT, R4, 1.175494350822287508e-38, PT ;  /* 0x008000000400780b */ /* 0x000fe20003f0e000 */
[----:B------:R-:W-:Y:S01]  /*0f20*/  IMAD.MOV.U32 R9, RZ, RZ, 0x3dc6b27f ;  /* 0x3dc6b27fff097424 */ /* 0x000fe200078e00ff */
[----:B------:R-:W-:Y:S01]  /*0f30*/  BSSY.RECONVERGENT B3, `(.L_x_320) ;  /* 0x000001f000037945 */ /* 0x000fe20003800200 */
[----:B------:R-:W-:-:S10]  /*0f40*/  MOV R30, 0x1120 ;  /* 0x00001120001e7802 */ /* 0x000fd40000000f00 */
[----:B------:R-:W-:-:S04]  /*0f50*/  @!P0 FMUL R4, R4, 8388608 ;  /* 0x4b00000004048820 */ /* 0x000fc80000400000 */
[----:B------:R-:W-:-:S05]  /*0f60*/  VIADD R5, R4, 0xc0cafb0d ;  /* 0xc0cafb0d04057836 */ /* 0x000fca0000000000 */
[----:B------:R-:W-:-:S04]  /*0f70*/  LOP3.LUT R7, R5, 0xff800000, RZ, 0xc0, !PT ;  /* 0xff80000005077812 */ /* 0x000fc800078ec0ff */
[----:B------:R-:W-:Y:S01]  /*0f80*/  I2FP.F32.S32 R6, R7 ;  /* 0x0000000700067245 */ /* 0x000fe20000201400 */
[----:B------:R-:W-:Y:S02]  /*0f90*/  IMAD.IADD R5, R4, 0x1, -R7 ;  /* 0x0000000104057824 */ /* 0x000fe400078e0a07 */
[----:B------:R-:W-:Y:S02]  /*0fa0*/  IMAD.MOV.U32 R7, RZ, RZ, 0x7f800000 ;  /* 0x7f800000ff077424 */ /* 0x000fe400078e00ff */
[----:B------:R-:W-:-:S04]  /*0fb0*/  FADD R8, R5, -1 ;  /* 0xbf80000005087421 */ /* 0x000fc80000000000 */
        /* <DEDUP_REMOVED lines=9> */
[----:B------:R-:W-:Y:S01]  /*1050*/  FMUL R9, R8, R5 ;  /* 0x0000000508097220 */ /* 0x000fe20000400000 */
[----:B------:R-:W-:Y:S02]  /*1060*/  FSEL R5, RZ, -23, P0 ;  /* 0xc1b80000ff057808 */ /* 0x000fe40000000000 */
[----:B------:R-:W-:Y:S01]  /*1070*/  ISETP.GT.U32.AND P0, PT, R4, 0x7f7fffff, PT ;  /* 0x7f7fffff0400780c */ /* 0x000fe20003f04070 */
[----:B------:R-:W-:Y:S02]  /*1080*/  FMUL R9, R8, R9 ;  /* 0x0000000908097220 */ /* 0x000fe40000400000 */
[----:B------:R-:W-:Y:S02]  /*1090*/  FFMA R5, R6, 1.1920928955078125e-07, R5 ;  /* 0x3400000006057823 */ /* 0x000fe40000000005 */
[----:B------:R-:W-:-:S04]  /*10a0*/  FFMA R8, R8, 1.4426950216293334961, R9 ;  /* 0x3fb8aa3b08087823 */ /* 0x000fc80000000009 */
[----:B------:R-:W-:-:S04]  /*10b0*/  FADD R8, R5, R8 ;  /* 0x0000000805087221 */ /* 0x000fc80000000000 */
[C---:B------:R-:W-:Y:S01]  /*10c0*/  @P0 FFMA R8, R4.reuse, R7, +INF ;  /* 0x7f80000004080423 */ /* 0x040fe20000000007 */
[----:B------:R-:W-:-:S05]  /*10d0*/  FSETP.NEU.AND P0, PT, R4, RZ, PT ;  /* 0x000000ff0400720b */ /* 0x000fca0003f0d000 */
[----:B------:R-:W0:Y:S02]  /*10e0*/  FRND.CEIL R8, R8 ;  /* 0x0000000800087307 */ /* 0x000e240000209000 */
[----:B0-----:R-:W-:-:S06]  /*10f0*/  FSEL R37, R8, -INF , P0 ;  /* 0xff80000008257808 */ /* 0x001fcc0000000000 */
[----:B------:R0:W1:Y:S02]  /*1100*/  F2F.F64.F32 R4, R37 ;  /* 0x0000002500047310 */ /* 0x0000640000201800 */
[----:B01----:R-:W-:Y:S05]  /*1110*/  CALL.REL.NOINC `($_Z10gemm_acim_PKiS0_Piiiiiib$__internal_accurate_pow) ;  /* 0x00000024007c7944 */ /* 0x003fea0003c00000 */
[----:B------:R-:W-:Y:S05]  /*1120*/  BSYNC.RECONVERGENT B3 ;  /* 0x0000000000037941 */ /* 0x000fea0003800200 */
.L_x_320:
        /* <DEDUP_REMOVED lines=15> */
.L_x_323:
[----:B------:R-:W-:-:S11]  /*1220*/  DADD R6, R4, 2 ;  /* 0x4000000004067429 */ /* 0x000fd60000000000 */
.L_x_322:
[----:B------:R-:W-:Y:S05]  /*1230*/  BSYNC.RECONVERGENT B3 ;  /* 0x0000000000037941 */ /* 0x000fea0003800200 */
.L_x_321:
        /* <DEDUP_REMOVED lines=14> */
[----:B------:R-:W-:Y:S05]  /*1320*/  CALL.REL.NOINC `($__internal_3_$__cuda_sm3x_div_rn_noftz_f32_slowpath) ;  /* 0x0000001c00547944 */ /* 0x000fea0003c00000 */
[----:B------:R-:W-:-:S07]  /*1330*/  IMAD.MOV.U32 R4, RZ, RZ, R7 ;  /* 0x000000ffff047224 */ /* 0x000fce00078e0007 */
.L_x_325:
[----:B------:R-:W-:Y:S05]  /*1340*/  BSYNC.RECONVERGENT B3 ;  /* 0x0000000000037941 */ /* 0x000fea0003800200 */
.L_x_324:
[----:B------:R-:W0:Y:S08]  /*1350*/  F2I.S64 R4, R4 ;  /* 0x0000000400047311 */ /* 0x000e300000201900 */
[----:B0-----:R-:W0:Y:S02]  /*1360*/  I2F.S64 R0, R4 ;  /* 0x0000000400007312 */ /* 0x001e240000301400 */
[----:B0-----:R-:W-:-:S06]  /*1370*/  FMUL R0, R9, R0 ;  /* 0x0000000009007220 */ /* 0x001fcc0000400000 */
[----:B------:R-:W0:Y:S02]  /*1380*/  F2I.TRUNC.NTZ R0, R0 ;  /* 0x0000000000007305 */ /* 0x000e24000020f100 */
.L_x_317:
[----:B------:R-:W-:Y:S05]  /*1390*/  BSYNC.RECONVERGENT B2 ;  /* 0x0000000000027941 */ /* 0x000fea0003800200 */
.L_x_316:
        /* <DEDUP_REMOVED lines=13> */
.L_x_305:
[----:B------:R-:W0:Y:S01]  /*1470*/  LDCU UR4, c[0x0][0x3a4] ;  /* 0x00007480ff0477ac */ /* 0x000e220008000800 */
[----:B------:R-:W-:-:S05]  /*1480*/  VIADD R31, R31, 0x1 ;  /* 0x000000011f1f7836 */ /* 0x000fca0000000000 */
[----:B0-----:R-:W-:-:S13]  /*1490*/  ISETP.NE.AND P0, PT, R31, UR4, PT ;  /* 0x000000041f007c0c */ /* 0x001fda000bf05270 */
[----:B------:R-:W-:Y:S05]  /*14a0*/  @P0 BRA `(.L_x_327) ;  /* 0xffffffec00d80947 */ /* 0x000fea000383ffff */
.L_x_304:
[----:B------:R-:W-:Y:S05]  /*14b0*/  BSYNC.RECONVERGENT B1 ;  /* 0x0000000000017941 */ /* 0x000fea0003800200 */
.L_x_303:
[----:B------:R-:W0:Y:S01]  /*14c0*/  LDC.64 R4, c[0x0][0x390] ;  /* 0x0000e400ff047b82 */ /* 0x000e220000000a00 */
[----:B------:R-:W1:Y:S01]  /*14d0*/  LDCU UR4, c[0x0][0x39c] ;  /* 0x00007380ff0477ac */ /* 0x000e620008000800 */
[----:B------:R-:W-:Y:S01]  /*14e0*/  ISETP.NE.AND P0, PT, R24, RZ, PT ;  /* 0x000000ff1800720c */ /* 0x000fe20003f05270 */
[----:B-1----:R-:W-:-:S04]  /*14f0*/  IMAD R7, R17, UR4, R2 ;  /* 0x0000000411077c24 */ /* 0x002fc8000f8e0202 */
[----:B0-----:R-:W-:-:S05]  /*1500*/  IMAD.WIDE R4, R7, 0x4, R4 ;  /* 0x0000000407047825 */ /* 0x001fca00078e0204 */
[----:B------:R-:W2:Y:S01]  /*1510*/  LDG.E R0, desc[UR36][R4.64] ;  /* 0x0000002404007981 */ /* 0x000ea2000c1e1900 */
[----:B------:R-:W-:Y:S02]  /*1520*/  VIADD R18, R18, 0xffffff80 ;  /* 0xffffff8012127836 */ /* 0x000fe40000000000 */
[----:B--2---:R-:W-:-:S05]  /*1530*/  IMAD.IADD R3, R0, 0x1, R3 ;  /* 0x0000000100037824 */ /* 0x004fca00078e0203 */
[----:B------:R0:W-:Y:S01]  /*1540*/  STG.E desc[UR36][R4.64], R3 ;  /* 0x0000000304007986 */ /* 0x0001e2000c101924 */
[----:B------:R-:W-:Y:S05]  /*1550*/  @!P0 BRA `(.L_x_328) ;  /* 0xffffffec00248947 */ /* 0x000fea000383ffff */
[----:B------:R-:W-:Y:S05]  /*1560*/  EXIT ;  /* 0x000000000000794d */ /* 0x000fea0003800000 */
.L_x_300:
[----:B------:R-:W0:Y:S01]  /*1570*/  LDCU.64 UR40, c[0x0][0x380] ;  /* 0x00007000ff2877ac */ /* 0x000e220008000a00 */
[----:B------:R-:W-:Y:S01]  /*1580*/  IMAD.MOV.U32 R16, RZ, RZ, RZ ;  /* 0x000000ffff107224 */ /* 0x000fe200078e00ff */
[----:B------:R-:W1:Y:S01]  /*1590*/  LDCU UR4, c[0x0][0x3a0] ;  /* 0x00007400ff0477ac */ /* 0x000e620008000800 */
[----:B0-----:R-:W-:Y:S01]  /*15a0*/  UIADD3 UR40, UP0, UPT, UR40, 0x10, URZ ;  /* 0x0000001028287890 */ /* 0x001fe2000ff1e0ff */
[----:B-1----:R-:W-:-:S03]  /*15b0*/  IMAD.U32 R18, RZ, RZ, UR4 ;  /* 0x00000004ff127e24 */ /* 0x002fc6000f8e00ff */
[----:B------:R-:W-:-:S12]  /*15c0*/  UIADD3.X UR41, UPT, UPT, URZ, UR41, URZ, UP0, !UPT ;  /* 0x00000029ff297290 */ /* 0x000fd800087fe4ff */
.L_x_346:
[----:B0-----:R-:W0:Y:S01]  /*15d0*/  LDCU UR4, c[0x0][0x3a0] ;  /* 0x00007400ff0477ac */ /* 0x001e220008000800 */
[----:B------:R-:W-:-:S04]  /*15e0*/  MOV R0, 0x0 ;  /* 0x0000000000007802 */ /* 0x000fc80000000f00 */
[----:B------:R1:W2:Y:S01]  /*15f0*/  LDC.64 R6, c[0x4][R0] ;  /* 0x0100000000067b82 */ /* 0x0002a20000000a00 */
[----:B0-----:R-:W-:Y:S01]  /*1600*/  IADD3 R24, PT, PT, -R16, UR4, RZ ;  /* 0x0000000410187c10 */ /* 0x001fe2000fffe1ff */
[--C-:B------:R-:W-:Y:S02]  /*1610*/  IMAD R19, R17, UR4, R16.reuse ;  /* 0x0000000411137c24 */ /* 0x100fe4000f8e0210 */
[----:B------:R-:W-:Y:S01]  /*1620*/  IMAD R22, R2, UR4, R16 ;  /* 0x0000000402167c24 */ /* 0x000fe2000f8e0210 */
[----:B------:R-:W-:Y:S01]  /*1630*/  VIMNMX R3, PT, PT, R24, 0x80, PT ;  /* 0x0000008018037848 */ /* 0x000fe20003fe0100 */
[----:B------:R-:W-:-:S04]  /*1640*/  VIADD R16, R16, 0x80 ;  /* 0x0000008010107836 */ /* 0x000fc80000000000 */
[----:B------:R-:W-:Y:S01]  /*1650*/  IMAD.SHL.U32 R3, R3, 0x4, RZ ;  /* 0x0000000403037824 */ /* 0x000fe200078e00ff */
[----:B------:R-:W-:-:S03]  /*1660*/  ISETP.GE.AND P0, PT, R16, UR4, PT ;  /* 0x0000000410007c0c */ /* 0x000fc6000bf06270 */
[----:B------:R-:W-:Y:S01]  /*1670*/  IMAD.WIDE R4, R3, 0x4, RZ ;  /* 0x0000000403047825 */ /* 0x000fe200078e02ff */
[----:B-1----:R-:W-:-:S09]  /*1680*/  P2R R23, PR, RZ, 0x1 ;  /* 0x00000001ff177803 */ /* 0x002fd20000000000 */
[----:B------:R-:W-:-:S07]  /*1690*/  LEPC R20, `(.L_x_329) ;  /* 0x000000001014794e */ /* 0x000fce0000000000 */
[----:B--2---:R-:W-:Y:S05]  /*16a0*/  CALL.ABS.NOINC R6 ;  /* 0x0000000006007343 */ /* 0x004fea0003c00000 */
.L_x_329:
[----:B------:R-:W-:Y:S02]  /*16b0*/  MOV R6, 0x0 ;  /* 0x0000000000067802 */ /* 0x000fe40000000f00 */
[----:B------:R-:W-:-:S04]  /*16c0*/  VIMNMX R0, PT, PT, R24, 0x80, PT ;  /* 0x0000008018007848 */ /* 0x000fc80003fe0100 */
[----:B------:R-:W0:Y:S01]  /*16d0*/  LDC.64 R6, c[0x4][R6] ;  /* 0x0100000006067b82 */ /* 0x000e220000000a00 */
[----:B------:R-:W-:-:S04]  /*16e0*/  IMAD.SHL.U32 R0, R0, 0x4, RZ ;  /* 0x0000000400007824 */ /* 0x000fc800078e00ff */
[----:B------:R-:W-:-:S07]  /*16f0*/  IMAD.WIDE R4, R0, 0x4, RZ ;  /* 0x0000000400047825 */ /* 0x000fce00078e02ff */
[----:B------:R-:W-:-:S07]  /*1700*/  LEPC R20, `(.L_x_330) ;  /* 0x000000001014794e */ /* 0x000fce0000000000 */
[----:B0-----:R-:W-:Y:S05]  /*1710*/  CALL.ABS.NOINC R6 ;  /* 0x0000000006007343 */ /* 0x001fea0003c00000 */
.L_x_330:
        /* <DEDUP_REMOVED lines=9> */
[----:B------:R-:W-:-:S03]  /*17b0*/  LOP3.LUT R31, R3, 0x3, RZ, 0xc0, !PT ;  /* 0x00000003031f7812 */ /* 0x000fc600078ec0ff */
[----:B------:R-:W-:-:S07]  /*17c0*/  IMAD.MOV R10, RZ, RZ, -R8 ;  /* 0x000000ffff0a7224 */ /* 0x000fce00078e0a08 */
.L_x_345:
[----:B------:R-:W-:Y:S01]  /*17d0*/  BSSY.RECONVERGENT B1, `(.L_x_333) ;  /* 0x00000b2000017945 */ /* 0x000fe20003800200 */
[----:B------:R-:W-:-:S07]  /*17e0*/  IMAD.MOV.U32 R12, RZ, RZ, RZ ;  /* 0x000000ffff0c7224 */ /* 0x000fce00078e00ff */
.L_x_344:
[----:B------:R-:W-:Y:S01]  /*17f0*/  ISETP.GE.AND P0, PT, R18, 0x8, PT ;  /* 0x000000081200780c */ /* 0x000fe20003f06270 */
[----:B------:R-:W-:Y:S01]  /*1800*/  BSSY.RECONVERGENT B2, `(.L_x_334) ;  /* 0x0000045000027945 */ /* 0x000fe20003800200 */
[----:B------:R-:W-:Y:S02]  /*1810*/  IMAD.MOV.U32 R20, RZ, RZ, RZ ;  /* 0x000000ffff147224 */ /* 0x000fe400078e00ff */
[----:B------:R-:W-:-:S09]  /*1820*/  IMAD.MOV.U32 R11, RZ, RZ, RZ ;  /* 0x000000ffff0b7224 */ /* 0x000fd200078e00ff */
[----:B------:R-:W-:Y:S05]  /*1830*/  @!P0 BRA `(.L_x_335) ;  /* 0x0000000400048947 */ /* 0x000fea0003800000 */
[----:B------:R-:W0:Y:S01]  /*1840*/  LDCU.64 UR4, c[0x0][0x388] ;  /* 0x00007100ff0477ac */ /* 0x000e220008000a00 */
[----:B------:R-:W-:Y:S01]  /*1850*/  SHF.R.S32.HI R7, RZ, 0x1f, R22 ;  /* 0x0000001fff077819 */ /* 0x000fe20000011416 */
[----:B------:R-:W-:Y:S01]  /*1860*/  BSSY.RECONVERGENT B3, `(.L_x_336) ;  /* 0x000003d000037945 */ /* 0x000fe20003800200 */
[----:B------:R-:W-:Y:S02]  /*1870*/  IMAD.MOV.U32 R11, RZ, RZ, RZ ;  /* 0x000000ffff0b7224 */ /* 0x000fe400078e00ff */
[----:B------:R-:W-:Y:S02]  /*1880*/  IMAD.MOV.U32 R13, RZ, RZ, R19 ;  /* 0x000000ffff0d7224 */ /* 0x000fe400078e0013 */
[----:B------:R-:W-:Y:S01]  /*1890*/  IMAD.MOV.U32 R15, RZ, RZ, R10 ;  /* 0x000000ffff0f7224 */ /* 0x000fe200078e000a */
[----:B0-----:R-:W-:-:S04]  /*18a0*/  LEA R6, P0, R22, UR4, 0x2 ;  /* 0x0000000416067c11 */ /* 0x001fc8000f8010ff */
[----:B------:R-:W-:Y:S02]  /*18b0*/  IADD3 R6, P1, PT, R6, 0x10, RZ ;  /* 0x0000001006067810 */ /* 0x000fe40007f3e0ff */
[----:B------:R-:W-:-:S05]  /*18c0*/  LEA.HI.X R7, R22, UR5, R7, 0x2, P0 ;  /* 0x0000000516077c11 */ /* 0x000fca00080f1407 */
[----:B------:R-:W-:-:S07]  /*18d0*/  IMAD.X R7, RZ, RZ, R7, P1 ;  /* 0x000000ffff077224 */ /* 0x000fce00008e0607 */
.L_x_337:
        /* <DEDUP_REMOVED lines=18> */
[----:B------:R0:W5:Y:S01]  /*1a00*/  LDG.E R33, desc[UR36][R6.64+0xc] ;  /* 0x00000c2406217981 */ /* 0x000162000c1e1900 */
        /* <DEDUP_REMOVED lines=35> */
.L_x_336:
[----:B------:R-:W-:-:S07]  /*1c40*/  IMAD.MOV.U32 R20, RZ, RZ, R8 ;  /* 0x000000ffff147224 */ /* 0x000fce00078e0008 */
.L_x_335:
[----:B------:R-:W-:Y:S05]  /*1c50*/  BSYNC.RECONVERGENT B2 ;  /* 0x0000000000027941 */ /* 0x000fea0003800200 */
.L_x_334:
[----:B------:R-:W-:Y:S01]  /*1c60*/  LOP3.LUT R4, R3, 0x7, RZ, 0xc0, !PT ;  /* 0x0000000703047812 */ /* 0x000fe200078ec0ff */
[----:B------:R-:W-:Y:S03]  /*1c70*/  BSSY.RECONVERGENT B2, `(.L_x_338) ;  /* 0x000005c000027945 */ /* 0x000fe60003800200 */
[----:B------:R-:W-:-:S13]  /*1c80*/  ISETP.NE.AND P0, PT, R4, RZ, PT ;  /* 0x000000ff0400720c */ /* 0x000fda0003f05270 */
[----:B------:R-:W-:Y:S05]  /*1c90*/  @!P0 BRA `(.L_x_339) ;  /* 0x0000000400648947 */ /* 0x000fea0003800000 */
[----:B------:R-:W-:Y:S01]  /*1ca0*/  VIADD R4, R4, 0xffffffff ;  /* 0xffffffff04047836 */ /* 0x000fe20000000000 */
[----:B------:R-:W-:Y:S01]  /*1cb0*/  BSSY.RECONVERGENT B3, `(.L_x_340) ;  /* 0x0000028000037945 */ /* 0x000fe20003800200 */
[----:B------:R-:W-:-:S03]  /*1cc0*/  ISETP.NE.AND P0, PT, R31, RZ, PT ;  /* 0x000000ff1f00720c */ /* 0x000fc60003f05270 */
[----:B------:R-:W-:-:S13]  /*1cd0*/  ISETP.GE.U32.AND P1, PT, R4, 0x3, PT ;  /* 0x000000030400780c */ /* 0x000fda0003f26070 */
[----:B------:R-:W-:Y:S05]  /*1ce0*/  @!P1 BRA `(.L_x_341) ;  /* 0x0000000000909947 */ /* 0x000fea0003800000 */
[----:B------:R-:W0:Y:S01]  /*1cf0*/  LDC.64 R6, c[0x0][0x380] ;  /* 0x0000e000ff067b82 */ /* 0x000e220000000a00 */
[----:B------:R-:W1:Y:S01]  /*1d00*/  LDCU.128 UR4, c[0x0][0x380] ;  /* 0x00007000ff0477ac */ /* 0x000e620008000c00 */
[-C--:B------:R-:W-:Y:S01]  /*1d10*/  IADD3 R15, P3, PT, R22, R20.reuse, RZ ;  /* 0x00000014160f7210 */ /* 0x080fe20007f7e0ff */
[C---:B------:R-:W-:Y:S01]  /*1d20*/  IMAD.IADD R5, R19.reuse, 0x1, R20 ;  /* 0x0000000113057824 */ /* 0x040fe200078e0214 */
[----:B------:R-:W-:Y:S02]  /*1d30*/  SHF.R.S32.HI R26, RZ, 0x1f, R22 ;  /* 0x0000001fff1a7819 */ /* 0x000fe40000011416 */
        /* <DEDUP_REMOVED lines=31> */
.L_x_341:
[----:B------:R-:W-:Y:S05]  /*1f30*/  BSYNC.RECONVERGENT B3 ;  /* 0x0000000000037941 */ /* 0x000fea0003800200 */
.L_x_340:
        /* <DEDUP_REMOVED lines=30> */
.L_x_343:
[----:B------:R-:W-:Y:S05]  /*2120*/  BSYNC.RECONVERGENT B3 ;  /* 0x0000000000037941 */ /* 0x000fea0003800200 */
.L_x_342:
[----:B------:R-:W-:Y:S05]  /*2130*/  @!P0 BRA `(.L_x_339) ;  /* 0x00000000003c8947 */ /* 0x000fea0003800000 */
[----:B------:R-:W0:Y:S01]  /*2140*/  LDC.64 R4, c[0x0][0x380] ;  /* 0x0000e000ff047b82 */ /* 0x000e220000000a00 */
[----:B------:R-:W1:Y:S01]  /*2150*/  LDCU.64 UR4, c[0x0][0x388] ;  /* 0x00007100ff0477ac */ /* 0x000e620008000a00 */
[----:B------:R-:W-:Y:S01]  /*2160*/  IADD3 R13, P0, PT, R22, R20, RZ ;  /* 0x00000014160d7210 */ /* 0x000fe20007f1e0ff */
[----:B------:R-:W-:Y:S01]  /*2170*/  IMAD.IADD R7, R19, 0x1, R20 ;  /* 0x0000000113077824 */ /* 0x000fe200078e0214 */
[----:B------:R-:W-:-:S05]  /*2180*/  SHF.R.S32.HI R14, RZ, 0x1f, R22 ;  /* 0x0000001fff0e7819 */ /* 0x000fca0000011416 */
        /* <DEDUP_REMOVED lines=10> */
.L_x_339:
[----:B------:R-:W-:Y:S05]  /*2230*/  BSYNC.RECONVERGENT B2 ;  /* 0x0000000000027941 */ /* 0x000fea0003800200 */
.L_x_338:
[----:B------:R-:W0:Y:S01]  /*2240*/  LDCU UR4, c[0x0][0x3a8] ;  /* 0x00007500ff0477ac */ /* 0x000e220008000800 */
[----:B------:R-:W-:Y:S01]  /*2250*/  ISETP.NE.AND P0, PT, R9, UR38, PT ;  /* 0x0000002609007c0c */ /* 0x000fe2000bf05270 */
[C---:B------:R-:W-:Y:S01]  /*2260*/  IMAD.IADD R4, R12.reuse, 0x1, R9 ;  /* 0x000000010c047824 */ /* 0x040fe200078e0209 */
[C---:B------:R-:W-:Y:S01]  /*2270*/  ISETP.NE.AND P1, PT, R12.reuse, UR39, PT ;  /* 0x000000270c007c0c */ /* 0x040fe2000bf25270 */
[----:B------:R-:W-:-:S10]  /*2280*/  VIADD R12, R12, 0x1 ;  /* 0x000000010c0c7836 */ /* 0x000fd40000000000 */
[----:B------:R-:W-:Y:S01]  /*2290*/  @!P0 IMAD.MOV R11, RZ, RZ, -R11 ;  /* 0x000000ffff0b8224 */ /* 0x000fe200078e0a0b */
[----:B0-----:R-:W-:-:S03]  /*22a0*/  ISETP.NE.AND P0, PT, R12, UR4, PT ;  /* 0x000000040c007c0c */ /* 0x001fc6000bf05270 */
[----:B------:R-:W-:-:S05]  /*22b0*/  @!P1 IMAD.MOV R11, RZ, RZ, -R11 ;  /* 0x000000ffff0b9224 */ /* 0x000fca00078e0a0b */
[----:B------:R-:W-:-:S05]  /*22c0*/  SHF.L.U32 R5, R11, R4, RZ ;  /* 0x000000040b057219 */ /* 0x000fca00000006ff */
[----:B------:R-:W-:Y:S01]  /*22d0*/  IMAD.IADD R0, R5, 0x1, R0 ;  /* 0x0000000105007824 */ /* 0x000fe200078e0200 */
[----:B------:R-:W-:Y:S06]  /*22e0*/  @P0 BRA `(.L_x_344) ;  /* 0xfffffff400400947 */ /* 0x000fec000383ffff */
[----:B------:R-:W-:Y:S05]  /*22f0*/  BSYNC.RECONVERGENT B1 ;  /* 0x0000000000017941 */ /* 0x000fea0003800200 */
.L_x_333:
[----:B------:R-:W0:Y:S01]  /*2300*/  LDCU UR4, c[0x0][0x3a4] ;  /* 0x00007480ff0477ac */ /* 0x000e220008000800 */
[----:B------:R-:W-:-:S05]  /*2310*/  VIADD R9, R9, 0x1 ;  /* 0x0000000109097836 */ /* 0x000fca0000000000 */
[----:B0-----:R-:W-:-:S13]  /*2320*/  ISETP.NE.AND P0, PT, R9, UR4, PT ;  /* 0x0000000409007c0c */ /* 0x001fda000bf05270 */
[----:B------:R-:W-:Y:S05]  /*2330*/  @P0 BRA `(.L_x_345) ;  /* 0xfffffff400240947 */ /* 0x000fea000383ffff */
.L_x_332:
[----:B------:R-:W-:Y:S05]  /*2340*/  BSYNC.RECONVERGENT B0 ;  /* 0x0000000000007941 */ /* 0x000fea0003800200 */
.L_x_331:
        /* <DEDUP_REMOVED lines=11> */
.L_x_299:
[C---:B------:R-:W-:Y:S01]  /*2400*/  ISETP.GE.U32.AND P0, PT, R4.reuse, 0x181, PT ;  /* 0x000001810400780c */ /* 0x040fe20003f06070 */
[----:B------:R-:W-:Y:S02]  /*2410*/  VIADD R0, R4, 0xffffffff ;  /* 0xffffffff04007836 */ /* 0x000fe40000000000 */
[----:B------:R-:W-:-:S03]  /*2420*/  IMAD.MOV.U32 R23, RZ, RZ, RZ ;  /* 0x000000ffff177224 */ /* 0x000fc600078e00ff */
[----:B------:R-:W-:-:S04]  /*2430*/  LEA.HI R0, R0, 0x1, RZ, 0x19 ;  /* 0x0000000100007811 */ /* 0x000fc800078fc8ff */
[----:B------:R-:W-:-:S03]  /*2440*/  LOP3.LUT R18, R0, 0x3, RZ, 0xc0, !PT ;  /* 0x0000000300127812 */ /* 0x000fc600078ec0ff */
[----:B------:R-:W-:Y:S05]  /*2450*/  @!P0 BRA `(.L_x_347) ;  /* 0x0000000400148947 */ /* 0x000fea0003800000 */
[----:B------:R-:W-:Y:S01]  /*2460*/  BSSY.RECONVERGENT B6, `(.L_x_347) ;  /* 0x0000044000067945 */ /* 0x000fe20003800200 */
[----:B------:R-:W-:Y:S01]  /*2470*/  LOP3.LUT R22, R0, 0x3fffffc, RZ, 0xc0, !PT ;  /* 0x03fffffc00167812 */ /* 0x000fe200078ec0ff */
[----:B------:R-:W-:Y:S01]  /*2480*/  IMAD.MOV.U32 R23, RZ, RZ, RZ ;  /* 0x000000ffff177224 */ /* 0x000fe200078e00ff */
[----:B------:R-:W0:Y:S01]  /*2490*/  LDCU UR36, c[0x0][0x3a0] ;  /* 0x00007400ff2477ac */ /* 0x000e220008000800 */
[----:B------:R-:W-:-:S07]  /*24a0*/  IMAD.MOV.U32 R19, RZ, RZ, RZ ;  /* 0x000000ffff137224 */ /* 0x000fce00078e00ff */
.L_x_356:
[----:B------:R-:W-:Y:S01]  /*24b0*/  MOV R2, 0x0 ;  /* 0x0000000000027802 */ /* 0x000fe20000000f00 */
[----:B------:R-:W-:Y:S01]  /*24c0*/  VIADD R19, R19, 0x4 ;  /* 0x0000000413137836 */ /* 0x000fe20000000000 */
[----:B0-----:R-:W-:Y:S02]  /*24d0*/  IADD3 R25, PT, PT, -R23, UR36, RZ ;  /* 0x0000002417197c10 */ /* 0x001fe4000fffe1ff */
[----:B------:R0:W1:Y:S02]  /*24e0*/  LDC.64 R6, c[0x4][R2] ;  /* 0x0100000002067b82 */ /* 0x0000640000000a00 */
[----:B------:R-:W-:Y:S02]  /*24f0*/  VIMNMX R0, PT, PT, R25, 0x80, PT ;  /* 0x0000008019007848 */ /* 0x000fe40003fe0100 */
[----:B------:R-:W-:-:S03]  /*2500*/  ISETP.NE.AND P0, PT, R19, R22, PT ;  /* 0x000000161300720c */ /* 0x000fc60003f05270 */
[----:B------:R-:W-:Y:S01]  /*2510*/  IMAD.SHL.U32 R0, R0, 0x4, RZ ;  /* 0x0000000400007824 */ /* 0x000fe200078e00ff */
[----:B------:R-:W-:-:S03]  /*2520*/  P2R R24, PR, RZ, 0x1 ;  /* 0x00000001ff187803 */ /* 0x000fc60000000000 */
[----:B------:R-:W-:-:S04]  /*2530*/  IMAD.WIDE R16, R0, 0x4, RZ ;  /* 0x0000000400107825 */ /* 0x000fc800078e02ff */
[----:B------:R-:W-:Y:S02]  /*2540*/  IMAD.MOV.U32 R4, RZ, RZ, R16 ;  /* 0x000000ffff047224 */ /* 0x000fe400078e0010 */
[----:B0-----:R-:W-:-:S07]  /*2550*/  IMAD.MOV.U32 R5, RZ, RZ, R17 ;  /* 0x000000ffff057224 */ /* 0x001fce00078e0011 */
[----:B------:R-:W-:-:S07]  /*2560*/  LEPC R20, `(.L_x_348) ;  /* 0x000000001014794e */ /* 0x000fce0000000000 */
[----:B-1----:R-:W-:Y:S05]  /*2570*/  CALL.ABS.NOINC R6 ;  /* 0x0000000006007343 */ /* 0x002fea0003c00000 */
.L_x_348:
[----:B------:R0:W1:Y:S01]  /*2580*/  LDC.64 R6, c[0x4][R2] ;  /* 0x0100000002067b82 */ /* 0x0000620000000a00 */
[----:B------:R-:W-:Y:S02]  /*2590*/  IMAD.MOV.U32 R4, RZ, RZ, R16 ;  /* 0x000000ffff047224 */ /* 0x000fe400078e0010 */
[----:B------:R-:W-:-:S07]  /*25a0*/  IMAD.MOV.U32 R5, RZ, RZ, R17 ;  /* 0x000000ffff057224 */ /* 0x000fce00078e0011 */
[----:B------:R-:W-:-:S07]  /*25b0*/  LEPC R20, `(.L_x_349) ;  /* 0x000000001014794e */ /* 0x000fce0000000000 */
[----:B01----:R-:W-:Y:S05]  /*25c0*/  CALL.ABS.NOINC R6 ;  /* 0x0000000006007343 */ /* 0x003fea0003c00000 */
.L_x_349:
[----:B------:R0:W1:Y:S01]  /*25d0*/  LDC.64 R6, c[0x4][R2] ;  /* 0x0100000002067b82 */ /* 0x0000620000000a00 */
[----:B------:R-:W-:-:S05]  /*25e0*/  IMAD.MOV.U32 R0, RZ, RZ, 0x80 ;  /* 0x00000080ff007424 */ /* 0x000fca00078e00ff */
[----:B------:R-:W-:-:S05]  /*25f0*/  VIADDMNMX R0, R25, -R0, 0x80, PT ;  /* 0x0000008019007446 */ /* 0x000fca0003800900 */
[----:B------:R-:W-:-:S04]  /*2600*/  IMAD.SHL.U32 R0, R0, 0x4, RZ ;  /* 0x0000000400007824 */ /* 0x000fc800078e00ff */
[----:B------:R-:W-:-:S04]  /*2610*/  IMAD.WIDE R16, R0, 0x4, RZ ;  /* 0x0000000400107825 */ /* 0x000fc800078e02ff */
[----:B------:R-:W-:Y:S02]  /*2620*/  IMAD.MOV.U32 R4, RZ, RZ, R16 ;  /* 0x000000ffff047224 */ /* 0x000fe400078e0010 */
[----:B0-----:R-:W-:-:S07]  /*2630*/  IMAD.MOV.U32 R5, RZ, RZ, R17 ;  /* 0x000000ffff057224 */ /* 0x001fce00078e0011 */
[----:B------:R-:W-:-:S07]  /*2640*/  LEPC R20, `(.L_x_350) ;  /* 0x000000001014794e */ /* 0x000fce0000000000 */
[----:B-1----:R-:W-:Y:S05]  /*2650*/  CALL.ABS.NOINC R6 ;  /* 0x0000000006007343 */ /* 0x002fea0003c00000 */
.L_x_350:
[----:B------:R0:W1:Y:S01]  /*2660*/  LDC.64 R6, c[0x4][R2] ;  /* 0x0100000002067b82 */ /* 0x0000620000000a00 */
[----:B------:R-:W-:Y:S02]  /*2670*/  IMAD.MOV.U32 R4, RZ, RZ, R16 ;  /* 0x000000ffff047224 */ /* 0x000fe400078e0010 */
[----:B------:R-:W-:-:S07]  /*2680*/  IMAD.MOV.U32 R5, RZ, RZ, R17 ;  /* 0x000000ffff057224 */ /* 0x000fce00078e0011 */
[----:B------:R-:W-:-:S07]  /*2690*/  LEPC R20, `(.L_x_351) ;  /* 0x000000001014794e */ /* 0x000fce0000000000 */
[----:B01----:R-:W-:Y:S05]  /*26a0*/  CALL.ABS.NOINC R6 ;  /* 0x0000000006007343 */ /* 0x003fea0003c00000 */
.L_x_351:
[----:B------:R0:W1:Y:S01]  /*26b0*/  LDC.64 R6, c[0x4][R2] ;  /* 0x0100000002067b82 */ /* 0x0000620000000a00 */
[----:B------:R-:W-:-:S05]  /*26c0*/  IMAD.MOV.U32 R0, RZ, RZ, 0x80 ;  /* 0x00000080ff007424 */ /* 0x000fca00078e00ff */
[----:B------:R-:W-:-:S05]  /*26d0*/  VIADDMNMX R0, R25, 0xffffff00, R0, PT ;  /* 0xffffff0019007846 */ /* 0x000fca0003800100 */
[----:B------:R-:W-:-:S04]  /*26e0*/  IMAD.SHL.U32 R0, R0, 0x4, RZ ;  /* 0x0000000400007824 */ /* 0x000fc800078e00ff */
[----:B------:R-:W-:-:S04]  /*26f0*/  IMAD.WIDE R16, R0, 0x4, RZ ;  /* 0x0000000400107825 */ /* 0x000fc800078e02ff */
[----:B------:R-:W-:Y:S02]  /*2700*/  IMAD.MOV.U32 R4, RZ, RZ, R16 ;  /* 0x000000ffff047224 */ /* 0x000fe400078e0010 */
[----:B0-----:R-:W-:-:S07]  /*2710*/  IMAD.MOV.U32 R5, RZ, RZ, R17 ;  /* 0x000000ffff057224 */ /* 0x001fce00078e0011 */
[----:B------:R-:W-:-:S07]  /*2720*/  LEPC R20, `(.L_x_352) ;  /* 0x000000001014794e */ /* 0x000fce0000000000 */
[----:B-1----:R-:W-:Y:S05]  /*2730*/  CALL.ABS.NOINC R6 ;  /* 0x0000000006007343 */ /* 0x002fea0003c00000 */
.L_x_352:
[----:B------:R0:W1:Y:S01]  /*2740*/  LDC.64 R6, c[0x4][R2] ;  /* 0x0100000002067b82 */ /* 0x0000620000000a00 */
[----:B------:R-:W-:Y:S02]  /*2750*/  IMAD.MOV.U32 R4, RZ, RZ, R16 ;  /* 0x000000ffff047224 */ /* 0x000fe400078e0010 */
[----:B------:R-:W-:-:S07]  /*2760*/  IMAD.MOV.U32 R5, RZ, RZ, R17 ;  /* 0x000000ffff057224 */ /* 0x000fce00078e0011 */
[----:B------:R-:W-:-:S07]  /*2770*/  LEPC R20, `(.L_x_353) ;  /* 0x000000001014794e */ /* 0x000fce0000000000 */
[----:B01----:R-:W-:Y:S05]  /*2780*/  CALL.ABS.NOINC R6 ;  /* 0x0000000006007343 */ /* 0x003fea0003c00000 */
.L_x_353:
        /* <DEDUP_REMOVED lines=9> */
.L_x_354:
[----:B------:R-:W0:Y:S01]  /*2820*/  LDC.64 R2, c[0x4][R2] ;  /* 0x0100000002027b82 */ /* 0x000e220000000a00 */
[----:B------:R-:W-:Y:S02]  /*2830*/  IMAD.MOV.U32 R4, RZ, RZ, R16 ;  /* 0x000000ffff047224 */ /* 0x000fe400078e0010 */
[----:B------:R-:W-:-:S07]  /*2840*/  IMAD.MOV.U32 R5, RZ, RZ, R17 ;  /* 0x000000ffff057224 */ /* 0x000fce00078e0011 */
[----:B------:R-:W-:-:S07]  /*2850*/  LEPC R20, `(.L_x_355) ;  /* 0x000000001014794e */ /* 0x000fce0000000000 */
[----:B0-----:R-:W-:Y:S05]  /*2860*/  CALL.ABS.NOINC R2 ;  /* 0x0000000002007343 */ /* 0x001fea0003c00000 */
.L_x_355:
[----:B------:R-:W-:Y:S01]  /*2870*/  ISETP.NE.AND P6, PT, R24, RZ, PT ;  /* 0x000000ff1800720c */ /* 0x000fe20003fc5270 */
[----:B------:R-:W-:-:S12]  /*2880*/  VIADD R23, R23, 0x200 ;  /* 0x0000020017177836 */ /* 0x000fd80000000000 */
[----:B------:R-:W-:Y:S05]  /*2890*/  @P6 BRA `(.L_x_356) ;  /* 0xfffffffc00046947 */ /* 0x000fea000383ffff */
[----:B------:R-:W-:Y:S05]  /*28a0*/  BSYNC.RECONVERGENT B6 ;  /* 0x0000000000067941 */ /* 0x000fea0003800200 */
.L_x_347:
[----:B------:R-:W-:-:S13]  /*28b0*/  ISETP.NE.AND P0, PT, R18, RZ, PT ;  /* 0x000000ff1200720c */ /* 0x000fda0003f05270 */
[----:B------:R-:W-:Y:S05]  /*28c0*/  @!P0 EXIT ;  /* 0x000000000000894d */ /* 0x000fea0003800000 */
[----:B------:R-:W-:-:S07]  /*28d0*/  IMAD.MOV.U32 R19, RZ, RZ, RZ ;  /* 0x000000ffff137224 */ /* 0x000fce00078e00ff */
.L_x_359:
[----:B------:R-:W0:Y:S01]  /*28e0*/  LDC R3, c[0x0][0x3a0] ;  /* 0x0000e800ff037b82 */ /* 0x000e220000000800 */
[----:B------:R-:W-:Y:S01]  /*28f0*/  MOV R2, 0x0 ;  /* 0x0000000000027802 */ /* 0x000fe20000000f00 */
[----:B------:R-:W-:-:S06]  /*2900*/  IMAD.MOV R0, RZ, RZ, -R23 ;  /* 0x000000ffff007224 */ /* 0x000fcc00078e0a17 */
[----:B------:R1:W2:Y:S01]  /*2910*/  LDC.64 R6, c[0x4][R2] ;  /* 0x0100000002067b82 */ /* 0x0002a20000000a00 */
[----:B0-----:R-:W-:-:S05]  /*2920*/  VIADDMNMX R0, R0, R3, 0x80, PT ;  /* 0x0000008000007446 */ /* 0x001fca0003800103 */
[----:B------:R-:W-:-:S04]  /*2930*/  IMAD.SHL.U32 R0, R0, 0x4, RZ ;  /* 0x0000000400007824 */ /* 0x000fc800078e00ff */
[----:B------:R-:W-:-:S04]  /*2940*/  IMAD.WIDE R16, R0, 0x4, RZ ;  /* 0x0000000400107825 */ /* 0x000fc800078e02ff */
[----:B------:R-:W-:Y:S02]  /*2950*/  IMAD.MOV.U32 R4, RZ, RZ, R16 ;  /* 0x000000ffff047224 */ /* 0x000fe400078e0010 */
[----:B-12---:R-:W-:-:S07]  /*2960*/  IMAD.MOV.U32 R5, RZ, RZ, R17 ;  /* 0x000000ffff057224 */ /* 0x006fce00078e0011 */
[----:B------:R-:W-:-:S07]  /*2970*/  LEPC R20, `(.L_x_357) ;  /* 0x000000001014794e */ /* 0x000fce0000000000 */
[----:B------:R-:W-:Y:S05]  /*2980*/  CALL.ABS.NOINC R6 ;  /* 0x0000000006007343 */ /* 0x000fea0003c00000 */
.L_x_357:
[----:B------:R-:W0:Y:S01]  /*2990*/  LDC.64 R2, c[0x4][R2] ;  /* 0x0100000002027b82 */ /* 0x000e220000000a00 */
[----:B------:R-:W-:Y:S02]  /*29a0*/  IMAD.MOV.U32 R4, RZ, RZ, R16 ;  /* 0x000000ffff047224 */ /* 0x000fe400078e0010 */
[----:B------:R-:W-:-:S07]  /*29b0*/  IMAD.MOV.U32 R5, RZ, RZ, R17 ;  /* 0x000000ffff057224 */ /* 0x000fce00078e0011 */
[----:B------:R-:W-:-:S07]  /*29c0*/  LEPC R20, `(.L_x_358) ;  /* 0x000000001014794e */ /* 0x000fce0000000000 */
[----:B0-----:R-:W-:Y:S05]  /*29d0*/  CALL.ABS.NOINC R2 ;  /* 0x0000000002007343 */ /* 0x001fea0003c00000 */
.L_x_358:
[----:B------:R-:W-:-:S05]  /*29e0*/  VIADD R19, R19, 0x1 ;  /* 0x0000000113137836 */ /* 0x000fca0000000000 */
[----:B------:R-:W-:-:S13]  /*29f0*/  ISETP.NE.AND P0, PT, R19, R18, PT ;  /* 0x000000121300720c */ /* 0x000fda0003f05270 */
[----:B------:R-:W-:Y:S05]  /*2a00*/  @!P0 EXIT ;  /* 0x000000000000894d */ /* 0x000fea0003800000 */
[----:B------:R-:W-:Y:S01]  /*2a10*/  VIADD R23, R23, 0x80 ;  /* 0x0000008017177836 */ /* 0x000fe20000000000 */
[----:B------:R-:W-:Y:S06]  /*2a20*/  BRA `(.L_x_359) ;  /* 0xfffffffc00ac7947 */ /* 0x000fec000383ffff */
.L_x_298:
        /* <DEDUP_REMOVED lines=11> */
.L_x_369:
        /* <DEDUP_REMOVED lines=13> */
.L_x_361:
[----:B------:R0:W1:Y:S01]  /*2bb0*/  LDC.64 R6, c[0x4][R2] ;  /* 0x0100000002067b82 */ /* 0x0000620000000a00 */
[----:B------:R-:W-:Y:S02]  /*2bc0*/  IMAD.MOV.U32 R4, RZ, RZ, R16 ;  /* 0x000000ffff047224 */ /* 0x000fe400078e0010 */
[----:B------:R-:W-:-:S07]  /*2bd0*/  IMAD.MOV.U32 R5, RZ, RZ, R17 ;  /* 0x000000ffff057224 */ /* 0x000fce00078e0011 */
[----:B------:R-:W-:-:S07]  /*2be0*/  LEPC R20, `(.L_x_362) ;  /* 0x000000001014794e */ /* 0x000fce0000000000 */
[----:B01----:R-:W-:Y:S05]  /*2bf0*/  CALL.ABS.NOINC R6 ;  /* 0x0000000006007343 */ /* 0x003fea0003c00000 */
.L_x_362:
        /* <DEDUP_REMOVED lines=9> */
.L_x_363:
[----:B------:R0:W1:Y:S01]  /*2c90*/  LDC.64 R6, c[0x4][R2] ;  /* 0x0100000002067b82 */ /* 0x0000620000000a00 */
[----:B------:R-:W-:Y:S02]  /*2ca0*/  IMAD.MOV.U32 R4, RZ, RZ, R16 ;  /* 0x000000ffff047224 */ /* 0x000fe400078e0010 */
[----:B------:R-:W-:-:S07]  /*2cb0*/  IMAD.MOV.U32 R5, RZ, RZ, R17 ;  /* 0x000000ffff057224 */ /* 0x000fce00078e0011 */
[----:B------:R-:W-:-:S07]  /*2cc0*/  LEPC R20, `(.L_x_364) ;  /* 0x000000001014794e */ /* 0x000fce0000000000 */
[----:B01----:R-:W-:Y:S05]  /*2cd0*/  CALL.ABS.NOINC R6 ;  /* 0x0000000006007343 */ /* 0x003fea0003c00000 */
.L_x_364:
        /* <DEDUP_REMOVED lines=9> */
.L_x_365:
[----:B------:R0:W1:Y:S01]  /*2d70*/  LDC.64 R6, c[0x4][R2] ;  /* 0x0100000002067b82 */ /* 0x0000620000000a00 */
[----:B------:R-:W-:Y:S02]  /*2d80*/  IMAD.MOV.U32 R4, RZ, RZ, R16 ;  /* 0x000000ffff047224 */ /* 0x000fe400078e0010 */
[----:B------:R-:W-:-:S07]  /*2d90*/  IMAD.MOV.U32 R5, RZ, RZ, R17 ;  /* 0x000000ffff057224 */ /* 0x000fce00078e0011 */
[----:B------:R-:W-:-:S07]  /*2da0*/  LEPC R20, `(.L_x_366) ;  /* 0x000000001014794e */ /* 0x000fce0000000000 */
[----:B01----:R-:W-:Y:S05]  /*2db0*/  CALL.ABS.NOINC R6 ;  /* 0x0000000006007343 */ /* 0x003fea0003c00000 */
.L_x_366:
        /* <DEDUP_REMOVED lines=9> */
.L_x_367:
[----:B------:R-:W0:Y:S01]  /*2e50*/  LDC.64 R2, c[0x4][R2] ;  /* 0x0100000002027b82 */ /* 0x000e220000000a00 */
[----:B------:R-:W-:Y:S02]  /*2e60*/  IMAD.MOV.U32 R4, RZ, RZ, R16 ;  /* 0x000000ffff047224 */ /* 0x000fe400078e0010 */
[----:B------:R-:W-:-:S07]  /*2e70*/  IMAD.MOV.U32 R5, RZ, RZ, R17 ;  /* 0x000000ffff057224 */ /* 0x000fce00078e0011 */
[----:B------:R-:W-:-:S07]  /*2e80*/  LEPC R20, `(.L_x_368) ;  /* 0x000000001014794e */ /* 0x000fce0000000000 */
[----:B0-----:R-:W-:Y:S05]  /*2e90*/  CALL.ABS.NOINC R2 ;  /* 0x0000000002007343 */ /* 0x001fea0003c00000 */
.L_x_368:
[----:B------:R-:W-:Y:S01]  /*2ea0*/  ISETP.NE.AND P6, PT, R24, RZ, PT ;  /* 0x000000ff1800720c */ /* 0x000fe20003fc5270 */
[----:B------:R-:W-:-:S12]  /*2eb0*/  VIADD R23, R23, 0x200 ;  /* 0x0000020017177836 */ /* 0x000fd80000000000 */
[----:B------:R-:W-:Y:S05]  /*2ec0*/  @P6 BRA `(.L_x_369) ;  /* 0xfffffffc00046947 */ /* 0x000fea000383ffff */
[----:B------:R-:W-:Y:S05]  /*2ed0*/  BSYNC.RECONVERGENT B6 ;  /* 0x0000000000067941 */ /* 0x000fea0003800200 */
.L_x_360:
[----:B------:R-:W-:-:S13]  /*2ee0*/  ISETP.NE.AND P0, PT, R18, RZ, PT ;  /* 0x000000ff1200720c */ /* 0x000fda0003f05270 */
[----:B------:R-:W-:Y:S05]  /*2ef0*/  @!P0 EXIT ;  /* 0x000000000000894d */ /* 0x000fea0003800000 */
[----:B------:R-:W-:-:S07]  /*2f00*/  IMAD.MOV.U32 R19, RZ, RZ, RZ ;  /* 0x000000ffff137224 */ /* 0x000fce00078e00ff */
.L_x_372:
[----:B------:R-:W0:Y:S01]  /*2f10*/  LDC R3, c[0x0][0x3a0] ;  /* 0x0000e800ff037b82 */ /* 0x000e220000000800 */
[----:B------:R-:W-:Y:S01]  /*2f20*/  MOV R2, 0x0 ;  /* 0x0000000000027802 */ /* 0x000fe20000000f00 */
[----:B------:R-:W-:Y:S02]  /*2f30*/  IMAD.MOV R0, RZ, RZ, -R23 ;  /* 0x000000ffff007224 */ /* 0x000fe400078e0a17 */
[----:B------:R-:W-:-:S04]  /*2f40*/  VIADD R19, R19, 0x1 ;  /* 0x0000000113137836 */ /* 0x000fc80000000000 */
[----:B------:R1:W2:Y:S01]  /*2f50*/  LDC.64 R6, c[0x4][R2] ;  /* 0x0100000002067b82 */ /* 0x0002a20000000a00 */
[----:B------:R-:W-:-:S04]  /*2f60*/  ISETP.NE.AND P0, PT, R19, R18, PT ;  /* 0x000000121300720c */ /* 0x000fc80003f05270 */
[----:B------:R-:W-:Y:S02]  /*2f70*/  P2R R22, PR, RZ, 0x1 ;  /* 0x00000001ff167803 */ /* 0x000fe40000000000 */
[----:B0-----:R-:W-:-:S05]  /*2f80*/  VIADDMNMX R0, R0, R3, 0x80, PT ;  /* 0x0000008000007446 */ /* 0x001fca0003800103 */
[----:B------:R-:W-:-:S04]  /*2f90*/  IMAD.SHL.U32 R0, R0, 0x4, RZ ;  /* 0x0000000400007824 */ /* 0x000fc800078e00ff */
[----:B------:R-:W-:-:S04]  /*2fa0*/  IMAD.WIDE R16, R0, 0x4, RZ ;  /* 0x0000000400107825 */ /* 0x000fc800078e02ff */
[----:B------:R-:W-:Y:S02]  /*2fb0*/  IMAD.MOV.U32 R4, RZ, RZ, R16 ;  /* 0x000000ffff047224 */ /* 0x000fe400078e0010 */
[----:B-12---:R-:W-:-:S07]  /*2fc0*/  IMAD.MOV.U32 R5, RZ, RZ, R17 ;  /* 0x000000ffff057224 */ /* 0x006fce00078e0011 */
[----:B------:R-:W-:-:S07]  /*2fd0*/  LEPC R20, `(.L_x_370) ;  /* 0x000000001014794e */ /* 0x000fce0000000000 */
[----:B------:R-:W-:Y:S05]  /*2fe0*/  CALL.ABS.NOINC R6 ;  /* 0x0000000006007343 */ /* 0x000fea0003c00000 */
.L_x_370:
[----:B------:R-:W0:Y:S01]  /*2ff0*/  LDC.64 R2, c[0x4][R2] ;  /* 0x0100000002027b82 */ /* 0x000e220000000a00 */
[----:B------:R-:W-:Y:S02]  /*3000*/  IMAD.MOV.U32 R4, RZ, RZ, R16 ;  /* 0x000000ffff047224 */ /* 0x000fe400078e0010 */
[----:B------:R-:W-:-:S07]  /*3010*/  IMAD.MOV.U32 R5, RZ, RZ, R17 ;  /* 0x000000ffff057224 */ /* 0x000fce00078e0011 */
[----:B------:R-:W-:-:S07]  /*3020*/  LEPC R20, `(.L_x_371) ;  /* 0x000000001014794e */ /* 0x000fce0000000000 */
[----:B0-----:R-:W-:Y:S05]  /*3030*/  CALL.ABS.NOINC R2 ;  /* 0x0000000002007343 */ /* 0x001fea0003c00000 */
.L_x_371:
[----:B------:R-:W-:Y:S01]  /*3040*/  ISETP.NE.AND P6, PT, R22, RZ, PT ;  /* 0x000000ff1600720c */ /* 0x000fe20003fc5270 */
[----:B------:R-:W-:-:S12]  /*3050*/  VIADD R23, R23, 0x80 ;  /* 0x0000008017177836 */ /* 0x000fd80000000000 */
[----:B------:R-:W-:Y:S05]  /*3060*/  @P6 BRA `(.L_x_372) ;  /* 0xfffffffc00a86947 */ /* 0x000fea000383ffff */
[----:B------:R-:W-:Y:S05]  /*3070*/  EXIT ;  /* 0x000000000000794d */ /* 0x000fea0003800000 */
        .weak           $__internal_3_$__cuda_sm3x_div_rn_noftz_f32_slowpath
        .type           $__internal_3_$__cuda_sm3x_div_rn_noftz_f32_slowpath,@function
        .size           $__internal_3_$__cuda_sm3x_div_rn_noftz_f32_slowpath,($_Z10gemm_acim_PKiS0_Piiiiiib$__internal_accurate_pow - $__internal_3_$__cuda_sm3x_div_rn_noftz_f32_slowpath)
$__internal_3_$__cuda_sm3x_div_rn_noftz_f32_slowpath:
[----:B------:R-:W-:Y:S01]  /*3080*/  SHF.R.U32.HI R8, RZ, 0x17, R5 ;  /* 0x00000017ff087819 */ /* 0x000fe20000011605 */
[----:B------:R-:W-:Y:S01]  /*3090*/  BSSY.RECONVERGENT B4, `(.L_x_373) ;  /* 0x0000063000047945 */ /* 0x000fe20003800200 */
[--C-:B------:R-:W-:Y:S02]  /*30a0*/  SHF.R.U32.HI R4, RZ, 0x17, R0.reuse ;  /* 0x00000017ff047819 */ /* 0x100fe40000011600 */
        /* <DEDUP_REMOVED lines=32> */
.L_x_374:
[----:B------:R-:W-:Y:S01]  /*32b0*/  LEA R10, R8, 0xc0800000, 0x17 ;  /* 0xc0800000080a7811 */ /* 0x000fe200078eb8ff */
[----:B------:R-:W-:Y:S01]  /*32c0*/  VIADD R11, R11, 0xffffff81 ;  /* 0xffffff810b0b7836 */ /* 0x000fe20000000000 */
[----:B------:R-:W-:Y:S03]  /*32d0*/  BSSY.RECONVERGENT B5, `(.L_x_379) ;  /* 0x0000035000057945 */ /* 0x000fe60003800200 */
[----:B------:R-:W-:Y:S02]  /*32e0*/  IMAD.IADD R10, R5, 0x1, -R10 ;  /* 0x00000001050a7824 */ /* 0x000fe400078e0a0a */
[C---:B------:R-:W-:Y:S02]  /*32f0*/  IMAD R4, R11.reuse, -0x800000, R4 ;  /* 0xff8000000b047824 */ /* 0x040fe400078e0204 */
[----:B------:R0:W1:Y:S01]  /*3300*/  MUFU.RCP R5, R10 ;  /* 0x0000000a00057308 */ /* 0x0000620000001000 */
[----:B------:R-:W-:Y:S01]  /*3310*/  FADD.FTZ R13, -R10, -RZ ;  /* 0x800000ff0a0d7221 */ /* 0x000fe20000010100 */
        /* <DEDUP_REMOVED lines=23> */
[-CC-:B------:R-:W-:Y:S01]  /*3490*/  FFMA.RM R8, R5, R13.reuse, R14.reuse ;  /* 0x0000000d05087223 */ /* 0x180fe2000000400e */
[C---:B------:R-:W-:Y:S02]  /*34a0*/  ISETP.NE.AND P2, PT, R11.reuse, RZ, PT ;  /* 0x000000ff0b00720c */ /* 0x040fe40003f45270 */
[----:B------:R-:W-:Y:S02]  /*34b0*/  ISETP.NE.AND P1, PT, R11, RZ, PT ;  /* 0x000000ff0b00720c */ /* 0x000fe40003f25270 */
[----:B------:R-:W-:Y:S01]  /*34c0*/  LOP3.LUT R10, R7, 0x7fffff, RZ, 0xc0, !PT ;  /* 0x007fffff070a7812 */ /* 0x000fe200078ec0ff */
[----:B------:R-:W-:Y:S01]  /*34d0*/  FFMA.RP R7, R5, R13, R14 ;  /* 0x0000000d05077223 */ /* 0x000fe2000000800e */
[----:B------:R-:W-:Y:S02]  /*34e0*/  VIADD R5, R11, 0x20 ;  /* 0x000000200b057836 */ /* 0x000fe40000000000 */
[----:B------:R-:W-:Y:S01]  /*34f0*/  LOP3.LUT R10, R10, 0x800000, RZ, 0xfc, !PT ;  /* 0x008000000a0a7812 */ /* 0x000fe200078efcff */
[----:B------:R-:W-:Y:S01]  /*3500*/  IMAD.MOV R11, RZ, RZ, -R11 ;  /* 0x000000ffff0b7224 */ /* 0x000fe200078e0a0b */
[----:B------:R-:W-:-:S02]  /*3510*/  FSETP.NEU.FTZ.AND P0, PT, R7, R8, PT ;  /* 0x000000080700720b */ /* 0x000fc40003f1d000 */
[----:B------:R-:W-:Y:S02]  /*3520*/  SHF.L.U32 R5, R10, R5, RZ ;  /* 0x000000050a057219 */ /* 0x000fe400000006ff */
[----:B------:R-:W-:Y:S02]  /*3530*/  SEL R7, R11, RZ, P2 ;  /* 0x000000ff0b077207 */ /* 0x000fe40001000000 */
[----:B------:R-:W-:Y:S02]  /*3540*/  ISETP.NE.AND P1, PT, R5, RZ, P1 ;  /* 0x000000ff0500720c */ /* 0x000fe40000f25270 */
[----:B------:R-:W-:Y:S02]  /*3550*/  SHF.R.U32.HI R7, RZ, R7, R10 ;  /* 0x00000007ff077219 */ /* 0x000fe4000001160a */
[----:B------:R-:W-:Y:S02]  /*3560*/  PLOP3.LUT P0, PT, P0, P1, PT, 0xf8, 0x8f ;  /* 0x00000000008f781c */ /* 0x000fe40000703f70 */
[----:B------:R-:W-:-:S02]  /*3570*/  SHF.R.U32.HI R8, RZ, 0x1, R7 ;  /* 0x00000001ff087819 */ /* 0x000fc40000011607 */
[----:B------:R-:W-:-:S04]  /*3580*/  SEL R5, RZ, 0x1, !P0 ;  /* 0x00000001ff057807 */ /* 0x000fc80004000000 */
[----:B------:R-:W-:-:S04]  /*3590*/  LOP3.LUT R10, R5, 0x1, R8, 0xf8, !PT ;  /* 0x00000001050a7812 */ /* 0x000fc800078ef808 */
[----:B------:R-:W-:-:S05]  /*35a0*/  LOP3.LUT R7, R10, R7, RZ, 0xc0, !PT ;  /* 0x000000070a077212 */ /* 0x000fca00078ec0ff */
[----:B------:R-:W-:-:S05]  /*35b0*/  IMAD.IADD R7, R8, 0x1, R7 ;  /* 0x0000000108077824 */ /* 0x000fca00078e0207 */
[----:B------:R-:W-:Y:S01]  /*35c0*/  LOP3.LUT R4, R7, R4, RZ, 0xfc, !PT ;  /* 0x0000000407047212 */ /* 0x000fe200078efcff */
[----:B------:R-:W-:Y:S06]  /*35d0*/  BRA `(.L_x_382) ;  /* 0x0000000000107947 */ /* 0x000fec0003800000 */
.L_x_381:
[----:B------:R-:W-:-:S04]  /*35e0*/  LOP3.LUT R4, R4, 0x80000000, RZ, 0xc0, !PT ;  /* 0x8000000004047812 */ /* 0x000fc800078ec0ff */
[----:B------:R-:W-:Y:S01]  /*35f0*/  LOP3.LUT R4, R4, 0x7f800000, RZ, 0xfc, !PT ;  /* 0x7f80000004047812 */ /* 0x000fe200078efcff */
[----:B------:R-:W-:Y:S06]  /*3600*/  BRA `(.L_x_382) ;  /* 0x0000000000047947 */ /* 0x000fec0003800000 */
.L_x_380:
[----:B------:R-:W-:-:S07]  /*3610*/  IMAD R4, R7, 0x800000, R4 ;  /* 0x0080000007047824 */ /* 0x000fce00078e0204 */
.L_x_382:
[----:B------:R-:W-:Y:S05]  /*3620*/  BSYNC.RECONVERGENT B5 ;  /* 0x0000000000057941 */ /* 0x000fea0003800200 */
.L_x_379:
[----:B------:R-:W-:Y:S05]  /*3630*/  BRA `(.L_x_383) ;  /* 0x0000000000207947 */ /* 0x000fea0003800000 */
.L_x_378:
[----:B------:R-:W-:-:S04]  /*3640*/  LOP3.LUT R4, R5, 0x80000000, R4, 0x48, !PT ;  /* 0x8000000005047812 */ /* 0x000fc800078e4804 */
[----:B------:R-:W-:Y:S01]  /*3650*/  LOP3.LUT R4, R4, 0x7f800000, RZ, 0xfc, !PT ;  /* 0x7f80000004047812 */ /* 0x000fe200078efcff */
[----:B------:R-:W-:Y:S06]  /*3660*/  BRA `(.L_x_383) ;  /* 0x0000000000147947 */ /* 0x000fec0003800000 */
.L_x_377:
[----:B------:R-:W-:Y:S01]  /*3670*/  LOP3.LUT R4, R5, 0x80000000, R4, 0x48, !PT ;  /* 0x8000000005047812 */ /* 0x000fe200078e4804 */
[----:B------:R-:W-:Y:S06]  /*3680*/  BRA `(.L_x_383) ;  /* 0x00000000000c7947 */ /* 0x000fec0003800000 */
.L_x_376:
[----:B------:R-:W0:Y:S01]  /*3690*/  MUFU.RSQ R4, -QNAN ;  /* 0xffc0000000047908 */ /* 0x000e220000001400 */
[----:B------:R-:W-:Y:S05]  /*36a0*/  BRA `(.L_x_383) ;  /* 0x0000000000047947 */ /* 0x000fea0003800000 */
.L_x_375:
[----:B------:R-:W-:-:S07]  /*36b0*/  FADD.FTZ R4, R0, R5 ;  /* 0x0000000500047221 */ /* 0x000fce0000010000 */
.L_x_383:
[----:B------:R-:W-:Y:S05]  /*36c0*/  BSYNC.RECONVERGENT B4 ;  /* 0x0000000000047941 */ /* 0x000fea0003800200 */
.L_x_373:
[----:B0-----:R-:W-:Y:S02]  /*36d0*/  IMAD.MOV.U32 R7, RZ, RZ, R4 ;  /* 0x000000ffff077224 */ /* 0x001fe400078e0004 */
[----:B------:R-:W-:Y:S02]  /*36e0*/  IMAD.MOV.U32 R4, RZ, RZ, R6 ;  /* 0x000000ffff047224 */ /* 0x000fe400078e0006 */
[----:B------:R-:W-:-:S04]  /*36f0*/  IMAD.MOV.U32 R5, RZ, RZ, 0x0 ;  /* 0x00000000ff057424 */ /* 0x000fc800078e00ff */
[----:B------:R-:W-:Y:S05]  /*3700*/  RET.REL.NODEC R4 `(_Z10gemm_acim_PKiS0_Piiiiiib) ;  /* 0xffffffc8043c7950 */ /* 0x000fea0003c3ffff */
        .type           $_Z10gemm_acim_PKiS0_Piiiiiib$__internal_accurate_pow,@function
        .size           $_Z10gemm_acim_PKiS0_Piiiiiib$__internal_accurate_pow,(.L_x_393 - $_Z10gemm_acim_PKiS0_Piiiiiib$__internal_accurate_pow)
$_Z10gemm_acim_PKiS0_Piiiiiib$__internal_accurate_pow:
        /* <DEDUP_REMOVED lines=66> */
[----:B------:R-:W-:Y:S01]  /*3b30*/  DADD R14, R14, R6 ;  /* 0x000000000e0e7229 */ /* 0x000fe20000000006 */
[----:B------:R-:W-:Y:S02]  /*3b40*/  IMAD.MOV.U32 R6, RZ, RZ, -0x105c611 ;  /* 0xfefa39efff067424 */ /* 0x000fe400078e00ff */
[----:B------:R-:W-:-:S05]  /*3b50*/  IMAD.MOV.U32 R7, RZ, RZ, 0x3fe62e42 ;  /* 0x3fe62e42ff077424 */ /* 0x000fca00078e00ff */
[----:B------:R-:W-:Y:S01]  /*3b60*/  DADD R14, R10, R14 ;  /* 0x000000000a0e7229 */ /* 0x000fe2000000000e */
[----:B------:R-:W-:Y:S02]  /*3b70*/  IMAD.MOV.U32 R10, RZ, RZ, -0x105c611 ;  /* 0xfefa39efff0a7424 */ /* 0x000fe400078e00ff */
[----:B------:R-:W-:-:S05]  /*3b80*/  IMAD.MOV.U32 R11, RZ, RZ, 0x3fe62e42 ;  /* 0x3fe62e42ff0b7424 */ /* 0x000fca00078e00ff */
[----:B------:R-:W-:-:S08]  /*3b90*/  DADD R12, R8, R14 ;  /* 0x00000000080c7229 */ /* 0x000fd0000000000e */
[--C-:B------:R-:W-:Y:S02]  /*3ba0*/  DFMA R6, R6, UR4, R12.reuse ;  /* 0x0000000406067c2b */ /* 0x100fe4000800000c */
[----:B------:R-:W-:-:S06]  /*3bb0*/  DADD R20, R8, -R12 ;  /* 0x0000000008147229 */ /* 0x000fcc000000080c */
[----:B------:R-:W-:Y:S02]  /*3bc0*/  DFMA R8, -R10, 1, R6 ;  /* 0x3ff000000a08782b */ /* 0x000fe40000000106 */
[----:B------:R-:W-:Y:S01]  /*3bd0*/  DADD R20, R14, R20 ;  /* 0x000000000e147229 */ /* 0x000fe20000000014 */
[----:B------:R-:W-:Y:S01]  /*3be0*/  LOP3.LUT R15, R5, 0xff0fffff, RZ, 0xc0, !PT ;  /* 0xff0fffff050f7812 */ /* 0x000fe200078ec0ff */
[----:B------:R-:W-:-:S04]  /*3bf0*/  IMAD.MOV.U32 R14, RZ, RZ, R4 ;  /* 0x000000ffff0e7224 */ /* 0x000fc800078e0004 */
        /* <DEDUP_REMOVED lines=9> */
[----:B------:R-:W-:-:S05]  /*3c90*/  SEL R15, R15, R5, P0 ;  /* 0x000000050f0f7207 */ /* 0x000fca0000000000 */
        /* <DEDUP_REMOVED lines=62> */
.L_x_384:
[----:B------:R-:W-:Y:S01]  /*4080*/  DFMA R14, R14, R12, R12 ;  /* 0x0000000c0e0e722b */ /* 0x000fe2000000000c */
[----:B------:R-:W-:Y:S01]  /*4090*/  IMAD.MOV.U32 R6, RZ, RZ, R30 ;  /* 0x000000ffff067224 */ /* 0x000fe200078e001e */
[----:B------:R-:W-:Y:S01]  /*40a0*/  DSETP.NEU.AND P0, PT, |R12|, +INF , PT ;  /* 0x7ff000000c00742a */ /* 0x000fe20003f0d200 */
[----:B------:R-:W-:-:S07]  /*40b0*/  IMAD.MOV.U32 R7, RZ, RZ, 0x0 ;  /* 0x00000000ff077424 */ /* 0x000fce00078e00ff */
[----:B------:R-:W-:Y:S02]  /*40c0*/  FSEL R8, R12, R14, !P0 ;  /* 0x0000000e0c087208 */ /* 0x000fe40004000000 */
[----:B------:R-:W-:Y:S01]  /*40d0*/  FSEL R9, R13, R15, !P0 ;  /* 0x0000000f0d097208 */ /* 0x000fe20004000000 */
[----:B------:R-:W-:Y:S06]  /*40e0*/  RET.REL.NODEC R6 `(_Z10gemm_acim_PKiS0_Piiiiiib) ;  /* 0xffffffbc06c47950 */ /* 0x000fec0003c3ffff */
.L_x_385:
        /* <DEDUP_REMOVED lines=9> */
.L_x_393:


//--------------------- .nv.global.init           --------------------------
	.section	.nv.global.init,"aw",@progbits
.nv.global.init:
	.type		$str$2,@object
	.size		$str$2,($str - $str$2)
$str$2:
        /*0000*/ 	.byte	0x6f, 0x75, 0x74, 0x5f, 0x64, 0x61, 0x74, 0x61, 0x20, 0x32, 0x3a, 0x20, 0x25, 0x64, 0x0a, 0x00
	.type		$str,@object
	.size		$str,($str$1 - $str)
$str:
        /*0010*/ 	.byte	0x6f, 0x75, 0x74, 0x5f, 0x64, 0x61, 0x74, 0x61, 0x20, 0x30, 0x3a, 0x20, 0x25, 0x64, 0x0a, 0x00
	.type		$str$1,@object
	.size		$str$1,(.L_1 - $str$1)
$str$1:
        /*0020*/ 	.byte	0x6f, 0x75, 0x74, 0x5f, 0x64, 0x61, 0x74, 0x61, 0x20, 0x31, 0x3a, 0x20, 0x25, 0x64, 0x0a, 0x00
.L_1:


//--------------------- .nv.shared.reserved.0     --------------------------
	.section	.nv.shared.reserved.0,"aw",@nobits
	.weak		__nv_reservedSMEM_offset_0_alias
	.size		__nv_reservedSMEM_offset_0_alias, 0, 64
	.other		__nv_reservedSMEM_offset_0_alias,@"STO_CUDA_RESERVED_SHARED STV_DEFAULT"
__nv_reservedSMEM_offset_0_alias:
	.zero		0
	.zero		64


//--------------------- .nv.shared._Z9transposeIcEviiPKT_PS0_ --------------------------
	.section	.nv.shared._Z9transposeIcEviiPKT_PS0_,"aw",@nobits
	.sectionflags	@""
	.align	4
.nv.shared._Z9transposeIcEviiPKT_PS0_:
	.zero		2048


//--------------------- .nv.shared._Z30gemm_acim_with_scale_kernel_v2P5char4S0_PfiiiiiPKfS3_bii --------------------------
	.section	.nv.shared._Z30gemm_acim_with_scale_kernel_v2P5char4S0_PfiiiiiPKfS3_bii,"aw",@nobits
	.sectionflags	@""
.nv.shared._Z30gemm_acim_with_scale_kernel_v2P5char4S0_PfiiiiiPKfS3_bii:
	.zero		34048


//--------------------- .nv.shared._Z9transposeIiEviiPKT_PS0_ --------------------------
	.section	.nv.shared._Z9transposeIiEviiPKT_PS0_,"aw",@nobits
	.sectionflags	@""
	.align	4
.nv.shared._Z9transposeIiEviiPKT_PS0_:
	.zero		2048


//--------------------- .nv.constant0._Z13dot_acim_callPKiS0_Piiiib --------------------------
	.section	.nv.constant0._Z13dot_acim_callPKiS0_Piiiib,"a",@progbits
	.sectionflags	@""
	.align	4
.nv.constant0._Z13dot_acim_callPKiS0_Piiiib:
	.zero		933


//--------------------- .nv.constant0._Z29test_adaptive_quantize_kernelv --------------------------
	.section	.nv.constant0._Z29test_adaptive_quantize_kernelv,"a",@progbits
	.sectionflags	@""
	.align	4
.nv.constant0._Z29test_adaptive_quantize_kernelv:
	.zero		896


//--------------------- .nv.constant0._Z19test_get_bit_kernelv --------------------------
	.section	.nv.constant0._Z19test_get_bit_kernelv,"a",@progbits
	.sectionflags	@""
	.align	4
.nv.constant0._Z19test_get_bit_kernelv:
	.zero		896


//--------------------- .nv.constant0._Z19paddingRemoveZeroesIfEviiPKT_iiPS0_ --------------------------
	.section	.nv.constant0._Z19paddingRemoveZeroesIfEviiPKT_iiPS0_,"a",@progbits
	.sectionflags	@""
	.align	4
.nv.constant0._Z19paddingRemoveZeroesIfEviiPKT_iiPS0_:
	.zero		928


//--------------------- .nv.constant0._Z9transposeIcEviiPKT_PS0_ --------------------------
	.section	.nv.constant0._Z9transposeIcEviiPKT_PS0_,"a",@progbits
	.sectionflags	@""
	.align	4
.nv.constant0._Z9transposeIcEviiPKT_PS0_:
	.zero		920


//--------------------- .nv.constant0._Z16paddingAddZeroesIcEviiPKT_iiPS0_ --------------------------
	.section	.nv.constant0._Z16paddingAddZeroesIcEviiPKT_iiPS0_,"a",@progbits
	.sectionflags	@""
	.align	4
.nv.constant0._Z16paddingAddZeroesIcEviiPKT_iiPS0_:
	.zero		928


//--------------------- .nv.constant0._Z30gemm_acim_with_scale_kernel_v2P5char4S0_PfiiiiiPKfS3_bii --------------------------
	.section	.nv.constant0._Z30gemm_acim_with_scale_kernel_v2P5char4S0_PfiiiiiPKfS3_bii,"a",@progbits
	.sectionflags	@""
	.align	4
.nv.constant0._Z30gemm_acim_with_scale_kernel_v2P5char4S0_PfiiiiiPKfS3_bii:
	.zero		972


//--------------------- .nv.constant0._Z9transposeIiEviiPKT_PS0_ --------------------------
	.section	.nv.constant0._Z9transposeIiEviiPKT_PS0_,"a",@progbits
	.sectionflags	@""
	.align	4
.nv.constant0._Z9transposeIiEviiPKT_PS0_:
	.zero		920


//--------------------- .nv.constant0._Z30gemm_acim_with_scale_kernel_v1PKiS0_PfiiiiiPKfS3_b --------------------------
	.section	.nv.constant0._Z30gemm_acim_with_scale_kernel_v1PKiS0_PfiiiiiPKfS3_b,"a",@progbits
	.sectionflags	@""
	.align	4
.nv.constant0._Z30gemm_acim_with_scale_kernel_v1PKiS0_PfiiiiiPKfS3_b:
	.zero		961


//--------------------- .nv.constant0._Z10gemm_acim_PKiS0_Piiiiiib --------------------------
	.section	.nv.constant0._Z10gemm_acim_PKiS0_Piiiiiib,"a",@progbits
	.sectionflags	@""
	.align	4
.nv.constant0._Z10gemm_acim_PKiS0_Piiiiiib:
	.zero		941


//--------------------- SYMBOLS --------------------------

	.type		.nv.reservedSmem.offset0,@object
	.size		.nv.reservedSmem.offset0,0x4
	.type		.nv.reservedSmem.cap,@object
	.size		.nv.reservedSmem.cap,0x4
	.type		malloc,@function
	.type		vprintf,@function
